def matmul_kernel(
    a_ptr,
    b_ptr,
    c_ptr,
    M,
    N,
    K,
    stride_am,
    stride_ak,
    stride_bk,
    stride_bn,
    stride_cm,
    stride_cn,
    BLOCK_M: tl.constexpr,
    BLOCK_N: tl.constexpr,
    BLOCK_K: tl.constexpr,
    GROUP_M: tl.constexpr,
):
    pid = tl.program_id(axis=0)
    num_pid_m = tl.cdiv(M, BLOCK_M)
    num_pid_n = tl.cdiv(N, BLOCK_N)
    num_pid_in_group = GROUP_M * num_pid_n
    group_id = pid // num_pid_in_group
    first_pid_m = group_id * GROUP_M
    group_size_m = min(num_pid_m - first_pid_m, GROUP_M)
    pid_m = first_pid_m + ((pid % num_pid_in_group) % group_size_m)
    pid_n = (pid % num_pid_in_group) // group_size_m

    offs_am = (pid_m * BLOCK_M + tl.arange(0, BLOCK_M)) % M
    offs_bn = (pid_n * BLOCK_N + tl.arange(0, BLOCK_N)) % N
    offs_k = tl.arange(0, BLOCK_K)
    a_ptrs = a_ptr + offs_am[:, None] * stride_am + offs_k[None, :] * stride_ak
    b_ptrs = b_ptr + offs_k[:, None] * stride_bk + offs_bn[None, :] * stride_bn

    acc = tl.zeros((BLOCK_M, BLOCK_N), dtype=tl.float32)
    for kk in range(0, tl.cdiv(K, BLOCK_K)):
        a = tl.load(a_ptrs, mask=offs_k[None, :] < K - kk * BLOCK_K, other=0.0)
        b = tl.load(b_ptrs, mask=offs_k[:, None] < K - kk * BLOCK_K, other=0.0)
        acc = tl.dot(a, b, acc)
        a_ptrs += BLOCK_K * stride_ak
        b_ptrs += BLOCK_K * stride_bk

    c = acc.to(c_ptr.dtype.element_ty)
    offs_cm = pid_m * BLOCK_M + tl.arange(0, BLOCK_M)
    offs_cn = pid_n * BLOCK_N + tl.arange(0, BLOCK_N)
    c_ptrs = c_ptr + offs_cm[:, None] * stride_cm + offs_cn[None, :] * stride_cn
    mask = (offs_cm[:, None] < M) & (offs_cn[None, :] < N)
    tl.store(c_ptrs, c, mask=mask)

# config = {"BLOCK_K": 128, "BLOCK_M": 512, "BLOCK_N": 256, "GROUP_M": 4, "arch": "sm_90", "dtype": "fp8e5m2", "num_ctas": 1, "num_stages": 3, "num_warps": 4}
# arch = sm_90


// ===== COMPILED SASS (sm_90a) =====

	.target	sm_90a

	.elftype	@"ET_EXEC"


//--------------------- .note.nv.tkinfo           --------------------------
	.section	.note.nv.tkinfo,"",@"SHT_NOTE"
	.sectionflags	@"SHF_NOTE_NV_TKINFO"
	.tkinfo
        /*0018*/ 	.word	0x00000002
        /*0030*/ 	.string	""
        /*0030*/ 	.string	"ptxas"
        /*0030*/ 	.string	"Cuda compilation tools, release 13.0, V13.0.88"
        /*0030*/ 	.string	"Build cuda_13.0.r13.0/compiler.36424714_0"
        /*0030*/ 	.string	"-v  -suppress-debug-info  -lineinfo  -arch sm_90a "



//--------------------- .note.nv.cuinfo           --------------------------
	.section	.note.nv.cuinfo,"",@"SHT_NOTE"
	.sectionflags	@"SHF_NOTE_NV_CUINFO"
        /*0018*/ 	.short	0x0002
        /*001a*/ 	.short	0x005a
        /*001c*/ 	.short	0x0082
	.zero		2


//--------------------- .nv.info                  --------------------------
	.section	.nv.info,"",@"SHT_CUDA_INFO"
	.align	4


	//----- nvinfo : EIATTR_REGCOUNT
	.align		4
        /*0000*/ 	.byte	0x04, 0x2f
        /*0002*/ 	.short	(.L_1 - .L_0)
	.align		4
.L_0:
        /*0004*/ 	.word	index@(matmul_kernel)
        /*0008*/ 	.word	0x000000ff


	//----- nvinfo : EIATTR_FRAME_SIZE
	.align		4
.L_1:
        /*000c*/ 	.byte	0x04, 0x11
        /*000e*/ 	.short	(.L_3 - .L_2)
	.align		4
.L_2:
        /*0010*/ 	.word	index@(matmul_kernel)
        /*0014*/ 	.word	0x00003d88


	//----- nvinfo : EIATTR_MIN_STACK_SIZE
	.align		4
.L_3:
        /*0018*/ 	.byte	0x04, 0x12
        /*001a*/ 	.short	(.L_5 - .L_4)
	.align		4
.L_4:
        /*001c*/ 	.word	index@(matmul_kernel)
        /*0020*/ 	.word	0x00003d88
.L_5:


//--------------------- .nv.compat                --------------------------
	.section	.nv.compat,"",@"SHT_CUDA_COMPAT_INFO"
	.align	4
        /*0000*/ 	.byte	0x02, 0x09, 0x01, 0x00, 0x02, 0x02, 0x04, 0x00, 0x02, 0x05, 0x05, 0x00, 0x03, 0x07, 0x01, 0x01
        /*0010*/ 	.byte	0x02, 0x03, 0x00, 0x00, 0x02, 0x06, 0x01, 0x00, 0x04, 0x0b, 0x08, 0x00, 0x00, 0x00, 0x00, 0x00
        /*0020*/ 	.byte	0x00, 0x00, 0x00, 0x00


//--------------------- .nv.info.matmul_kernel    --------------------------
	.section	.nv.info.matmul_kernel,"",@"SHT_CUDA_INFO"
	.sectionflags	@""
	.align	4


	//----- nvinfo : EIATTR_CUDA_API_VERSION
	.align		4
        /*0000*/ 	.byte	0x04, 0x37
        /*0002*/ 	.short	(.L_7 - .L_6)
.L_6:
        /*0004*/ 	.word	0x00000082


	//----- nvinfo : EIATTR_KPARAM_INFO
	.align		4
.L_7:
        /*0008*/ 	.byte	0x04, 0x17
        /*000a*/ 	.short	(.L_9 - .L_8)
.L_8:
        /*000c*/ 	.word	0x00000000
        /*0010*/ 	.short	0x000d
        /*0012*/ 	.short	0x0048
        /*0014*/ 	.byte	0x00, 0xf4, 0x21, 0x00


	//----- nvinfo : EIATTR_KPARAM_INFO
	.align		4
.L_9:
        /*0018*/ 	.byte	0x04, 0x17
        /*001a*/ 	.short	(.L_11 - .L_10)
.L_10:
        /*001c*/ 	.word	0x00000000
        /*0020*/ 	.short	0x000c
        /*0022*/ 	.short	0x0040
        /*0024*/ 	.byte	0x00, 0xf4, 0x21, 0x00


	//----- nvinfo : EIATTR_KPARAM_INFO
	.align		4
.L_11:
        /*0028*/ 	.byte	0x04, 0x17
        /*002a*/ 	.short	(.L_13 - .L_12)
.L_12:
        /*002c*/ 	.word	0x00000000
        /*0030*/ 	.short	0x000b
        /*0032*/ 	.short	0x0038
        /*0034*/ 	.byte	0x00, 0xf0, 0x11, 0x00


	//----- nvinfo : EIATTR_KPARAM_INFO
	.align		4
.L_13:
        /*0038*/ 	.byte	0x04, 0x17
        /*003a*/ 	.short	(.L_15 - .L_14)
.L_14:
        /*003c*/ 	.word	0x00000000
        /*0040*/ 	.short	0x000a
        /*0042*/ 	.short	0x0034
        /*0044*/ 	.byte	0x00, 0xf0, 0x11, 0x00


	//----- nvinfo : EIATTR_KPARAM_INFO
	.align		4
.L_15:
        /*0048*/ 	.byte	0x04, 0x17
        /*004a*/ 	.short	(.L_17 - .L_16)
.L_16:
        /*004c*/ 	.word	0x00000000
        /*0050*/ 	.short	0x0009
        /*0052*/ 	.short	0x0030
        /*0054*/ 	.byte	0x00, 0xf0, 0x11, 0x00


	//----- nvinfo : EIATTR_KPARAM_INFO
	.align		4
.L_17:
        /*0058*/ 	.byte	0x04, 0x17
        /*005a*/ 	.short	(.L_19 - .L_18)
.L_18:
        /*005c*/ 	.word	0x00000000
        /*0060*/ 	.short	0x0008
        /*0062*/ 	.short	0x002c
        /*0064*/ 	.byte	0x00, 0xf0, 0x11, 0x00


	//----- nvinfo : EIATTR_KPARAM_INFO
	.align		4
.L_19:
        /*0068*/ 	.byte	0x04, 0x17
        /*006a*/ 	.short	(.L_21 - .L_20)
.L_20:
        /*006c*/ 	.word	0x00000000
        /*0070*/ 	.short	0x0007
        /*0072*/ 	.short	0x0028
        /*0074*/ 	.byte	0x00, 0xf0, 0x11, 0x00


	//----- nvinfo : EIATTR_KPARAM_INFO
	.align		4
.L_21:
        /*0078*/ 	.byte	0x04, 0x17
        /*007a*/ 	.short	(.L_23 - .L_22)
.L_22:
        /*007c*/ 	.word	0x00000000
        /*0080*/ 	.short	0x0006
        /*0082*/ 	.short	0x0024
        /*0084*/ 	.byte	0x00, 0xf0, 0x11, 0x00


	//----- nvinfo : EIATTR_KPARAM_INFO
	.align		4
.L_23:
        /*0088*/ 	.byte	0x04, 0x17
        /*008a*/ 	.short	(.L_25 - .L_24)
.L_24:
        /*008c*/ 	.word	0x00000000
        /*0090*/ 	.short	0x0005
        /*0092*/ 	.short	0x0020
        /*0094*/ 	.byte	0x00, 0xf0, 0x11, 0x00


	//----- nvinfo : EIATTR_KPARAM_INFO
	.align		4
.L_25:
        /*0098*/ 	.byte	0x04, 0x17
        /*009a*/ 	.short	(.L_27 - .L_26)
.L_26:
        /*009c*/ 	.word	0x00000000
        /*00a0*/ 	.short	0x0004
        /*00a2*/ 	.short	0x001c
        /*00a4*/ 	.byte	0x00, 0xf0, 0x11, 0x00


	//----- nvinfo : EIATTR_KPARAM_INFO
	.align		4
.L_27:
        /*00a8*/ 	.byte	0x04, 0x17
        /*00aa*/ 	.short	(.L_29 - .L_28)
.L_28:
        /*00ac*/ 	.word	0x00000000
        /*00b0*/ 	.short	0x0003
        /*00b2*/ 	.short	0x0018
        /*00b4*/ 	.byte	0x00, 0xf0, 0x11, 0x00


	//----- nvinfo : EIATTR_KPARAM_INFO
	.align		4
.L_29:
        /*00b8*/ 	.byte	0x04, 0x17
        /*00ba*/ 	.short	(.L_31 - .L_30)
.L_30:
        /*00bc*/ 	.word	0x00000000
        /*00c0*/ 	.short	0x0002
        /*00c2*/ 	.short	0x0010
        /*00c4*/ 	.byte	0x00, 0xf4, 0x21, 0x00


	//----- nvinfo : EIATTR_KPARAM_INFO
	.align		4
.L_31:
        /*00c8*/ 	.byte	0x04, 0x17
        /*00ca*/ 	.short	(.L_33 - .L_32)
.L_32:
        /*00cc*/ 	.word	0x00000000
        /*00d0*/ 	.short	0x0001
        /*00d2*/ 	.short	0x0008
        /*00d4*/ 	.byte	0x00, 0xf4, 0x21, 0x00


	//----- nvinfo : EIATTR_KPARAM_INFO
	.align		4
.L_33:
        /*00d8*/ 	.byte	0x04, 0x17
        /*00da*/ 	.short	(.L_35 - .L_34)
.L_34:
        /*00dc*/ 	.word	0x00000000
        /*00e0*/ 	.short	0x0000
        /*00e2*/ 	.short	0x0000
        /*00e4*/ 	.byte	0x00, 0xf4, 0x21, 0x00


	//----- nvinfo : EIATTR_SPARSE_MMA_MASK
	.align		4
.L_35:
        /*00e8*/ 	.byte	0x03, 0x50
        /*00ea*/ 	.short	0x0000


	//----- nvinfo : EIATTR_MAXREG_COUNT
	.align		4
        /*00ec*/ 	.byte	0x03, 0x1b
        /*00ee*/ 	.short	0x00ff


	//----- nvinfo : EIATTR_NUM_BARRIERS
	.align		4
        /*00f0*/ 	.byte	0x02, 0x4c
        /*00f2*/ 	.byte	0x01
	.zero		1


	//----- nvinfo : EIATTR_ANNOTATIONS
	.align		4
        /*00f4*/ 	.byte	0x04, 0x55
        /*00f6*/ 	.short	(.L_37 - .L_36)


	//   ....[0]....
.L_36:
        /*00f8*/ 	.word	0x00000001
        /*00fc*/ 	.byte	0x30, 0x05, 0x00, 0x00, 0x01, 0x00, 0x00, 0x00, 0x60, 0x05, 0x00, 0x00, 0x01, 0x00, 0x00, 0x00
        /* <DEDUP_REMOVED lines=3841> */
        /*f11c*/ 	.byte	0xd0, 0x89, 0x04, 0x00


	//----- nvinfo : EIATTR_MERCURY_ISA_VERSION
	.align		4
.L_37:
        /*f120*/ 	.byte	0x03, 0x5f
        /*f122*/ 	.short	0x0101


	//----- nvinfo : EIATTR_EXIT_INSTR_OFFSETS
	.align		4
        /*f124*/ 	.byte	0x04, 0x1c
        /*f126*/ 	.short	(.L_39 - .L_38)


	//   ....[0]....
.L_38:
        /*f128*/ 	.word	0x00099740


	//   ....[1]....
        /*f12c*/ 	.word	0x00099760


	//----- nvinfo : EIATTR_REQNTID
	.align		4
.L_39:
        /*f130*/ 	.byte	0x04, 0x10
        /*f132*/ 	.short	(.L_41 - .L_40)
.L_40:
        /*f134*/ 	.word	0x00000080
        /*f138*/ 	.word	0x00000001
        /*f13c*/ 	.word	0x00000001


	//----- nvinfo : EIATTR_CBANK_PARAM_SIZE
	.align		4
.L_41:
        /*f140*/ 	.byte	0x03, 0x19
        /*f142*/ 	.short	0x0050


	//----- nvinfo : EIATTR_PARAM_CBANK
	.align		4
        /*f144*/ 	.byte	0x04, 0x0a
        /*f146*/ 	.short	(.L_43 - .L_42)
	.align		4
.L_42:
        /*f148*/ 	.word	index@(.nv.constant0.matmul_kernel)
        /*f14c*/ 	.short	0x0210
        /*f14e*/ 	.short	0x0050


	//----- nvinfo : EIATTR_SW_WAR
	.align		4
.L_43:
        /*f150*/ 	.byte	0x04, 0x36
        /*f152*/ 	.short	(.L_45 - .L_44)
.L_44:
        /*f154*/ 	.word	0x00000008
.L_45:


//--------------------- .nv.callgraph             --------------------------
	.section	.nv.callgraph,"",@"SHT_CUDA_CALLGRAPH"
	.align	4
	.sectionentsize	8
	.align		4
        /*0000*/ 	.word	0x00000000
	.align		4
        /*0004*/ 	.word	0xffffffff
	.align		4
        /*0008*/ 	.word	0x00000000
	.align		4
        /*000c*/ 	.word	0xfffffffe
	.align		4
        /*0010*/ 	.word	0x00000000
	.align		4
        /*0014*/ 	.word	0xfffffffd
	.align		4
        /*0018*/ 	.word	0x00000000
	.align		4
        /*001c*/ 	.word	0xfffffffc


//--------------------- .text.matmul_kernel       --------------------------
	.section	.text.matmul_kernel,"ax",@progbits
	.align	128
        .global         matmul_kernel
        .type           matmul_kernel,@function
        .size           matmul_kernel,(.L_x_4 - matmul_kernel)
        .other          matmul_kernel,@"STO_CUDA_ENTRY STV_DEFAULT"
matmul_kernel:
.text.matmul_kernel:
[----:B------:R-:W0:Y:S08]  /*0000*/  LDC R1, c[0x0][0x28] ;  /* 0x00000a00ff017b82 */ /* 0x000e300000000800 */
[----:B------:R-:W1:Y:S01]  /*0010*/  LDC.64 R2, c[0x0][0x228] ;  /* 0x00008a00ff027b82 */ /* 0x000e620000000a00 */
[----:B------:R-:W2:Y:S01]  /*0020*/  S2R R7, SR_CTAID.X ;  /* 0x0000000000077919 */ /* 0x000ea20000002500 */
[----:B0-----:R-:W-:Y:S01]  /*0030*/  VIADD R1, R1, 0xffffc278 ;  /* 0xffffc27801017836 */ /* 0x001fe20000000000 */
[----:B------:R-:W-:Y:S01]  /*0040*/  MOV R236, 0x400 ;  /* 0x0000040000ec7802 */ /* 0x000fe20000000f00 */
[----:B------:R-:W-:Y:S01]  /*0050*/  ULDC.64 UR60, c[0x0][0x208] ;  /* 0x00008200003c7ab9 */ /* 0x000fe20000000a00 */
[----:B------:R-:W0:Y:S01]  /*0060*/  S2R R138, SR_TID.X ;  /* 0x00000000008a7919 */ /* 0x000e220000002100 */
[----:B-1----:R-:W-:-:S05]  /*0070*/  VIADD R0, R3, 0xff ;  /* 0x000000ff03007836 */ /* 0x002fca0000000000 */
[----:B------:R-:W-:-:S04]  /*0080*/  SHF.R.S32.HI R5, RZ, 0x1f, R0 ;  /* 0x0000001fff057819 */ /* 0x000fc80000011400 */
[----:B------:R-:W-:Y:S02]  /*0090*/  LEA.HI R5, R5, R0, RZ, 0x8 ;  /* 0x0000000005057211 */ /* 0x000fe400078f40ff */
[----:B--2---:R-:W-:Y:S02]  /*00a0*/  IABS R10, R7 ;  /* 0x00000007000a7213 */ /* 0x004fe40000000000 */
[----:B------:R-:W-:Y:S02]  /*00b0*/  SHF.R.S32.HI R5, RZ, 0x8, R5 ;  /* 0x00000008ff057819 */ /* 0x000fe40000011405 */
[----:B0-----:R-:W-:-:S03]  /*00c0*/  LOP3.LUT R244, R138, 0x7f, RZ, 0xc0, !PT ;  /* 0x0000007f8af47812 */ /* 0x001fc600078ec0ff */
[----:B------:R-:W-:-:S05]  /*00d0*/  IMAD.SHL.U32 R6, R5, 0x4, RZ ;  /* 0x0000000405067824 */ /* 0x000fca00078e00ff */
[-C--:B------:R-:W-:Y:S02]  /*00e0*/  IABS R9, R6.reuse ;  /* 0x0000000600097213 */ /* 0x080fe40000000000 */
[----:B------:R-:W-:Y:S02]  /*00f0*/  IABS R12, R6 ;  /* 0x00000006000c7213 */ /* 0x000fe40000000000 */
[----:B------:R-:W0:Y:S08]  /*0100*/  I2F.RP R0, R9 ;  /* 0x0000000900007306 */ /* 0x000e300000209400 */
[----:B0-----:R-:W0:Y:S02]  /*0110*/  MUFU.RCP R0, R0 ;  /* 0x0000000000007308 */ /* 0x001e240000001000 */
[----:B0-----:R-:W-:-:S02]  /*0120*/  VIADD R4, R0, 0xffffffe ;  /* 0x0ffffffe00047836 */ /* 0x001fc40000000000 */
[----:B------:R-:W-:-:S04]  /*0130*/  IMAD.MOV R0, RZ, RZ, -R12 ;  /* 0x000000ffff007224 */ /* 0x000fc800078e0a0c */
[----:B------:R0:W1:Y:S02]  /*0140*/  F2I.FTZ.U32.TRUNC.NTZ R5, R4 ;  /* 0x0000000400057305 */ /* 0x000064000021f000 */
[----:B0-----:R-:W-:Y:S02]  /*0150*/  IMAD.MOV.U32 R4, RZ, RZ, RZ ;  /* 0x000000ffff047224 */ /* 0x001fe400078e00ff */
[----:B-1----:R-:W-:-:S04]  /*0160*/  IMAD.MOV R8, RZ, RZ, -R5 ;  /* 0x000000ffff087224 */ /* 0x002fc800078e0a05 */
[----:B------:R-:W-:Y:S02]  /*0170*/  IMAD R11, R8, R9, RZ ;  /* 0x00000009080b7224 */ /* 0x000fe400078e02ff */
[----:B------:R-:W-:Y:S02]  /*0180*/  IMAD.MOV.U32 R8, RZ, RZ, R10 ;  /* 0x000000ffff087224 */ /* 0x000fe400078e000a */
[----:B------:R-:W-:-:S06]  /*0190*/  IMAD.HI.U32 R5, R5, R11, R4 ;  /* 0x0000000b05057227 */ /* 0x000fcc00078e0004 */
[----:B------:R-:W-:-:S04]  /*01a0*/  IMAD.HI.U32 R5, R5, R8, RZ ;  /* 0x0000000805057227 */ /* 0x000fc800078e00ff */
[----:B------:R-:W-:-:S05]  /*01b0*/  IMAD R0, R5, R0, R8 ;  /* 0x0000000005007224 */ /* 0x000fca00078e0208 */
[----:B------:R-:W-:-:S13]  /*01c0*/  ISETP.GT.U32.AND P1, PT, R9, R0, PT ;  /* 0x000000000900720c */ /* 0x000fda0003f24070 */
[----:B------:R-:W-:Y:S02]  /*01d0*/  @!P1 IMAD.IADD R0, R0, 0x1, -R9 ;  /* 0x0000000100009824 */ /* 0x000fe400078e0a09 */
[----:B------:R-:W-:Y:S01]  /*01e0*/  @!P1 VIADD R5, R5, 0x1 ;  /* 0x0000000105059836 */ /* 0x000fe20000000000 */
[----:B------:R-:W-:Y:S02]  /*01f0*/  ISETP.NE.AND P1, PT, R6, RZ, PT ;  /* 0x000000ff0600720c */ /* 0x000fe40003f25270 */
[----:B------:R-:W-:Y:S02]  /*0200*/  ISETP.GE.U32.AND P0, PT, R0, R9, PT ;  /* 0x000000090000720c */ /* 0x000fe40003f06070 */
[----:B------:R-:W-:-:S04]  /*0210*/  LOP3.LUT R0, R7, R6, RZ, 0x3c, !PT ;  /* 0x0000000607007212 */ /* 0x000fc800078e3cff */
[----:B------:R-:W-:Y:S01]  /*0220*/  ISETP.GE.AND P2, PT, R0, RZ, PT ;  /* 0x000000ff0000720c */ /* 0x000fe20003f46270 */
[----:B------:R-:W-:-:S06]  /*0230*/  VIADD R0, R2, 0x1ff ;  /* 0x000001ff02007836 */ /* 0x000fcc0000000000 */
[----:B------:R-:W-:-:S04]  /*0240*/  @P0 VIADD R5, R5, 0x1 ;  /* 0x0000000105050836 */ /* 0x000fc80000000000 */
[----:B------:R-:W-:Y:S01]  /*0250*/  IMAD.MOV.U32 R4, RZ, RZ, R5 ;  /* 0x000000ffff047224 */ /* 0x000fe200078e0005 */
[----:B------:R-:W-:-:S03]  /*0260*/  SHF.R.S32.HI R5, RZ, 0x1f, R0 ;  /* 0x0000001fff057819 */ /* 0x000fc60000011400 */
[----:B------:R-:W-:Y:S01]  /*0270*/  @!P2 IMAD.MOV R4, RZ, RZ, -R4 ;  /* 0x000000ffff04a224 */ /* 0x000fe200078e0a04 */
[----:B------:R-:W-:Y:S02]  /*0280*/  @!P1 LOP3.LUT R4, RZ, R6, RZ, 0x33, !PT ;  /* 0x00000006ff049212 */ /* 0x000fe400078e33ff */
[----:B------:R-:W-:-:S03]  /*0290*/  LEA.HI R5, R5, R0, RZ, 0x9 ;  /* 0x0000000005057211 */ /* 0x000fc600078f48ff */
[----:B------:R-:W-:Y:S02]  /*02a0*/  IMAD.SHL.U32 R15, R4, 0x4, RZ ;  /* 0x00000004040f7824 */ /* 0x000fe400078e00ff */
[----:B------:R-:W-:-:S03]  /*02b0*/  IMAD.MOV R4, RZ, RZ, -R4 ;  /* 0x000000ffff047224 */ /* 0x000fc600078e0a04 */
[----:B------:R-:W-:Y:S01]  /*02c0*/  LEA.HI.SX32 R5, R5, -R15, 0x17 ;  /* 0x8000000f05057211 */ /* 0x000fe200078fbaff */
[----:B------:R-:W-:-:S03]  /*02d0*/  IMAD R8, R6, R4, R7 ;  /* 0x0000000406087224 */ /* 0x000fc600078e0207 */
[----:B------:R-:W-:Y:S02]  /*02e0*/  VIMNMX R13, R5, 0x4, PT ;  /* 0x00000004050d7848 */ /* 0x000fe40003fe0100 */
[----:B------:R-:W-:Y:S02]  /*02f0*/  IABS R11, R8 ;  /* 0x00000008000b7213 */ /* 0x000fe40000000000 */
[-C--:B------:R-:W-:Y:S02]  /*0300*/  IABS R9, R13.reuse ;  /* 0x0000000d00097213 */ /* 0x080fe40000000000 */
[----:B------:R-:W-:Y:S02]  /*0310*/  IABS R6, R13 ;  /* 0x0000000d00067213 */ /* 0x000fe40000000000 */
[----:B------:R-:W0:Y:S08]  /*0320*/  I2F.RP R0, R9 ;  /* 0x0000000900007306 */ /* 0x000e300000209400 */
[----:B0-----:R-:W0:Y:S02]  /*0330*/  MUFU.RCP R0, R0 ;  /* 0x0000000000007308 */ /* 0x001e240000001000 */
[----:B0-----:R-:W-:-:S02]  /*0340*/  VIADD R5, R0, 0xffffffe ;  /* 0x0ffffffe00057836 */ /* 0x001fc40000000000 */
[----:B------:R-:W-:Y:S02]  /*0350*/  IMAD.MOV R0, RZ, RZ, -R6 ;  /* 0x000000ffff007224 */ /* 0x000fe400078e0a06 */
[----:B------:R-:W0:Y:S02]  /*0360*/  LDC R6, c[0x0][0x230] ;  /* 0x00008c00ff067b82 */ /* 0x000e240000000800 */
[----:B------:R-:W1:Y:S02]  /*0370*/  F2I.FTZ.U32.TRUNC.NTZ R5, R5 ;  /* 0x0000000500057305 */ /* 0x000e64000021f000 */
[----:B-1----:R-:W-:-:S04]  /*0380*/  IMAD.MOV R10, RZ, RZ, -R5 ;  /* 0x000000ffff0a7224 */ /* 0x002fc800078e0a05 */
[----:B------:R-:W-:Y:S02]  /*0390*/  IMAD.MOV.U32 R4, RZ, RZ, R10 ;  /* 0x000000ffff047224 */ /* 0x000fe400078e000a */
[----:B0-----:R-:W-:Y:S02]  /*03a0*/  VIADD R14, R6, 0x7f ;  /* 0x0000007f060e7836 */ /* 0x001fe40000000000 */
[----:B------:R-:W-:Y:S02]  /*03b0*/  IMAD R7, R4, R9, RZ ;  /* 0x0000000904077224 */ /* 0x000fe400078e02ff */
[----:B------:R-:W-:-:S04]  /*03c0*/  IMAD.MOV.U32 R4, RZ, RZ, RZ ;  /* 0x000000ffff047224 */ /* 0x000fc800078e00ff */
[----:B------:R-:W-:Y:S02]  /*03d0*/  IMAD.HI.U32 R4, R5, R7, R4 ;  /* 0x0000000705047227 */ /* 0x000fe400078e0004 */
[----:B------:R-:W0:Y:S04]  /*03e0*/  S2R R5, SR_CgaCtaId ;  /* 0x0000000000057919 */ /* 0x000e280000008800 */
[----:B------:R-:W-:-:S04]  /*03f0*/  IMAD.HI.U32 R4, R4, R11, RZ ;  /* 0x0000000b04047227 */ /* 0x000fc800078e00ff */
[----:B------:R-:W-:-:S05]  /*0400*/  IMAD R0, R4, R0, R11 ;  /* 0x0000000004007224 */ /* 0x000fca00078e020b */
[----:B------:R-:W-:-:S13]  /*0410*/  ISETP.GT.U32.AND P1, PT, R9, R0, PT ;  /* 0x000000000900720c */ /* 0x000fda0003f24070 */
[----:B------:R-:W-:Y:S02]  /*0420*/  @!P1 IMAD.IADD R0, R0, 0x1, -R9 ;  /* 0x0000000100009824 */ /* 0x000fe400078e0a09 */
[----:B------:R-:W-:Y:S01]  /*0430*/  @!P1 VIADD R4, R4, 0x1 ;  /* 0x0000000104049836 */ /* 0x000fe20000000000 */
[----:B------:R-:W-:Y:S02]  /*0440*/  ISETP.NE.AND P1, PT, R13, RZ, PT ;  /* 0x000000ff0d00720c */ /* 0x000fe40003f25270 */
[----:B------:R-:W-:Y:S02]  /*0450*/  ISETP.GE.U32.AND P0, PT, R0, R9, PT ;  /* 0x000000090000720c */ /* 0x000fe40003f06070 */
[----:B------:R-:W-:Y:S02]  /*0460*/  LOP3.LUT R0, R8, R13, RZ, 0x3c, !PT ;  /* 0x0000000d08007212 */ /* 0x000fe400078e3cff */
[----:B0-----:R-:W-:Y:S02]  /*0470*/  LEA R236, R5, R236, 0x18 ;  /* 0x000000ec05ec7211 */ /* 0x001fe400078ec0ff */
[----:B------:R-:W-:-:S07]  /*0480*/  ISETP.GE.AND P2, PT, R0, RZ, PT ;  /* 0x000000ff0000720c */ /* 0x000fce0003f46270 */
[----:B------:R-:W-:Y:S01]  /*0490*/  @P0 VIADD R4, R4, 0x1 ;  /* 0x0000000104040836 */ /* 0x000fe20000000000 */
[----:B------:R-:W-:-:S05]  /*04a0*/  ISETP.GT.AND P0, PT, R14, 0x7f, PT ;  /* 0x0000007f0e00780c */ /* 0x000fca0003f04270 */
[----:B------:R-:W-:Y:S01]  /*04b0*/  @!P2 IMAD.MOV R4, RZ, RZ, -R4 ;  /* 0x000000ffff04a224 */ /* 0x000fe200078e0a04 */
[----:B------:R-:W-:-:S05]  /*04c0*/  @!P1 LOP3.LUT R4, RZ, R13, RZ, 0x33, !PT ;  /* 0x0000000dff049212 */ /* 0x000fca00078e33ff */
[----:B------:R-:W-:Y:S02]  /*04d0*/  IMAD.MOV R0, RZ, RZ, -R4 ;  /* 0x000000ffff007224 */ /* 0x000fe400078e0a04 */
[----:B------:R-:W-:Y:S02]  /*04e0*/  IMAD.SHL.U32 R10, R4, 0x100, RZ ;  /* 0x00000100040a7824 */ /* 0x000fe400078e00ff */
[----:B------:R-:W-:Y:S02]  /*04f0*/  IMAD R0, R13, R0, R8 ;  /* 0x000000000d007224 */ /* 0x000fe400078e0208 */
[C---:B------:R-:W-:Y:S02]  /*0500*/  VIADD R4, R10.reuse, 0x1 ;  /* 0x000000010a047836 */ /* 0x040fe40000000000 */
[----:B------:R-:W-:Y:S02]  /*0510*/  IMAD.IADD R15, R15, 0x1, R0 ;  /* 0x000000010f0f7824 */ /* 0x000fe400078e0200 */
[C---:B------:R-:W-:Y:S01]  /*0520*/  VIADD R0, R10.reuse, 0x2 ;  /* 0x000000020a007836 */ /* 0x040fe20000000000 */
[----:B------:R0:W-:Y:S01]  /*0530*/  STL [R1+0x54], R4 ;  /* 0x0000540401007387 */ /* 0x0001e20000100800 */
[----:B------:R-:W-:-:S02]  /*0540*/  VIADD R5, R10, 0x3 ;  /* 0x000000030a057836 */ /* 0x000fc40000000000 */
[C---:B------:R-:W-:Y:S01]  /*0550*/  VIADD R8, R10.reuse, 0x98 ;  /* 0x000000980a087836 */ /* 0x040fe20000000000 */
[----:B------:R1:W-:Y:S01]  /*0560*/  STL [R1+0x50], R0 ;  /* 0x0000500001007387 */ /* 0x0003e20000100800 */
[----:B------:R-:W-:Y:S02]  /*0570*/  IMAD R15, R15, 0x200, R244 ;  /* 0x000002000f0f7824 */ /* 0x000fe400078e02f4 */
[C---:B------:R-:W-:Y:S01]  /*0580*/  VIADD R126, R10.reuse, 0x6 ;  /* 0x000000060a7e7836 */ /* 0x040fe20000000000 */
[----:B------:R-:W-:Y:S01]  /*0590*/  STL [R1+0x4c], R5 ;  /* 0x00004c0501007387 */ /* 0x000fe20000100800 */
[C---:B------:R-:W-:Y:S02]  /*05a0*/  VIADD R120, R10.reuse, 0x7 ;  /* 0x000000070a787836 */ /* 0x040fe40000000000 */
[C---:B0-----:R-:W-:Y:S02]  /*05b0*/  VIADD R4, R10.reuse, 0x4 ;  /* 0x000000040a047836 */ /* 0x041fe40000000000 */
[----:B------:R-:W-:-:S02]  /*05c0*/  VIADD R19, R10, 0x8 ;  /* 0x000000080a137836 */ /* 0x000fc40000000000 */
[C---:B-1----:R-:W-:Y:S01]  /*05d0*/  VIADD R0, R10.reuse, 0x5 ;  /* 0x000000050a007836 */ /* 0x042fe20000000000 */
[----:B------:R0:W-:Y:S01]  /*05e0*/  STL [R1+0x48], R4 ;  /* 0x0000480401007387 */ /* 0x0001e20000100800 */
[C---:B------:R-:W-:Y:S02]  /*05f0*/  VIADD R118, R10.reuse, 0x9 ;  /* 0x000000090a767836 */ /* 0x040fe40000000000 */
[C---:B------:R-:W-:Y:S01]  /*0600*/  VIADD R116, R10.reuse, 0xa ;  /* 0x0000000a0a747836 */ /* 0x040fe20000000000 */
[----:B------:R1:W-:Y:S01]  /*0610*/  STL [R1+0x3c], R0 ;  /* 0x00003c0001007387 */ /* 0x0003e20000100800 */
[C---:B------:R-:W-:Y:S02]  /*0620*/  VIADD R122, R10.reuse, 0xb ;  /* 0x0000000b0a7a7836 */ /* 0x040fe40000000000 */
[C---:B------:R-:W-:Y:S02]  /*0630*/  VIADD R114, R10.reuse, 0xc ;  /* 0x0000000c0a727836 */ /* 0x040fe40000000000 */
[----:B------:R-:W-:-:S02]  /*0640*/  VIADD R112, R10, 0xd ;  /* 0x0000000d0a707836 */ /* 0x000fc40000000000 */
[C---:B0-----:R-:W-:Y:S02]  /*0650*/  VIADD R4, R10.reuse, 0x99 ;  /* 0x000000990a047836 */ /* 0x041fe40000000000 */
[C---:B------:R-:W-:Y:S02]  /*0660*/  VIADD R110, R10.reuse, 0xe ;  /* 0x0000000e0a6e7836 */ /* 0x040fe40000000000 */
[C---:B-1----:R-:W-:Y:S02]  /*0670*/  VIADD R0, R10.reuse, 0x97 ;  /* 0x000000970a007836 */ /* 0x042fe40000000000 */
[C---:B------:R-:W-:Y:S02]  /*0680*/  VIADD R108, R10.reuse, 0xf ;  /* 0x0000000f0a6c7836 */ /* 0x040fe40000000000 */
[C---:B------:R-:W-:Y:S01]  /*0690*/  VIADD R106, R10.reuse, 0x10 ;  /* 0x000000100a6a7836 */ /* 0x040fe20000000000 */
[----:B------:R0:W-:Y:S01]  /*06a0*/  STL [R1+0x2cbc], R0 ;  /* 0x002cbc0001007387 */ /* 0x0001e20000100800 */
[----:B------:R-:W-:-:S02]  /*06b0*/  VIADD R104, R10, 0x11 ;  /* 0x000000110a687836 */ /* 0x000fc40000000000 */
[C---:B------:R-:W-:Y:S01]  /*06c0*/  VIADD R102, R10.reuse, 0x12 ;  /* 0x000000120a667836 */ /* 0x040fe20000000000 */
[----:B------:R1:W-:Y:S01]  /*06d0*/  STL [R1+0x2cc0], R8 ;  /* 0x002cc00801007387 */ /* 0x0003e20000100800 */
[C---:B------:R-:W-:Y:S02]  /*06e0*/  VIADD R98, R10.reuse, 0x13 ;  /* 0x000000130a627836 */ /* 0x040fe40000000000 */
[C---:B------:R-:W-:Y:S01]  /*06f0*/  VIADD R124, R10.reuse, 0x14 ;  /* 0x000000140a7c7836 */ /* 0x040fe20000000000 */
[----:B------:R2:W-:Y:S01]  /*0700*/  STL [R1+0x2cc4], R4 ;  /* 0x002cc40401007387 */ /* 0x0005e20000100800 */
[C---:B------:R-:W-:Y:S02]  /*0710*/  VIADD R100, R10.reuse, 0x15 ;  /* 0x000000150a647836 */ /* 0x040fe40000000000 */
[C---:B0-----:R-:W-:Y:S02]  /*0720*/  VIADD R0, R10.reuse, 0x9a ;  /* 0x0000009a0a007836 */ /* 0x041fe40000000000 */
[----:B------:R-:W-:-:S02]  /*0730*/  VIADD R96, R10, 0x16 ;  /* 0x000000160a607836 */ /* 0x000fc40000000000 */
[C---:B-1----:R-:W-:Y:S01]  /*0740*/  VIADD R8, R10.reuse, 0x9b ;  /* 0x0000009b0a087836 */ /* 0x042fe20000000000 */
[----:B------:R0:W-:Y:S01]  /*0750*/  STL [R1+0x2cc8], R0 ;  /* 0x002cc80001007387 */ /* 0x0001e20000100800 */
[C---:B------:R-:W-:Y:S02]  /*0760*/  VIADD R128, R10.reuse, 0x17 ;  /* 0x000000170a807836 */ /* 0x040fe40000000000 */
[C---:B--2---:R-:W-:Y:S01]  /*0770*/  VIADD R4, R10.reuse, 0x9c ;  /* 0x0000009c0a047836 */ /* 0x044fe20000000000 */
[----:B------:R1:W-:Y:S01]  /*0780*/  STL [R1+0x2ccc], R8 ;  /* 0x002ccc0801007387 */ /* 0x0003e20000100800 */
[C---:B------:R-:W-:Y:S02]  /*0790*/  VIADD R94, R10.reuse, 0x18 ;  /* 0x000000180a5e7836 */ /* 0x040fe40000000000 */
[C---:B------:R-:W-:Y:S01]  /*07a0*/  VIADD R92, R10.reuse, 0x19 ;  /* 0x000000190a5c7836 */ /* 0x040fe20000000000 */
[----:B------:R2:W-:Y:S01]  /*07b0*/  STL [R1+0x2cd0], R4 ;  /* 0x002cd00401007387 */ /* 0x0005e20000100800 */
[----:B------:R-:W-:-:S02]  /*07c0*/  VIADD R90, R10, 0x1a ;  /* 0x0000001a0a5a7836 */ /* 0x000fc40000000000 */
[C---:B0-----:R-:W-:Y:S02]  /*07d0*/  VIADD R0, R10.reuse, 0x9d ;  /* 0x0000009d0a007836 */ /* 0x041fe40000000000 */
[C---:B------:R-:W-:Y:S02]  /*07e0*/  VIADD R88, R10.reuse, 0x1b ;  /* 0x0000001b0a587836 */ /* 0x040fe40000000000 */
[C---:B-1----:R-:W-:Y:S01]  /*07f0*/  VIADD R8, R10.reuse, 0x9e ;  /* 0x0000009e0a087836 */ /* 0x042fe20000000000 */
[----:B------:R0:W-:Y:S01]  /*0800*/  STL [R1+0x2cd4], R0 ;  /* 0x002cd40001007387 */ /* 0x0001e20000100800 */
[C---:B------:R-:W-:Y:S02]  /*0810*/  VIADD R82, R10.reuse, 0x1c ;  /* 0x0000001c0a527836 */ /* 0x040fe40000000000 */
[C---:B--2---:R-:W-:Y:S01]  /*0820*/  VIADD R4, R10.reuse, 0x9f ;  /* 0x0000009f0a047836 */ /* 0x044fe20000000000 */
[----:B------:R1:W-:Y:S01]  /*0830*/  STL [R1+0x2cd8], R8 ;  /* 0x002cd80801007387 */ /* 0x0003e20000100800 */
[----:B------:R-:W-:-:S02]  /*0840*/  VIADD R80, R10, 0x1d ;  /* 0x0000001d0a507836 */ /* 0x000fc40000000000 */
[C---:B------:R-:W-:Y:S01]  /*0850*/  VIADD R78, R10.reuse, 0x1e ;  /* 0x0000001e0a4e7836 */ /* 0x040fe20000000000 */
[----:B------:R2:W-:Y:S01]  /*0860*/  STL [R1+0x2cdc], R4 ;  /* 0x002cdc0401007387 */ /* 0x0005e20000100800 */
[C---:B------:R-:W-:Y:S02]  /*0870*/  VIADD R76, R10.reuse, 0x1f ;  /* 0x0000001f0a4c7836 */ /* 0x040fe40000000000 */
[C---:B0-----:R-:W-:Y:S02]  /*0880*/  VIADD R0, R10.reuse, 0xa0 ;  /* 0x000000a00a007836 */ /* 0x041fe40000000000 */
[C---:B------:R-:W-:Y:S02]  /*0890*/  VIADD R72, R10.reuse, 0x20 ;  /* 0x000000200a487836 */ /* 0x040fe40000000000 */
[C---:B-1----:R-:W-:Y:S01]  /*08a0*/  VIADD R8, R10.reuse, 0xa1 ;  /* 0x000000a10a087836 */ /* 0x042fe20000000000 */
[----:B------:R0:W-:Y:S01]  /*08b0*/  STL [R1+0x2ce0], R0 ;  /* 0x002ce00001007387 */ /* 0x0001e20000100800 */
[----:B------:R-:W-:-:S02]  /*08c0*/  VIADD R74, R10, 0x21 ;  /* 0x000000210a4a7836 */ /* 0x000fc40000000000 */
[C---:B--2---:R-:W-:Y:S01]  /*08d0*/  VIADD R4, R10.reuse, 0xa2 ;  /* 0x000000a20a047836 */ /* 0x044fe20000000000 */
        /* <DEDUP_REMOVED lines=33> */
[----:B------:R-:W-:Y:S01]  /*0af0*/  STL [R1+0x2d00], R8 ;  /* 0x002d000801007387 */ /* 0x000fe20000100800 */
[C---:B------:R-:W-:Y:S02]  /*0b00*/  VIADD R42, R10.reuse, 0x31 ;  /* 0x000000310a2a7836 */ /* 0x040fe40000000000 */
[C---:B------:R-:W-:Y:S01]  /*0b10*/  VIADD R38, R10.reuse, 0x32 ;  /* 0x000000320a267836 */ /* 0x040fe20000000000 */
[----:B------:R1:W-:Y:S01]  /*0b20*/  STL [R1+0x2d04], R4 ;  /* 0x002d040401007387 */ /* 0x0003e20000100800 */
[C---:B------:R-:W-:Y:S02]  /*0b30*/  VIADD R36, R10.reuse, 0x33 ;  /* 0x000000330a247836 */ /* 0x040fe40000000000 */
[C---:B0-----:R-:W-:Y:S02]  /*0b40*/  VIADD R0, R10.reuse, 0xac ;  /* 0x000000ac0a007836 */ /* 0x041fe40000000000 */
[----:B------:R-:W-:-:S02]  /*0b50*/  VIADD R34, R10, 0x34 ;  /* 0x000000340a227836 */ /* 0x000fc40000000000 */
[C---:B------:R-:W-:Y:S01]  /*0b60*/  VIADD R32, R10.reuse, 0x35 ;  /* 0x000000350a207836 */ /* 0x040fe20000000000 */
[----:B------:R0:W-:Y:S01]  /*0b70*/  STL [R1+0x2cb0], R0 ;  /* 0x002cb00001007387 */ /* 0x0001e20000100800 */
[C---:B------:R-:W-:Y:S02]  /*0b80*/  VIADD R28, R10.reuse, 0x36 ;  /* 0x000000360a1c7836 */ /* 0x040fe40000000000 */
[C---:B------:R-:W-:Y:S02]  /*0b90*/  VIADD R26, R10.reuse, 0x37 ;  /* 0x000000370a1a7836 */ /* 0x040fe40000000000 */
[C---:B------:R-:W-:Y:S02]  /*0ba0*/  VIADD R40, R10.reuse, 0x38 ;  /* 0x000000380a287836 */ /* 0x040fe40000000000 */
[C---:B------:R-:W-:Y:S02]  /*0bb0*/  VIADD R30, R10.reuse, 0x39 ;  /* 0x000000390a1e7836 */ /* 0x040fe40000000000 */
[----:B------:R-:W-:-:S02]  /*0bc0*/  VIADD R24, R10, 0x3a ;  /* 0x0000003a0a187836 */ /* 0x000fc40000000000 */
[C---:B------:R-:W-:Y:S02]  /*0bd0*/  VIADD R86, R10.reuse, 0x3b ;  /* 0x0000003b0a567836 */ /* 0x040fe40000000000 */
        /* <DEDUP_REMOVED lines=93> */
[C---:B-1----:R-:W-:Y:S02]  /*11b0*/  VIADD R4, R10.reuse, 0xaf ;  /* 0x000000af0a047836 */ /* 0x042fe40000000000 */
        /* <DEDUP_REMOVED lines=79> */
[----:B------:R-:W-:Y:S02]  /*16b0*/  VIADD R242, R10, 0xff ;  /* 0x000000ff0af27836 */ /* 0x000fe40000000000 */
[C---:B------:R-:W-:Y:S02]  /*16c0*/  VIADD R16, R15.reuse, 0x80 ;  /* 0x000000800f107836 */ /* 0x040fe40000000000 */
[C---:B------:R-:W-:Y:S02]  /*16d0*/  VIADD R14, R15.reuse, 0x100 ;  /* 0x000001000f0e7836 */ /* 0x040fe40000000000 */
[----:B------:R-:W-:Y:S01]  /*16e0*/  VIADD R17, R15, 0x180 ;  /* 0x000001800f117836 */ /* 0x000fe20000000000 */
[----:B0-----:R-:W-:Y:S06]  /*16f0*/  @P0 BRA `(.L_x_0) ;  /* 0x0000003c000c0947 */ /* 0x001fec0003800000 */
[----:B------:R-:W-:Y:S01]  /*1700*/  IMAD.SHL.U32 R0, R138, 0x10, RZ ;  /* 0x000000108a007824 */ /* 0x000fe200078e00ff */
[----:B------:R1:W-:Y:S01]  /*1710*/  STL [R1+0xc00], RZ ;  /* 0x000c00ff01007387 */ /* 0x0003e20000100800 */
[----:B------:R-:W-:Y:S02]  /*1720*/  CS2R R24, SRZ ;  /* 0x0000000000187805 */ /* 0x000fe4000001ff00 */
[----:B------:R-:W-:Y:S02]  /*1730*/  CS2R R26, SRZ ;  /* 0x00000000001a7805 */ /* 0x000fe4000001ff00 */
[----:B------:R-:W-:Y:S01]  /*1740*/  CS2R R28, SRZ ;  /* 0x00000000001c7805 */ /* 0x000fe2000001ff00 */
[----:B------:R1:W-:Y:S01]  /*1750*/  STL [R1+0x2cac], R0 ;  /* 0x002cac0001007387 */ /* 0x0003e20000100800 */
[----:B------:R-:W-:Y:S02]  /*1760*/  CS2R R30, SRZ ;  /* 0x00000000001e7805 */ /* 0x000fe4000001ff00 */
[----:B------:R-:W-:-:S02]  /*1770*/  CS2R R32, SRZ ;  /* 0x0000000000207805 */ /* 0x000fc4000001ff00 */
[----:B------:R-:W-:Y:S01]  /*1780*/  CS2R R34, SRZ ;  /* 0x0000000000227805 */ /* 0x000fe2000001ff00 */
[----:B------:R1:W-:Y:S01]  /*1790*/  STL [R1+0xc04], RZ ;  /* 0x000c04ff01007387 */ /* 0x0003e20000100800 */
[----:B------:R-:W-:Y:S02]  /*17a0*/  CS2R R36, SRZ ;  /* 0x0000000000247805 */ /* 0x000fe4000001ff00 */
[----:B------:R-:W-:Y:S02]  /*17b0*/  CS2R R38, SRZ ;  /* 0x0000000000267805 */ /* 0x000fe4000001ff00 */
[----:B------:R-:W-:Y:S01]  /*17c0*/  CS2R R40, SRZ ;  /* 0x0000000000287805 */ /* 0x000fe2000001ff00 */
[----:B------:R1:W-:Y:S01]  /*17d0*/  STL [R1+0xc08], RZ ;  /* 0x000c08ff01007387 */ /* 0x0003e20000100800 */
        /* <DEDUP_REMOVED lines=72> */
[----:B------:R-:W-:-:S03]  /*1c60*/  CS2R R150, SRZ ;  /* 0x0000000000967805 */ /* 0x000fc6000001ff00 */
[----:B------:R1:W-:Y:S04]  /*1c70*/  STL [R1+0xc54], RZ ;  /* 0x000c54ff01007387 */ /* 0x0003e80000100800 */
        /* <DEDUP_REMOVED lines=746> */
[----:B------:R1:W-:Y:S04]  /*4b20*/  STL [R1], RZ ;  /* 0x000000ff01007387 */ /* 0x0003e80000100800 */
        /* <DEDUP_REMOVED lines=126> */
[----:B------:R1:W-:Y:S01]  /*5310*/  STL [R1+0x1fc], RZ ;  /* 0x0001fcff01007387 */ /* 0x0003e20000100800 */
[----:B------:R-:W-:Y:S05]  /*5320*/  BRA `(.L_x_1) ;  /* 0x0000058400147947 */ /* 0x000fea0003800000 */
.L_x_0:
[----:B------:R-:W-:Y:S01]  /*5330*/  IABS R240, R2 ;  /* 0x0000000200f07213 */ /* 0x000fe20000000000 */
[----:B------:R-:W-:Y:S01]  /*5340*/  IMAD.MOV.U32 R244, RZ, RZ, R0 ;  /* 0x000000fffff47224 */ /* 0x000fe200078e0000 */
[----:B------:R-:W-:Y:S01]  /*5350*/  IABS R0, R3 ;  /* 0x0000000300007213 */ /* 0x000fe20000000000 */
[----:B------:R-:W-:Y:S01]  /*5360*/  IMAD.MOV.U32 R200, RZ, RZ, RZ ;  /* 0x000000ffffc87224 */ /* 0x000fe200078e00ff */
[----:B------:R-:W0:Y:S01]  /*5370*/  I2F.RP R138, R240 ;  /* 0x000000f0008a7306 */ /* 0x000e220000209400 */
[----:B------:R-:W-:Y:S01]  /*5380*/  IABS R246, R15 ;  /* 0x0000000f00f67213 */ /* 0x000fe20000000000 */
[----:B------:R-:W-:Y:S01]  /*5390*/  STL [R1+0x2d90], R236 ;  /* 0x002d90ec01007387 */ /* 0x000fe20000100800 */
[----:B------:R-:W-:Y:S02]  /*53a0*/  IABS R248, R16 ;  /* 0x0000001000f87213 */ /* 0x000fe40000000000 */
[----:B------:R-:W-:Y:S01]  /*53b0*/  ISETP.GE.AND P0, PT, R243, RZ, PT ;  /* 0x000000fff300720c */ /* 0x000fe20003f06270 */
[----:B------:R1:W-:Y:S01]  /*53c0*/  STL [R1+0x2d88], R3 ;  /* 0x002d880301007387 */ /* 0x0003e20000100800 */
[----:B------:R-:W-:Y:S01]  /*53d0*/  ISETP.GE.AND P1, PT, R242, RZ, PT ;  /* 0x000000fff200720c */ /* 0x000fe20003f26270 */
[----:B------:R-:W2:Y:S02]  /*53e0*/  I2F.RP R208, R0 ;  /* 0x0000000000d07306 */ /* 0x000ea40000209400 */
[----:B------:R-:W-:Y:S04]  /*53f0*/  STL [R1+0x2d08], R15 ;  /* 0x002d080f01007387 */ /* 0x000fe80000100800 */
[----:B------:R-:W-:Y:S02]  /*5400*/  STL [R1+0x2d0c], R16 ;  /* 0x002d0c1001007387 */ /* 0x000fe40000100800 */
[----:B0-----:R-:W0:Y:S02]  /*5410*/  MUFU.RCP R138, R138 ;  /* 0x0000008a008a7308 */ /* 0x001e240000001000 */
[----:B------:R3:W-:Y:S04]  /*5420*/  STL [R1+0x2d10], R14 ;  /* 0x002d100e01007387 */ /* 0x0007e80000100800 */
[----:B------:R-:W-:Y:S02]  /*5430*/  STL [R1+0x2d14], R17 ;  /* 0x002d141101007387 */ /* 0x000fe40000100800 */
[----:B--2---:R-:W2:Y:S01]  /*5440*/  MUFU.RCP R208, R208 ;  /* 0x000000d000d07308 */ /* 0x004ea20000001000 */
[----:B0-----:R-:W-:-:S07]  /*5450*/  VIADD R138, R138, 0xffffffe ;  /* 0x0ffffffe8a8a7836 */ /* 0x001fce0000000000 */
[----:B------:R-:W0:Y:S01]  /*5460*/  F2I.FTZ.U32.TRUNC.NTZ R201, R138 ;  /* 0x0000008a00c97305 */ /* 0x000e22000021f000 */
[----:B--2---:R-:W-:-:S07]  /*5470*/  VIADD R208, R208, 0xffffffe ;  /* 0x0ffffffed0d07836 */ /* 0x004fce0000000000 */
[----:B------:R2:W4:Y:S01]  /*5480*/  F2I.FTZ.U32.TRUNC.NTZ R209, R208 ;  /* 0x000000d000d17305 */ /* 0x000522000021f000 */
[----:B0-----:R-:W-:Y:S02]  /*5490*/  IMAD.MOV R138, RZ, RZ, -R201 ;  /* 0x000000ffff8a7224 */ /* 0x001fe400078e0ac9 */
[----:B--2---:R-:W-:Y:S02]  /*54a0*/  IMAD.MOV.U32 R208, RZ, RZ, RZ ;  /* 0x000000ffffd07224 */ /* 0x004fe400078e00ff */
[----:B------:R-:W-:-:S04]  /*54b0*/  IMAD R245, R138, R240, RZ ;  /* 0x000000f08af57224 */ /* 0x000fc800078e02ff */
[----:B------:R-:W-:Y:S01]  /*54c0*/  IMAD.HI.U32 R245, R201, R245, R200 ;  /* 0x000000f5c9f57227 */ /* 0x000fe200078e00c8 */
[----:B------:R-:W-:Y:S02]  /*54d0*/  IABS R201, R14 ;  /* 0x0000000e00c97213 */ /* 0x000fe40000000000 */
[----:B------:R-:W-:Y:S01]  /*54e0*/  IABS R200, R17 ;  /* 0x0000001100c87213 */ /* 0x000fe20000000000 */
[----:B----4-:R-:W-:Y:S02]  /*54f0*/  IMAD.MOV R138, RZ, RZ, -R209 ;  /* 0x000000ffff8a7224 */ /* 0x010fe400078e0ad1 */
[----:B------:R-:W-:-:S04]  /*5500*/  IMAD.HI.U32 R250, R245, R246, RZ ;  /* 0x000000f6f5fa7227 */ /* 0x000fc800078e00ff */
[----:B------:R-:W-:Y:S02]  /*5510*/  IMAD.MOV R250, RZ, RZ, -R250 ;  /* 0x000000fffffa7224 */ /* 0x000fe400078e0afa */
[----:B------:R-:W-:-:S04]  /*5520*/  IMAD.HI.U32 R249, R245, R248, RZ ;  /* 0x000000f8f5f97227 */ /* 0x000fc800078e00ff */
[----:B------:R-:W-:Y:S02]  /*5530*/  IMAD R246, R240, R250, R246 ;  /* 0x000000faf0f67224 */ /* 0x000fe400078e02f6 */
[----:B------:R-:W-:-:S03]  /*5540*/  IMAD.HI.U32 R247, R245, R201, RZ ;  /* 0x000000c9f5f77227 */ /* 0x000fc600078e00ff */
[----:B------:R-:W-:Y:S01]  /*5550*/  ISETP.GT.U32.AND P2, PT, R240, R246, PT ;  /* 0x000000f6f000720c */ /* 0x000fe20003f44070 */
[----:B------:R-:W-:-:S04]  /*5560*/  IMAD.HI.U32 R245, R245, R200, RZ ;  /* 0x000000c8f5f57227 */ /* 0x000fc800078e00ff */
[----:B------:R-:W-:Y:S02]  /*5570*/  IMAD.MOV R245, RZ, RZ, -R245 ;  /* 0x000000fffff57224 */ /* 0x000fe400078e0af5 */
[----:B------:R-:W-:Y:S02]  /*5580*/  IMAD R138, R138, R0, RZ ;  /* 0x000000008a8a7224 */ /* 0x000fe400078e02ff */
[----:B------:R-:W-:Y:S02]  /*5590*/  IMAD.MOV R249, RZ, RZ, -R249 ;  /* 0x000000fffff97224 */ /* 0x000fe400078e0af9 */
[C---:B------:R-:W-:Y:S02]  /*55a0*/  IMAD R200, R240.reuse, R245, R200 ;  /* 0x000000f5f0c87224 */ /* 0x040fe400078e02c8 */
[----:B------:R-:W-:Y:S01]  /*55b0*/  IMAD.HI.U32 R138, R209, R138, R208 ;  /* 0x0000008ad18a7227 */ /* 0x000fe200078e00d0 */
[----:B------:R-:W-:Y:S02]  /*55c0*/  IABS R209, R243 ;  /* 0x000000f300d17213 */ /* 0x000fe40000000000 */
[C---:B------:R-:W-:Y:S01]  /*55d0*/  ISETP.GT.U32.AND P5, PT, R240.reuse, R200, PT ;  /* 0x000000c8f000720c */ /* 0x040fe20003fa4070 */
[----:B------:R-:W-:Y:S01]  /*55e0*/  IMAD R208, R240, R249, R248 ;  /* 0x000000f9f0d07224 */ /* 0x000fe200078e02f8 */
[----:B------:R-:W-:Y:S01]  /*55f0*/  IABS R249, R242 ;  /* 0x000000f200f97213 */ /* 0x000fe20000000000 */
[----:B------:R-:W-:Y:S01]  /*5600*/  @!P2 IMAD.IADD R246, R246, 0x1, -R240 ;  /* 0x00000001f6f6a824 */ /* 0x000fe200078e0af0 */
[----:B------:R-:W-:Y:S01]  /*5610*/  IABS R243, R238 ;  /* 0x000000ee00f37213 */ /* 0x000fe20000000000 */
[----:B------:R-:W-:Y:S01]  /*5620*/  IMAD.MOV R247, RZ, RZ, -R247 ;  /* 0x000000fffff77224 */ /* 0x000fe200078e0af7 */
[----:B------:R-:W-:Y:S01]  /*5630*/  ISETP.GT.U32.AND P3, PT, R240, R208, PT ;  /* 0x000000d0f000720c */ /* 0x000fe20003f64070 */
[----:B------:R-:W-:Y:S01]  /*5640*/  IMAD.HI.U32 R250, R138, R249, RZ ;  /* 0x000000f98afa7227 */ /* 0x000fe200078e00ff */
[----:B------:R-:W-:-:S02]  /*5650*/  ISETP.GT.U32.AND P6, PT, R240, R246, PT ;  /* 0x000000f6f000720c */ /* 0x000fc40003fc4070 */
[----:B------:R-:W-:Y:S01]  /*5660*/  IABS R242, R239 ;  /* 0x000000ef00f27213 */ /* 0x000fe20000000000 */
[----:B------:R-:W-:Y:S01]  /*5670*/  IMAD R201, R240, R247, R201 ;  /* 0x000000f7f0c97224 */ /* 0x000fe200078e02c9 */
[----:B------:R-:W-:Y:S01]  /*5680*/  IABS R247, R241 ;  /* 0x000000f100f77213 */ /* 0x000fe20000000000 */
[----:B------:R-:W-:Y:S02]  /*5690*/  IMAD.MOV R250, RZ, RZ, -R250 ;  /* 0x000000fffffa7224 */ /* 0x000fe400078e0afa */
[--C-:B------:R-:W-:Y:S01]  /*56a0*/  @!P5 IMAD.IADD R200, R200, 0x1, -R240.reuse ;  /* 0x00000001c8c8d824 */ /* 0x100fe200078e0af0 */
[----:B------:R-:W-:Y:S01]  /*56b0*/  ISETP.GT.U32.AND P4, PT, R240, R201, PT ;  /* 0x000000c9f000720c */ /* 0x000fe20003f84070 */
[----:B------:R-:W-:Y:S01]  /*56c0*/  IMAD R249, R0, R250, R249 ;  /* 0x000000fa00f97224 */ /* 0x000fe200078e02f9 */
[----:B------:R-:W-:Y:S01]  /*56d0*/  IABS R250, R227 ;  /* 0x000000e300fa7213 */ /* 0x000fe20000000000 */
[--C-:B------:R-:W-:Y:S01]  /*56e0*/  @!P3 IMAD.IADD R208, R208, 0x1, -R240.reuse ;  /* 0x00000001d0d0b824 */ /* 0x100fe200078e0af0 */
[----:B------:R-:W-:Y:S01]  /*56f0*/  ISETP.GT.U32.AND P5, PT, R240, R200, PT ;  /* 0x000000c8f000720c */ /* 0x000fe20003fa4070 */
[----:B------:R-:W-:Y:S01]  /*5700*/  @!P6 IMAD.IADD R246, R246, 0x1, -R240 ;  /* 0x00000001f6f6e824 */ /* 0x000fe200078e0af0 */
[----:B------:R-:W-:Y:S01]  /*5710*/  ISETP.GT.U32.AND P6, PT, R0, R249, PT ;  /* 0x000000f90000720c */ /* 0x000fe20003fc4070 */
[----:B------:R-:W-:Y:S01]  /*5720*/  IMAD.HI.U32 R245, R138, R247, RZ ;  /* 0x000000f78af57227 */ /* 0x000fe200078e00ff */
[----:B------:R-:W-:-:S03]  /*5730*/  ISETP.GT.U32.AND P2, PT, R240, R208, PT ;  /* 0x000000d0f000720c */ /* 0x000fc60003f44070 */
[----:B------:R-:W-:-:S04]  /*5740*/  IMAD.HI.U32 R248, R138, R243, RZ ;  /* 0x000000f38af87227 */ /* 0x000fc800078e00ff */
[--C-:B------:R-:W-:Y:S01]  /*5750*/  @!P4 IMAD.IADD R201, R201, 0x1, -R240.reuse ;  /* 0x00000001c9c9c824 */ /* 0x100fe200078e0af0 */
[----:B------:R-:W-:Y:S01]  /*5760*/  ISETP.GE.AND P4, PT, R15, RZ, PT ;  /* 0x000000ff0f00720c */ /* 0x000fe20003f86270 */
[----:B------:R-:W-:Y:S01]  /*5770*/  @!P5 IMAD.IADD R200, R200, 0x1, -R240 ;  /* 0x00000001c8c8d824 */ /* 0x000fe200078e0af0 */
[----:B------:R-:W-:Y:S01]  /*5780*/  ISETP.GE.AND P5, PT, R17, RZ, PT ;  /* 0x000000ff1100720c */ /* 0x000fe20003fa6270 */
[----:B------:R-:W-:Y:S01]  /*5790*/  @!P6 IMAD.IADD R249, R249, 0x1, -R0 ;  /* 0x00000001f9f9e824 */ /* 0x000fe200078e0a00 */
[----:B------:R-:W-:Y:S01]  /*57a0*/  ISETP.GT.U32.AND P3, PT, R240, R201, PT ;  /* 0x000000c9f000720c */ /* 0x000fe20003f64070 */
[----:B------:R-:W-:Y:S02]  /*57b0*/  IMAD.MOV R245, RZ, RZ, -R245 ;  /* 0x000000fffff57224 */ /* 0x000fe400078e0af5 */
[----:B------:R-:W-:Y:S01]  /*57c0*/  IMAD.MOV R248, RZ, RZ, -R248 ;  /* 0x000000fffff87224 */ /* 0x000fe200078e0af8 */
[C---:B------:R-:W-:Y:S01]  /*57d0*/  ISETP.GT.U32.AND P6, PT, R0.reuse, R249, PT ;  /* 0x000000f90000720c */ /* 0x040fe20003fc4070 */
[----:B------:R-:W-:-:S02]  /*57e0*/  IMAD R247, R0, R245, R247 ;  /* 0x000000f500f77224 */ /* 0x000fc400078e02f7 */
[----:B------:R-:W-:-:S04]  /*57f0*/  IMAD.HI.U32 R251, R138, R242, RZ ;  /* 0x000000f28afb7227 */ /* 0x000fc800078e00ff */
[----:B------:R-:W-:Y:S02]  /*5800*/  IMAD R243, R0, R248, R243 ;  /* 0x000000f800f37224 */ /* 0x000fe400078e02f3 */
[--C-:B------:R-:W-:Y:S01]  /*5810*/  @!P3 IMAD.IADD R201, R201, 0x1, -R240.reuse ;  /* 0x00000001c9c9b824 */ /* 0x100fe200078e0af0 */
[----:B------:R-:W-:Y:S01]  /*5820*/  ISETP.GE.AND P3, PT, R14, RZ, PT ;  /* 0x000000ff0e00720c */ /* 0x000fe20003f66270 */
[----:B------:R-:W-:Y:S01]  /*5830*/  @!P2 IMAD.IADD R208, R208, 0x1, -R240 ;  /* 0x00000001d0d0a824 */ /* 0x000fe200078e0af0 */
[----:B------:R-:W-:Y:S01]  /*5840*/  ISETP.GE.AND P2, PT, R16, RZ, PT ;  /* 0x000000ff1000720c */ /* 0x000fe20003f46270 */
[----:B------:R-:W-:Y:S01]  /*5850*/  @!P5 IMAD.MOV R200, RZ, RZ, -R200 ;  /* 0x000000ffffc8d224 */ /* 0x000fe200078e0ac8 */
[----:B------:R-:W-:Y:S01]  /*5860*/  ISETP.GT.U32.AND P5, PT, R0, R247, PT ;  /* 0x000000f70000720c */ /* 0x000fe20003fa4070 */
[----:B------:R-:W-:Y:S01]  /*5870*/  IMAD.HI.U32 R252, R138, R209, RZ ;  /* 0x000000d18afc7227 */ /* 0x000fe200078e00ff */
[----:B------:R-:W-:-:S03]  /*5880*/  IABS R240, R235 ;  /* 0x000000eb00f07213 */ /* 0x000fc60000000000 */
[----:B------:R-:W-:Y:S02]  /*5890*/  IMAD.MOV R251, RZ, RZ, -R251 ;  /* 0x000000fffffb7224 */ /* 0x000fe400078e0afb */
[----:B------:R-:W-:Y:S01]  /*58a0*/  @!P4 IMAD.MOV R246, RZ, RZ, -R246 ;  /* 0x000000fffff6c224 */ /* 0x000fe200078e0af6 */
[----:B------:R-:W-:Y:S01]  /*58b0*/  ISETP.NE.AND P4, PT, R2, RZ, PT ;  /* 0x000000ff0200720c */ /* 0x000fe20003f85270 */
[----:B------:R-:W-:Y:S01]  /*58c0*/  @!P6 IMAD.IADD R249, R249, 0x1, -R0 ;  /* 0x00000001f9f9e824 */ /* 0x000fe200078e0a00 */
[----:B------:R-:W-:Y:S01]  /*58d0*/  LOP3.LUT R2, RZ, R2, RZ, 0x33, !PT ;  /* 0x00000002ff027212 */ /* 0x000fe200078e33ff */
[----:B------:R-:W-:Y:S01]  /*58e0*/  IMAD.MOV R252, RZ, RZ, -R252 ;  /* 0x000000fffffc7224 */ /* 0x000fe200078e0afc */
[C---:B------:R-:W-:Y:S01]  /*58f0*/  ISETP.GT.U32.AND P6, PT, R0.reuse, R243, PT ;  /* 0x000000f30000720c */ /* 0x040fe20003fc4070 */
[----:B------:R-:W-:Y:S01]  /*5900*/  IMAD R242, R0, R251, R242 ;  /* 0x000000fb00f27224 */ /* 0x000fe200078e02f2 */
[----:B-1----:R-:W-:Y:S01]  /*5910*/  SEL R3, R2, R246, !P4 ;  /* 0x000000f602037207 */ /* 0x002fe20006000000 */
[----:B------:R-:W-:-:S02]  /*5920*/  IMAD R209, R0, R252, R209 ;  /* 0x000000fc00d17224 */ /* 0x000fc400078e02d1 */
[----:B------:R-:W-:Y:S01]  /*5930*/  @!P3 IMAD.MOV R201, RZ, RZ, -R201 ;  /* 0x000000ffffc9b224 */ /* 0x000fe200078e0ac9 */
[C---:B------:R-:W-:Y:S01]  /*5940*/  ISETP.GT.U32.AND P3, PT, R0.reuse, R242, PT ;  /* 0x000000f20000720c */ /* 0x040fe20003f64070 */
[----:B------:R0:W-:Y:S01]  /*5950*/  STL [R1+0x174], R3 ;  /* 0x0001740301007387 */ /* 0x0001e20000100800 */
[----:B------:R-:W-:Y:S01]  /*5960*/  @!P2 IMAD.MOV R208, RZ, RZ, -R208 ;  /* 0x000000ffffd0a224 */ /* 0x000fe200078e0ad0 */
[----:B------:R-:W-:Y:S01]  /*5970*/  ISETP.GT.U32.AND P2, PT, R0, R209, PT ;  /* 0x000000d10000720c */ /* 0x000fe20003f44070 */
[----:B------:R-:W-:Y:S01]  /*5980*/  @!P5 IMAD.IADD R247, R247, 0x1, -R0 ;  /* 0x00000001f7f7d824 */ /* 0x000fe200078e0a00 */
[C---:B---3--:R-:W-:Y:S01]  /*5990*/  SEL R14, R2.reuse, R201, !P4 ;  /* 0x000000c9020e7207 */ /* 0x048fe20006000000 */
[----:B------:R-:W-:Y:S01]  /*59a0*/  IMAD.MOV.U32 R252, RZ, RZ, R244 ;  /* 0x000000fffffc7224 */ /* 0x000fe200078e00f4 */
[----:B------:R-:W-:Y:S01]  /*59b0*/  SEL R15, R2, R208, !P4 ;  /* 0x000000d0020f7207 */ /* 0x000fe20006000000 */
[----:B------:R-:W-:Y:S01]  /*59c0*/  @!P6 IMAD.IADD R243, R243, 0x1, -R0 ;  /* 0x00000001f3f3e824 */ /* 0x000fe200078e0a00 */
[----:B------:R-:W-:-:S02]  /*59d0*/  ISETP.GT.U32.AND P6, PT, R0, R247, PT ;  /* 0x000000f70000720c */ /* 0x000fc40003fc4070 */
[----:B0-----:R-:W-:Y:S01]  /*59e0*/  SEL R3, R2, R200, !P4 ;  /* 0x000000c802037207 */ /* 0x001fe20006000000 */
[----:B------:R-:W-:Y:S01]  /*59f0*/  STL [R1+0x170], R15 ;  /* 0x0001700f01007387 */ /* 0x000fe20000100800 */
[----:B------:R-:W-:Y:S01]  /*5a00*/  IABS R200, R237 ;  /* 0x000000ed00c87213 */ /* 0x000fe20000000000 */
[--C-:B------:R-:W-:Y:S01]  /*5a10*/  @!P3 IMAD.IADD R242, R242, 0x1, -R0.reuse ;  /* 0x00000001f2f2b824 */ /* 0x100fe200078e0a00 */
[----:B------:R-:W-:Y:S01]  /*5a20*/  ISETP.GE.AND P4, PT, R239, RZ, PT ;  /* 0x000000ffef00720c */ /* 0x000fe20003f86270 */
[----:B------:R-:W-:Y:S01]  /*5a30*/  @!P2 IMAD.IADD R209, R209, 0x1, -R0 ;  /* 0x00000001d1d1a824 */ /* 0x000fe200078e0a00 */
[----:B------:R-:W-:Y:S01]  /*5a40*/  STL [R1+0x16c], R14 ;  /* 0x00016c0e01007387 */ /* 0x000fe20000100800 */
[----:B------:R-:W-:Y:S01]  /*5a50*/  IMAD.HI.U32 R201, R138, R200, RZ ;  /* 0x000000c88ac97227 */ /* 0x000fe200078e00ff */
[C---:B------:R-:W-:Y:S02]  /*5a60*/  ISETP.GT.U32.AND P5, PT, R0.reuse, R242, PT ;  /* 0x000000f20000720c */ /* 0x040fe40003fa4070 */
[----:B------:R0:W-:Y:S01]  /*5a70*/  STL [R1+0x168], R3 ;  /* 0x0001680301007387 */ /* 0x0001e20000100800 */
[----:B------:R-:W-:Y:S01]  /*5a80*/  IMAD.MOV R201, RZ, RZ, -R201 ;  /* 0x000000ffffc97224 */ /* 0x000fe200078e0ac9 */
[----:B------:R-:W-:Y:S01]  /*5a90*/  ISETP.GT.U32.AND P3, PT, R0, R209, PT ;  /* 0x000000d10000720c */ /* 0x000fe20003f64070 */
[----:B------:R-:W-:Y:S01]  /*5aa0*/  IMAD.HI.U32 R2, R138, R240, RZ ;  /* 0x000000f08a027227 */ /* 0x000fe200078e00ff */
[----:B------:R-:W-:-:S02]  /*5ab0*/  ISETP.GE.AND P2, PT, R241, RZ, PT ;  /* 0x000000fff100720c */ /* 0x000fc40003f46270 */
[----:B------:R-:W-:Y:S01]  /*5ac0*/  IABS R208, R232 ;  /* 0x000000e800d07213 */ /* 0x000fe20000000000 */
[C---:B------:R-:W-:Y:S01]  /*5ad0*/  IMAD R200, R0.reuse, R201, R200 ;  /* 0x000000c900c87224 */ /* 0x040fe200078e02c8 */
[----:B------:R-:W-:Y:S01]  /*5ae0*/  IABS R201, R234 ;  /* 0x000000ea00c97213 */ /* 0x000fe20000000000 */
[----:B------:R-:W-:Y:S02]  /*5af0*/  @!P6 IMAD.IADD R247, R247, 0x1, -R0 ;  /* 0x00000001f7f7e824 */ /* 0x000fe400078e0a00 */
[----:B0-----:R-:W-:Y:S01]  /*5b00*/  IMAD.MOV.U32 R3, RZ, RZ, R249 ;  /* 0x000000ffff037224 */ /* 0x001fe200078e00f9 */
[C---:B------:R-:W-:Y:S01]  /*5b10*/  ISETP.GT.U32.AND P6, PT, R0.reuse, R200, PT ;  /* 0x000000c80000720c */ /* 0x040fe20003fc4070 */
[----:B------:R-:W-:Y:S01]  /*5b20*/  IMAD.MOV R2, RZ, RZ, -R2 ;  /* 0x000000ffff027224 */ /* 0x000fe200078e0a02 */
[----:B------:R-:W-:Y:S01]  /*5b30*/  IABS R249, R220 ;  /* 0x000000dc00f97213 */ /* 0x000fe20000000000 */
[----:B------:R-:W-:Y:S01]  /*5b40*/  @!P1 IMAD.MOV R3, RZ, RZ, -R3 ;  /* 0x000000ffff039224 */ /* 0x000fe200078e0a03 */
[C---:B------:R-:W-:Y:S01]  /*5b50*/  ISETP.GT.U32.AND P1, PT, R0.reuse, R243, PT ;  /* 0x000000f30000720c */ /* 0x040fe20003f24070 */
[----:B------:R-:W-:Y:S01]  /*5b60*/  IMAD R240, R0, R2, R240 ;  /* 0x0000000200f07224 */ /* 0x000fe200078e02f0 */
[----:B------:R-:W-:Y:S01]  /*5b70*/  IABS R2, R233 ;  /* 0x000000e900027213 */ /* 0x000fe20000000000 */
[--C-:B------:R-:W-:Y:S01]  /*5b80*/  @!P5 IMAD.IADD R242, R242, 0x1, -R0.reuse ;  /* 0x00000001f2f2d824 */ /* 0x100fe200078e0a00 */
[----:B------:R0:W-:Y:S01]  /*5b90*/  STL [R1+0x38], R3 ;  /* 0x0000380301007387 */ /* 0x0001e20000100800 */
[--C-:B------:R-:W-:Y:S01]  /*5ba0*/  @!P3 IMAD.IADD R209, R209, 0x1, -R0.reuse ;  /* 0x00000001d1d1b824 */ /* 0x100fe200078e0a00 */
[----:B------:R-:W-:Y:S01]  /*5bb0*/  ISETP.GT.U32.AND P5, PT, R0, R240, PT ;  /* 0x000000f00000720c */ /* 0x000fe20003fa4070 */
[----:B------:R-:W-:Y:S01]  /*5bc0*/  IMAD.MOV.U32 R14, RZ, RZ, R247 ;  /* 0x000000ffff0e7224 */ /* 0x000fe200078e00f7 */
[----:B------:R-:W-:Y:S01]  /*5bd0*/  ISETP.GE.AND P3, PT, R238, RZ, PT ;  /* 0x000000ffee00720c */ /* 0x000fe20003f66270 */
[----:B------:R-:W-:Y:S01]  /*5be0*/  @!P6 IMAD.IADD R200, R200, 0x1, -R0 ;  /* 0x00000001c8c8e824 */ /* 0x000fe200078e0a00 */
[----:B------:R-:W-:Y:S01]  /*5bf0*/  IABS R247, R228 ;  /* 0x000000e400f77213 */ /* 0x000fe20000000000 */
[----:B------:R-:W-:-:S03]  /*5c00*/  IMAD.HI.U32 R238, R138, R2, RZ ;  /* 0x000000028aee7227 */ /* 0x000fc600078e00ff */
[----:B------:R-:W-:Y:S01]  /*5c10*/  ISETP.GT.U32.AND P6, PT, R0, R200, PT ;  /* 0x000000c80000720c */ /* 0x000fe20003fc4070 */
[----:B------:R-:W-:Y:S01]  /*5c20*/  @!P1 IMAD.IADD R243, R243, 0x1, -R0 ;  /* 0x00000001f3f39824 */ /* 0x000fe200078e0a00 */
[----:B------:R-:W-:Y:S01]  /*5c30*/  ISETP.GE.AND P1, PT, R235, RZ, PT ;  /* 0x000000ffeb00720c */ /* 0x000fe20003f26270 */
[----:B------:R-:W-:Y:S02]  /*5c40*/  IMAD.MOV R238, RZ, RZ, -R238 ;  /* 0x000000ffffee7224 */ /* 0x000fe400078e0aee */
[----:B------:R-:W-:-:S04]  /*5c50*/  IMAD.HI.U32 R235, R138, R208, RZ ;  /* 0x000000d08aeb7227 */ /* 0x000fc800078e00ff */
[----:B------:R-:W-:Y:S01]  /*5c60*/  @!P5 IMAD.IADD R240, R240, 0x1, -R0 ;  /* 0x00000001f0f0d824 */ /* 0x000fe200078e0a00 */
[----:B------:R-:W-:Y:S01]  /*5c70*/  ISETP.GE.AND P5, PT, R237, RZ, PT ;  /* 0x000000ffed00720c */ /* 0x000fe20003fa6270 */
[C---:B------:R-:W-:Y:S02]  /*5c80*/  IMAD R2, R0.reuse, R238, R2 ;  /* 0x000000ee00027224 */ /* 0x040fe400078e0202 */
[----:B0-----:R-:W-:Y:S02]  /*5c90*/  IMAD.MOV.U32 R3, RZ, RZ, R209 ;  /* 0x000000ffff037224 */ /* 0x001fe400078e00d1 */
[----:B------:R-:W-:Y:S02]  /*5ca0*/  IMAD.MOV R235, RZ, RZ, -R235 ;  /* 0x000000ffffeb7224 */ /* 0x000fe400078e0aeb */
[----:B------:R-:W-:Y:S02]  /*5cb0*/  IMAD.MOV.U32 R15, RZ, RZ, R242 ;  /* 0x000000ffff0f7224 */ /* 0x000fe400078e00f2 */
[----:B------:R-:W-:Y:S01]  /*5cc0*/  @!P2 IMAD.MOV R14, RZ, RZ, -R14 ;  /* 0x000000ffff0ea224 */ /* 0x000fe200078e0a0e */
[----:B------:R-:W-:Y:S01]  /*5cd0*/  ISETP.GE.AND P2, PT, R233, RZ, PT ;  /* 0x000000ffe900720c */ /* 0x000fe20003f46270 */
[----:B------:R-:W-:Y:S01]  /*5ce0*/  @!P0 IMAD.MOV R3, RZ, RZ, -R3 ;  /* 0x000000ffff038224 */ /* 0x000fe200078e0a03 */
[C---:B------:R-:W-:Y:S01]  /*5cf0*/  ISETP.GT.U32.AND P0, PT, R0.reuse, R240, PT ;  /* 0x000000f00000720c */ /* 0x040fe20003f04070 */
[----:B------:R-:W-:Y:S01]  /*5d00*/  @!P4 IMAD.MOV R15, RZ, RZ, -R15 ;  /* 0x000000ffff0fc224 */ /* 0x000fe200078e0a0f */
[C---:B------:R-:W-:Y:S01]  /*5d10*/  ISETP.GT.U32.AND P4, PT, R0.reuse, R2, PT ;  /* 0x000000020000720c */ /* 0x040fe20003f84070 */
[----:B------:R-:W-:Y:S01]  /*5d20*/  IMAD R233, R0, R235, R208 ;  /* 0x000000eb00e97224 */ /* 0x000fe200078e02d0 */
[----:B------:R0:W-:Y:S01]  /*5d30*/  STL [R1+0x34], R3 ;  /* 0x0000340301007387 */ /* 0x0001e20000100800 */
[----:B------:R-:W-:Y:S01]  /*5d40*/  @!P6 IMAD.IADD R200, R200, 0x1, -R0 ;  /* 0x00000001c8c8e824 */ /* 0x000fe200078e0a00 */
[----:B------:R-:W-:Y:S01]  /*5d50*/  IABS R208, R225 ;  /* 0x000000e100d07213 */ /* 0x000fe20000000000 */
[----:B------:R-:W-:Y:S01]  /*5d60*/  IMAD.HI.U32 R209, R138, R201, RZ ;  /* 0x000000c98ad17227 */ /* 0x000fe200078e00ff */
[----:B------:R-:W-:Y:S01]  /*5d70*/  ISETP.GT.U32.AND P6, PT, R0, R233, PT ;  /* 0x000000e90000720c */ /* 0x000fe20003fc4070 */
[----:B------:R-:W-:Y:S02]  /*5d80*/  STL [R1+0x30], R15 ;  /* 0x0000300f01007387 */ /* 0x000fe40000100800 */
[----:B------:R-:W-:-:S02]  /*5d90*/  IMAD.MOV R209, RZ, RZ, -R209 ;  /* 0x000000ffffd17224 */ /* 0x000fc400078e0ad1 */
[--C-:B------:R-:W-:Y:S01]  /*5da0*/  @!P0 IMAD.IADD R240, R240, 0x1, -R0.reuse ;  /* 0x00000001f0f08824 */ /* 0x100fe200078e0a00 */
[----:B------:R1:W-:Y:S01]  /*5db0*/  STL [R1+0x2c], R14 ;  /* 0x00002c0e01007387 */ /* 0x0003e20000100800 */
[----:B0-----:R-:W-:Y:S01]  /*5dc0*/  IMAD.MOV.U32 R3, RZ, RZ, R243 ;  /* 0x000000ffff037224 */ /* 0x001fe200078e00f3 */
[----:B------:R-:W-:Y:S01]  /*5dd0*/  ISETP.GE.AND P0, PT, R234, RZ, PT ;  /* 0x000000ffea00720c */ /* 0x000fe20003f06270 */
[--C-:B------:R-:W-:Y:S01]  /*5de0*/  @!P4 IMAD.IADD R2, R2, 0x1, -R0.reuse ;  /* 0x000000010202c824 */ /* 0x100fe200078e0a00 */
[----:B------:R-:W-:Y:S01]  /*5df0*/  IABS R234, R229 ;  /* 0x000000e500ea7213 */ /* 0x000fe20000000000 */
[----:B------:R-:W-:Y:S01]  /*5e00*/  @!P3 IMAD.MOV R3, RZ, RZ, -R3 ;  /* 0x000000ffff03b224 */ /* 0x000fe200078e0a03 */
[----:B------:R-:W-:Y:S01]  /*5e10*/  ISETP.GE.AND P3, PT, R232, RZ, PT ;  /* 0x000000ffe800720c */ /* 0x000fe20003f66270 */
[----:B------:R-:W-:Y:S01]  /*5e20*/  @!P6 IMAD.IADD R233, R233, 0x1, -R0 ;  /* 0x00000001e9e9e824 */ /* 0x000fe200078e0a00 */
[C---:B------:R-:W-:Y:S01]  /*5e30*/  ISETP.GT.U32.AND P4, PT, R0.reuse, R2, PT ;  /* 0x000000020000720c */ /* 0x040fe20003f84070 */
[C---:B------:R-:W-:Y:S01]  /*5e40*/  IMAD R232, R0.reuse, R209, R201 ;  /* 0x000000d100e87224 */ /* 0x040fe200078e02c9 */
[----:B------:R0:W-:Y:S01]  /*5e50*/  STL [R1+0x28], R3 ;  /* 0x0000280301007387 */ /* 0x0001e20000100800 */
[----:B-1----:R-:W-:Y:S01]  /*5e60*/  IMAD.MOV.U32 R14, RZ, RZ, R240 ;  /* 0x000000ffff0e7224 */ /* 0x002fe200078e00f0 */
[----:B------:R-:W-:Y:S01]  /*5e70*/  ISETP.GT.U32.AND P6, PT, R0, R233, PT ;  /* 0x000000e90000720c */ /* 0x000fe20003fc4070 */
[----:B------:R-:W-:Y:S01]  /*5e80*/  IMAD.HI.U32 R235, R138, R234, RZ ;  /* 0x000000ea8aeb7227 */ /* 0x000fe200078e00ff */
[----:B------:R-:W-:-:S02]  /*5e90*/  IABS R209, R231 ;  /* 0x000000e700d17213 */ /* 0x000fc40000000000 */
[----:B------:R-:W-:Y:S01]  /*5ea0*/  IABS R201, R226 ;  /* 0x000000e200c97213 */ /* 0x000fe20000000000 */
[----:B------:R-:W-:Y:S01]  /*5eb0*/  @!P1 IMAD.MOV R14, RZ, RZ, -R14 ;  /* 0x000000ffff0e9224 */ /* 0x000fe200078e0a0e */
[----:B------:R-:W-:Y:S01]  /*5ec0*/  ISETP.GE.AND P1, PT, R230, RZ, PT ;  /* 0x000000ffe600720c */ /* 0x000fe20003f26270 */
[----:B------:R-:W-:-:S03]  /*5ed0*/  IMAD.HI.U32 R237, R138, R209, RZ ;  /* 0x000000d18aed7227 */ /* 0x000fc600078e00ff */
[----:B------:R-:W-:Y:S01]  /*5ee0*/  STL [R1+0x24], R14 ;  /* 0x0000240e01007387 */ /* 0x000fe20000100800 */
[----:B0-----:R-:W-:Y:S01]  /*5ef0*/  IMAD.MOV.U32 R3, RZ, RZ, R200 ;  /* 0x000000ffff037224 */ /* 0x001fe200078e00c8 */
[----:B------:R-:W-:Y:S01]  /*5f00*/  IABS R200, R230 ;  /* 0x000000e600c87213 */ /* 0x000fe20000000000 */
[--C-:B------:R-:W-:Y:S01]  /*5f10*/  @!P4 IMAD.IADD R2, R2, 0x1, -R0.reuse ;  /* 0x000000010202c824 */ /* 0x100fe200078e0a00 */
[----:B------:R-:W-:Y:S01]  /*5f20*/  ISETP.GT.U32.AND P4, PT, R0, R232, PT ;  /* 0x000000e80000720c */ /* 0x000fe20003f84070 */
[----:B------:R-:W-:Y:S02]  /*5f30*/  @!P6 IMAD.IADD R233, R233, 0x1, -R0 ;  /* 0x00000001e9e9e824 */ /* 0x000fe400078e0a00 */
[----:B------:R-:W-:-:S04]  /*5f40*/  IMAD.HI.U32 R230, R138, R200, RZ ;  /* 0x000000c88ae67227 */ /* 0x000fc800078e00ff */
[----:B------:R-:W-:Y:S02]  /*5f50*/  IMAD.MOV R230, RZ, RZ, -R230 ;  /* 0x000000ffffe67224 */ /* 0x000fe400078e0ae6 */
[----:B------:R-:W-:Y:S01]  /*5f60*/  @!P5 IMAD.MOV R3, RZ, RZ, -R3 ;  /* 0x000000ffff03d224 */ /* 0x000fe200078e0a03 */
[----:B------:R-:W-:Y:S01]  /*5f70*/  ISETP.GE.AND P5, PT, R231, RZ, PT ;  /* 0x000000ffe700720c */ /* 0x000fe20003fa6270 */
[----:B------:R-:W-:Y:S02]  /*5f80*/  IMAD R200, R0, R230, R200 ;  /* 0x000000e600c87224 */ /* 0x000fe400078e02c8 */
[----:B------:R-:W-:Y:S01]  /*5f90*/  @!P4 IMAD.IADD R232, R232, 0x1, -R0 ;  /* 0x00000001e8e8c824 */ /* 0x000fe200078e0a00 */
[----:B------:R0:W-:Y:S01]  /*5fa0*/  STL [R1+0x20], R3 ;  /* 0x0000200301007387 */ /* 0x0001e20000100800 */
[----:B------:R-:W-:Y:S01]  /*5fb0*/  IMAD.MOV R237, RZ, RZ, -R237 ;  /* 0x000000ffffed7224 */ /* 0x000fe200078e0aed */
[C---:B------:R-:W-:Y:S01]  /*5fc0*/  ISETP.GT.U32.AND P6, PT, R0.reuse, R200, PT ;  /* 0x000000c80000720c */ /* 0x040fe20003fc4070 */
[----:B------:R-:W-:Y:S01]  /*5fd0*/  IMAD.MOV R235, RZ, RZ, -R235 ;  /* 0x000000ffffeb7224 */ /* 0x000fe200078e0aeb */
[----:B------:R-:W-:Y:S01]  /*5fe0*/  ISETP.GE.AND P4, PT, R229, RZ, PT ;  /* 0x000000ffe500720c */ /* 0x000fe20003f86270 */
[----:B------:R-:W-:-:S02]  /*5ff0*/  IMAD R209, R0, R237, R209 ;  /* 0x000000ed00d17224 */ /* 0x000fc400078e02d1 */
[----:B------:R-:W-:-:S04]  /*6000*/  IMAD.HI.U32 R230, R138, R201, RZ ;  /* 0x000000c98ae67227 */ /* 0x000fc800078e00ff */
[----:B0-----:R-:W-:Y:S01]  /*6010*/  IMAD.MOV.U32 R3, RZ, RZ, R2 ;  /* 0x000000ffff037224 */ /* 0x001fe200078e0002 */
[----:B------:R-:W-:Y:S01]  /*6020*/  IABS R2, R221 ;  /* 0x000000dd00027213 */ /* 0x000fe20000000000 */
[----:B------:R-:W-:Y:S02]  /*6030*/  IMAD R229, R0, R235, R234 ;  /* 0x000000eb00e57224 */ /* 0x000fe400078e02ea */
[----:B------:R-:W-:Y:S01]  /*6040*/  @!P6 IMAD.IADD R200, R200, 0x1, -R0 ;  /* 0x00000001c8c8e824 */ /* 0x000fe200078e0a00 */
[C---:B------:R-:W-:Y:S01]  /*6050*/  ISETP.GT.U32.AND P6, PT, R0.reuse, R232, PT ;  /* 0x000000e80000720c */ /* 0x040fe20003fc4070 */
[----:B------:R-:W-:Y:S02]  /*6060*/  @!P2 IMAD.MOV R3, RZ, RZ, -R3 ;  /* 0x000000ffff03a224 */ /* 0x000fe400078e0a03 */
[----:B------:R-:W-:Y:S01]  /*6070*/  IMAD.MOV R230, RZ, RZ, -R230 ;  /* 0x000000ffffe67224 */ /* 0x000fe200078e0ae6 */
[----:B------:R-:W-:Y:S01]  /*6080*/  ISETP.GT.U32.AND P2, PT, R0, R200, PT ;  /* 0x000000c80000720c */ /* 0x000fe20003f44070 */
[----:B------:R-:W-:Y:S01]  /*6090*/  IMAD.HI.U32 R231, R138, R208, RZ ;  /* 0x000000d08ae77227 */ /* 0x000fe200078e00ff */
[----:B------:R0:W-:Y:S03]  /*60a0*/  STL [R1+0x1c], R3 ;  /* 0x00001c0301007387 */ /* 0x0001e60000100800 */
[----:B------:R-:W-:-:S02]  /*60b0*/  IMAD R201, R0, R230, R201 ;  /* 0x000000e600c97224 */ /* 0x000fc400078e02c9 */
[----:B------:R-:W-:Y:S02]  /*60c0*/  IMAD.MOV R231, RZ, RZ, -R231 ;  /* 0x000000ffffe77224 */ /* 0x000fe400078e0ae7 */
[----:B------:R-:W-:Y:S01]  /*60d0*/  @!P6 IMAD.IADD R232, R232, 0x1, -R0 ;  /* 0x00000001e8e8e824 */ /* 0x000fe200078e0a00 */
[----:B------:R-:W-:Y:S01]  /*60e0*/  ISETP.GT.U32.AND P6, PT, R0, R229, PT ;  /* 0x000000e50000720c */ /* 0x000fe20003fc4070 */
[----:B------:R-:W-:-:S04]  /*60f0*/  IMAD.HI.U32 R230, R138, R250, RZ ;  /* 0x000000fa8ae67227 */ /* 0x000fc800078e00ff */
[----:B0-----:R-:W-:Y:S02]  /*6100*/  IMAD.MOV.U32 R3, RZ, RZ, R233 ;  /* 0x000000ffff037224 */ /* 0x001fe400078e00e9 */
[C---:B------:R-:W-:Y:S02]  /*6110*/  IMAD R208, R0.reuse, R231, R208 ;  /* 0x000000e700d07224 */ /* 0x040fe400078e02d0 */
[----:B------:R-:W-:Y:S01]  /*6120*/  @!P3 IMAD.MOV R3, RZ, RZ, -R3 ;  /* 0x000000ffff03b224 */ /* 0x000fe200078e0a03 */
[----:B------:R-:W-:Y:S01]  /*6130*/  ISETP.GT.U32.AND P3, PT, R0, R209, PT ;  /* 0x000000d10000720c */ /* 0x000fe20003f64070 */
[----:B------:R-:W-:Y:S02]  /*6140*/  IMAD.MOV R230, RZ, RZ, -R230 ;  /* 0x000000ffffe67224 */ /* 0x000fe400078e0ae6 */
[----:B------:R-:W-:Y:S01]  /*6150*/  @!P2 IMAD.IADD R200, R200, 0x1, -R0 ;  /* 0x00000001c8c8a824 */ /* 0x000fe200078e0a00 */
[C---:B------:R-:W-:Y:S01]  /*6160*/  ISETP.GT.U32.AND P2, PT, R0.reuse, R208, PT ;  /* 0x000000d00000720c */ /* 0x040fe20003f44070 */
[----:B------:R-:W-:Y:S01]  /*6170*/  IMAD R250, R0, R230, R250 ;  /* 0x000000e600fa7224 */ /* 0x000fe200078e02fa */
[----:B------:R0:W-:Y:S01]  /*6180*/  STL [R1+0x18], R3 ;  /* 0x0000180301007387 */ /* 0x0001e20000100800 */
[----:B------:R-:W-:-:S02]  /*6190*/  @!P6 IMAD.IADD R229, R229, 0x1, -R0 ;  /* 0x00000001e5e5e824 */ /* 0x000fc400078e0a00 */
[----:B------:R-:W-:Y:S01]  /*61a0*/  IMAD.HI.U32 R233, R138, R247, RZ ;  /* 0x000000f78ae97227 */ /* 0x000fe200078e00ff */
[C---:B------:R-:W-:Y:S01]  /*61b0*/  ISETP.GT.U32.AND P6, PT, R0.reuse, R250, PT ;  /* 0x000000fa0000720c */ /* 0x040fe20003fc4070 */
[----:B------:R-:W2:Y:S02]  /*61c0*/  LDL R236, [R1+0x2cd8] ;  /* 0x002cd80001ec7983 */ /* 0x000ea40000100800 */
[----:B------:R-:W-:Y:S01]  /*61d0*/  @!P3 IMAD.IADD R209, R209, 0x1, -R0 ;  /* 0x00000001d1d1b824 */ /* 0x000fe200078e0a00 */
[----:B------:R-:W-:Y:S01]  /*61e0*/  ISETP.GT.U32.AND P3, PT, R0, R201, PT ;  /* 0x000000c90000720c */ /* 0x000fe20003f64070 */
[----:B------:R-:W-:-:S04]  /*61f0*/  IMAD.HI.U32 R231, R138, R249, RZ ;  /* 0x000000f98ae77227 */ /* 0x000fc800078e00ff */
[----:B------:R-:W-:Y:S01]  /*6200*/  @!P2 IMAD.IADD R208, R208, 0x1, -R0 ;  /* 0x00000001d0d0a824 */ /* 0x000fe200078e0a00 */
[----:B------:R-:W-:Y:S01]  /*6210*/  ISETP.GT.U32.AND P2, PT, R0, R209, PT ;  /* 0x000000d10000720c */ /* 0x000fe20003f44070 */
[----:B0-----:R-:W-:Y:S02]  /*6220*/  IMAD.MOV.U32 R3, RZ, RZ, R232 ;  /* 0x000000ffff037224 */ /* 0x001fe400078e00e8 */
[--C-:B------:R-:W-:Y:S02]  /*6230*/  @!P6 IMAD.IADD R250, R250, 0x1, -R0.reuse ;  /* 0x00000001fafae824 */ /* 0x100fe400078e0a00 */
[----:B------:R-:W-:Y:S02]  /*6240*/  @!P0 IMAD.MOV R3, RZ, RZ, -R3 ;  /* 0x000000ffff038224 */ /* 0x000fe400078e0a03 */
[----:B------:R-:W-:Y:S01]  /*6250*/  @!P3 IMAD.IADD R201, R201, 0x1, -R0 ;  /* 0x00000001c9c9b824 */ /* 0x000fe200078e0a00 */
[----:B------:R-:W-:Y:S01]  /*6260*/  ISETP.GT.U32.AND P0, PT, R0, R229, PT ;  /* 0x000000e50000720c */ /* 0x000fe20003f04070 */
[----:B------:R-:W-:-:S02]  /*6270*/  IMAD.MOV R233, RZ, RZ, -R233 ;  /* 0x000000ffffe97224 */ /* 0x000fc400078e0ae9 */
[----:B------:R-:W-:Y:S01]  /*6280*/  IMAD.HI.U32 R230, R138, R2, RZ ;  /* 0x000000028ae67227 */ /* 0x000fe200078e00ff */
[----:B------:R-:W-:-:S03]  /*6290*/  ISETP.GT.U32.AND P6, PT, R0, R201, PT ;  /* 0x000000c90000720c */ /* 0x000fc60003fc4070 */
[----:B------:R-:W-:Y:S01]  /*62a0*/  IMAD.MOV.U32 R244, RZ, RZ, R200 ;  /* 0x000000fffff47224 */ /* 0x000fe200078e00c8 */
[C---:B------:R-:W-:Y:S01]  /*62b0*/  ISETP.GT.U32.AND P3, PT, R0.reuse, R208, PT ;  /* 0x000000d00000720c */ /* 0x040fe20003f64070 */
[----:B------:R-:W-:Y:S02]  /*62c0*/  IMAD.MOV R231, RZ, RZ, -R231 ;  /* 0x000000ffffe77224 */ /* 0x000fe400078e0ae7 */
[C---:B------:R-:W-:Y:S02]  /*62d0*/  IMAD R247, R0.reuse, R233, R247 ;  /* 0x000000e900f77224 */ /* 0x040fe400078e02f7 */
[----:B------:R-:W-:Y:S02]  /*62e0*/  IMAD.MOV R230, RZ, RZ, -R230 ;  /* 0x000000ffffe67224 */ /* 0x000fe400078e0ae6 */
[----:B------:R-:W-:Y:S01]  /*62f0*/  @!P1 IMAD.MOV R244, RZ, RZ, -R244 ;  /* 0x000000fffff49224 */ /* 0x000fe200078e0af4 */
[C---:B------:R-:W-:Y:S01]  /*6300*/  ISETP.GT.U32.AND P1, PT, R0.reuse, R250, PT ;  /* 0x000000fa0000720c */ /* 0x040fe20003f24070 */
[----:B------:R-:W-:-:S02]  /*6310*/  IMAD R249, R0, R231, R249 ;  /* 0x000000e700f97224 */ /* 0x000fc400078e02f9 */
[C---:B------:R-:W-:Y:S02]  /*6320*/  IMAD R2, R0.reuse, R230, R2 ;  /* 0x000000e600027224 */ /* 0x040fe400078e0202 */
[--C-:B------:R-:W-:Y:S01]  /*6330*/  @!P2 IMAD.IADD R209, R209, 0x1, -R0.reuse ;  /* 0x00000001d1d1a824 */ /* 0x100fe200078e0a00 */
[C---:B------:R-:W-:Y:S01]  /*6340*/  ISETP.GT.U32.AND P2, PT, R0.reuse, R247, PT ;  /* 0x000000f70000720c */ /* 0x040fe20003f44070 */
[--C-:B------:R-:W-:Y:S01]  /*6350*/  @!P0 IMAD.IADD R229, R229, 0x1, -R0.reuse ;  /* 0x00000001e5e58824 */ /* 0x100fe200078e0a00 */
[C---:B------:R-:W-:Y:S01]  /*6360*/  ISETP.GT.U32.AND P0, PT, R0.reuse, R249, PT ;  /* 0x000000f90000720c */ /* 0x040fe20003f04070 */
[--C-:B------:R-:W-:Y:S01]  /*6370*/  @!P6 IMAD.IADD R201, R201, 0x1, -R0.reuse ;  /* 0x00000001c9c9e824 */ /* 0x100fe200078e0a00 */
[----:B------:R-:W-:Y:S02]  /*6380*/  ISETP.GT.U32.AND P6, PT, R0, R2, PT ;  /* 0x000000020000720c */ /* 0x000fe40003fc4070 */
[----:B------:R-:W-:Y:S01]  /*6390*/  IABS R251, R222 ;  /* 0x000000de00fb7213 */ /* 0x000fe20000000000 */
[--C-:B------:R-:W-:Y:S01]  /*63a0*/  @!P3 IMAD.IADD R208, R208, 0x1, -R0.reuse ;  /* 0x00000001d0d0b824 */ /* 0x100fe200078e0a00 */
[----:B------:R-:W-:Y:S01]  /*63b0*/  ISETP.GE.AND P3, PT, R225, RZ, PT ;  /* 0x000000ffe100720c */ /* 0x000fe20003f66270 */
[----:B------:R-:W-:Y:S01]  /*63c0*/  @!P1 IMAD.IADD R250, R250, 0x1, -R0 ;  /* 0x00000001fafa9824 */ /* 0x000fe200078e0a00 */
[----:B------:R-:W-:Y:S01]  /*63d0*/  ISETP.GE.AND P1, PT, R226, RZ, PT ;  /* 0x000000ffe200720c */ /* 0x000fe20003f26270 */
[----:B------:R-:W-:Y:S01]  /*63e0*/  IMAD.HI.U32 R230, R138, R251, RZ ;  /* 0x000000fb8ae67227 */ /* 0x000fe200078e00ff */
[----:B------:R-:W-:-:S03]  /*63f0*/  IABS R200, R223 ;  /* 0x000000df00c87213 */ /* 0x000fc60000000000 */
[----:B------:R-:W-:Y:S02]  /*6400*/  @!P2 IMAD.IADD R247, R247, 0x1, -R0 ;  /* 0x00000001f7f7a824 */ /* 0x000fe400078e0a00 */
[----:B------:R-:W-:Y:S02]  /*6410*/  IMAD.MOV R230, RZ, RZ, -R230 ;  /* 0x000000ffffe67224 */ /* 0x000fe400078e0ae6 */
[--C-:B------:R-:W-:Y:S02]  /*6420*/  @!P0 IMAD.IADD R249, R249, 0x1, -R0.reuse ;  /* 0x00000001f9f98824 */ /* 0x100fe400078e0a00 */
[----:B------:R-:W-:Y:S02]  /*6430*/  IMAD.MOV.U32 R17, RZ, RZ, R209 ;  /* 0x000000ffff117224 */ /* 0x000fe400078e00d1 */
[----:B------:R-:W-:Y:S01]  /*6440*/  @!P6 IMAD.IADD R2, R2, 0x1, -R0 ;  /* 0x000000010202e824 */ /* 0x000fe200078e0a00 */
[----:B------:R-:W-:Y:S01]  /*6450*/  ISETP.GT.U32.AND P6, PT, R0, R247, PT ;  /* 0x000000f70000720c */ /* 0x000fe20003fc4070 */
[----:B------:R-:W-:Y:S01]  /*6460*/  IMAD.HI.U32 R225, R138, R200, RZ ;  /* 0x000000c88ae17227 */ /* 0x000fe200078e00ff */
[----:B------:R-:W-:-:S03]  /*6470*/  ISETP.GE.AND P2, PT, R227, RZ, PT ;  /* 0x000000ffe300720c */ /* 0x000fc60003f46270 */
[C---:B------:R-:W-:Y:S02]  /*6480*/  IMAD R251, R0.reuse, R230, R251 ;  /* 0x000000e600fb7224 */ /* 0x040fe400078e02fb */
[----:B------:R-:W-:Y:S02]  /*6490*/  IMAD.MOV.U32 R16, RZ, RZ, R229 ;  /* 0x000000ffff107224 */ /* 0x000fe400078e00e5 */
[----:B------:R-:W-:Y:S02]  /*64a0*/  IMAD.MOV.U32 R15, RZ, RZ, R208 ;  /* 0x000000ffff0f7224 */ /* 0x000fe400078e00d0 */
[----:B------:R-:W-:Y:S01]  /*64b0*/  @!P5 IMAD.MOV R17, RZ, RZ, -R17 ;  /* 0x000000ffff11d224 */ /* 0x000fe200078e0a11 */
[C---:B------:R-:W-:Y:S01]  /*64c0*/  ISETP.GT.U32.AND P5, PT, R0.reuse, R249, PT ;  /* 0x000000f90000720c */ /* 0x040fe20003fa4070 */
[----:B------:R-:W-:Y:S02]  /*64d0*/  IMAD.MOV.U32 R14, RZ, RZ, R201 ;  /* 0x000000ffff0e7224 */ /* 0x000fe400078e00c9 */
[----:B------:R-:W-:Y:S01]  /*64e0*/  IMAD.MOV R226, RZ, RZ, -R225 ;  /* 0x000000ffffe27224 */ /* 0x000fe200078e0ae1 */
[----:B------:R-:W-:Y:S01]  /*64f0*/  IABS R225, R224 ;  /* 0x000000e000e17213 */ /* 0x000fe20000000000 */
[----:B------:R-:W-:Y:S01]  /*6500*/  @!P4 IMAD.MOV R16, RZ, RZ, -R16 ;  /* 0x000000ffff10c224 */ /* 0x000fe200078e0a10 */
[C---:B------:R-:W-:Y:S01]  /*6510*/  ISETP.GT.U32.AND P4, PT, R0.reuse, R2, PT ;  /* 0x000000020000720c */ /* 0x040fe20003f84070 */
[----:B------:R-:W-:Y:S01]  /*6520*/  @!P3 IMAD.MOV R15, RZ, RZ, -R15 ;  /* 0x000000ffff0fb224 */ /* 0x000fe200078e0a0f */
[----:B------:R-:W-:Y:S01]  /*6530*/  ISETP.GT.U32.AND P3, PT, R0, R251, PT ;  /* 0x000000fb0000720c */ /* 0x000fe20003f64070 */
[----:B------:R-:W-:Y:S01]  /*6540*/  @!P1 IMAD.MOV R14, RZ, RZ, -R14 ;  /* 0x000000ffff0e9224 */ /* 0x000fe200078e0a0e */
[----:B------:R-:W-:Y:S01]  /*6550*/  ISETP.GE.AND P1, PT, R220, RZ, PT ;  /* 0x000000ffdc00720c */ /* 0x000fe20003f26270 */
[----:B------:R-:W-:Y:S01]  /*6560*/  IMAD R200, R0, R226, R200 ;  /* 0x000000e200c87224 */ /* 0x000fe200078e02c8 */
[----:B------:R-:W-:Y:S01]  /*6570*/  ISETP.GE.AND P0, PT, R228, RZ, PT ;  /* 0x000000ffe400720c */ /* 0x000fe20003f06270 */
[----:B------:R-:W-:-:S02]  /*6580*/  IMAD.MOV.U32 R209, RZ, RZ, R225 ;  /* 0x000000ffffd17224 */ /* 0x000fc400078e00e1 */
[----:B------:R-:W-:Y:S01]  /*6590*/  @!P6 IMAD.IADD R247, R247, 0x1, -R0 ;  /* 0x00000001f7f7e824 */ /* 0x000fe200078e0a00 */
[----:B------:R-:W-:Y:S01]  /*65a0*/  ISETP.GE.AND P6, PT, R221, RZ, PT ;  /* 0x000000ffdd00720c */ /* 0x000fe20003fc6270 */
[----:B------:R-:W-:Y:S01]  /*65b0*/  @!P2 IMAD.MOV R250, RZ, RZ, -R250 ;  /* 0x000000fffffaa224 */ /* 0x000fe200078e0afa */
[----:B------:R-:W-:Y:S01]  /*65c0*/  ISETP.GT.U32.AND P2, PT, R0, R200, PT ;  /* 0x000000c80000720c */ /* 0x000fe20003f44070 */
[----:B------:R-:W-:-:S04]  /*65d0*/  IMAD.HI.U32 R201, R138, R209, RZ ;  /* 0x000000d18ac97227 */ /* 0x000fc800078e00ff */
[--C-:B------:R-:W-:Y:S02]  /*65e0*/  @!P5 IMAD.IADD R249, R249, 0x1, -R0.reuse ;  /* 0x00000001f9f9d824 */ /* 0x100fe400078e0a00 */
[----:B------:R-:W-:Y:S02]  /*65f0*/  IMAD.MOV R201, RZ, RZ, -R201 ;  /* 0x000000ffffc97224 */ /* 0x000fe400078e0ac9 */
[--C-:B------:R-:W-:Y:S02]  /*6600*/  @!P4 IMAD.IADD R2, R2, 0x1, -R0.reuse ;  /* 0x000000010202c824 */ /* 0x100fe400078e0a00 */
[----:B------:R-:W-:Y:S01]  /*6610*/  @!P3 IMAD.IADD R251, R251, 0x1, -R0 ;  /* 0x00000001fbfbb824 */ /* 0x000fe200078e0a00 */
[----:B------:R-:W-:Y:S01]  /*6620*/  IABS R228, R136 ;  /* 0x0000008800e47213 */ /* 0x000fe20000000000 */
[----:B------:R-:W-:Y:S01]  /*6630*/  @!P1 IMAD.MOV R249, RZ, RZ, -R249 ;  /* 0x000000fffff99224 */ /* 0x000fe200078e0af9 */
[----:B------:R-:W-:Y:S01]  /*6640*/  ISETP.GE.AND P1, PT, R136, RZ, PT ;  /* 0x000000ff8800720c */ /* 0x000fe20003f26270 */
[----:B------:R-:W-:-:S02]  /*6650*/  IMAD R209, R0, R201, R209 ;  /* 0x000000c900d17224 */ /* 0x000fc400078e02d1 */
[----:B------:R-:W-:Y:S01]  /*6660*/  @!P0 IMAD.MOV R247, RZ, RZ, -R247 ;  /* 0x000000fffff78224 */ /* 0x000fe200078e0af7 */
[----:B------:R-:W-:Y:S01]  /*6670*/  ISETP.GT.U32.AND P0, PT, R0, R251, PT ;  /* 0x000000fb0000720c */ /* 0x000fe20003f04070 */
[----:B------:R-:W-:Y:S01]  /*6680*/  IMAD.MOV.U32 R136, RZ, RZ, R2 ;  /* 0x000000ffff887224 */ /* 0x000fe200078e0002 */
[----:B------:R-:W-:Y:S01]  /*6690*/  IABS R201, R57 ;  /* 0x0000003900c97213 */ /* 0x000fe20000000000 */
[----:B------:R-:W-:Y:S02]  /*66a0*/  @!P2 IMAD.IADD R200, R200, 0x1, -R0 ;  /* 0x00000001c8c8a824 */ /* 0x000fe400078e0a00 */
[----:B------:R-:W-:Y:S01]  /*66b0*/  @!P6 IMAD.MOV R136, RZ, RZ, -R136 ;  /* 0x000000ffff88e224 */ /* 0x000fe200078e0a88 */
[C---:B------:R-:W-:Y:S01]  /*66c0*/  ISETP.GT.U32.AND P6, PT, R0.reuse, R209, PT ;  /* 0x000000d10000720c */ /* 0x040fe20003fc4070 */
[----:B------:R-:W-:Y:S01]  /*66d0*/  IMAD.MOV.U32 R2, RZ, RZ, R201 ;  /* 0x000000ffff027224 */ /* 0x000fe200078e00c9 */
[----:B------:R-:W-:Y:S01]  /*66e0*/  ISETP.GT.U32.AND P2, PT, R0, R200, PT ;  /* 0x000000c80000720c */ /* 0x000fe20003f44070 */
[----:B------:R-:W-:Y:S01]  /*66f0*/  IMAD.HI.U32 R201, R138, R228, RZ ;  /* 0x000000e48ac97227 */ /* 0x000fe200078e00ff */
[----:B------:R-:W-:-:S02]  /*6700*/  ISETP.GE.AND P5, PT, R222, RZ, PT ;  /* 0x000000ffde00720c */ /* 0x000fc40003fa6270 */
[----:B------:R-:W-:Y:S01]  /*6710*/  IABS R220, R164 ;  /* 0x000000a400dc7213 */ /* 0x000fe20000000000 */
[----:B------:R-:W-:Y:S01]  /*6720*/  @!P0 IMAD.IADD R251, R251, 0x1, -R0 ;  /* 0x00000001fbfb8824 */ /* 0x000fe200078e0a00 */
[----:B------:R-:W-:Y:S01]  /*6730*/  ISETP.GE.AND P0, PT, R57, RZ, PT ;  /* 0x000000ff3900720c */ /* 0x000fe20003f06270 */
[----:B------:R-:W-:Y:S02]  /*6740*/  IMAD.MOV R57, RZ, RZ, -R201 ;  /* 0x000000ffff397224 */ /* 0x000fe400078e0ac9 */
[----:B------:R-:W-:Y:S01]  /*6750*/  IMAD.HI.U32 R201, R138, R220, RZ ;  /* 0x000000dc8ac97227 */ /* 0x000fe200078e00ff */
[----:B------:R-:W-:-:S03]  /*6760*/  ISETP.GE.AND P4, PT, R223, RZ, PT ;  /* 0x000000ffdf00720c */ /* 0x000fc60003f86270 */
[----:B------:R-:W-:Y:S01]  /*6770*/  @!P6 IMAD.IADD R209, R209, 0x1, -R0 ;  /* 0x00000001d1d1e824 */ /* 0x000fe200078e0a00 */
[----:B------:R-:W-:Y:S01]  /*6780*/  IABS R221, R25 ;  /* 0x0000001900dd7213 */ /* 0x000fe20000000000 */
[----:B------:R-:W-:Y:S02]  /*6790*/  IMAD R228, R0, R57, R228 ;  /* 0x0000003900e47224 */ /* 0x000fe400078e02e4 */
[----:B------:R-:W-:Y:S01]  /*67a0*/  IMAD.HI.U32 R208, R138, R2, RZ ;  /* 0x000000028ad07227 */ /* 0x000fe200078e00ff */
[----:B------:R-:W-:-:S03]  /*67b0*/  ISETP.GT.U32.AND P6, PT, R0, R209, PT ;  /* 0x000000d10000720c */ /* 0x000fc60003fc4070 */
[----:B------:R-:W-:Y:S02]  /*67c0*/  IMAD.MOV R57, RZ, RZ, -R201 ;  /* 0x000000ffff397224 */ /* 0x000fe400078e0ac9 */
[----:B------:R-:W-:Y:S01]  /*67d0*/  @!P2 IMAD.IADD R200, R200, 0x1, -R0 ;  /* 0x00000001c8c8a824 */ /* 0x000fe200078e0a00 */
[----:B------:R-:W-:Y:S01]  /*67e0*/  ISETP.GE.AND P2, PT, R164, RZ, PT ;  /* 0x000000ffa400720c */ /* 0x000fe20003f46270 */
[----:B------:R-:W-:Y:S01]  /*67f0*/  @!P5 IMAD.MOV R251, RZ, RZ, -R251 ;  /* 0x000000fffffbd224 */ /* 0x000fe200078e0afb */
[C---:B------:R-:W-:Y:S01]  /*6800*/  ISETP.GT.U32.AND P5, PT, R0.reuse, R228, PT ;  /* 0x000000e40000720c */ /* 0x040fe20003fa4070 */
[----:B------:R-:W-:Y:S02]  /*6810*/  IMAD.MOV R164, RZ, RZ, -R208 ;  /* 0x000000ffffa47224 */ /* 0x000fe400078e0ad0 */
[----:B------:R-:W-:Y:S02]  /*6820*/  IMAD R220, R0, R57, R220 ;  /* 0x0000003900dc7224 */ /* 0x000fe400078e02dc */
[----:B------:R-:W-:-:S04]  /*6830*/  IMAD.HI.U32 R57, R138, R221, RZ ;  /* 0x000000dd8a397227 */ /* 0x000fc800078e00ff */
[C---:B------:R-:W-:Y:S02]  /*6840*/  IMAD R2, R0.reuse, R164, R2 ;  /* 0x000000a400027224 */ /* 0x040fe400078e0202 */
[----:B------:R-:W-:Y:S02]  /*6850*/  IMAD.MOV.U32 R164, RZ, RZ, R200 ;  /* 0x000000ffffa47224 */ /* 0x000fe400078e00c8 */
[----:B------:R-:W-:Y:S02]  /*6860*/  IMAD.MOV R57, RZ, RZ, -R57 ;  /* 0x000000ffff397224 */ /* 0x000fe400078e0a39 */
[----:B------:R-:W-:Y:S01]  /*6870*/  @!P4 IMAD.MOV R164, RZ, RZ, -R164 ;  /* 0x000000ffffa4c224 */ /* 0x000fe200078e0aa4 */
[C---:B------:R-:W-:Y:S01]  /*6880*/  ISETP.GT.U32.AND P4, PT, R0.reuse, R2, PT ;  /* 0x000000020000720c */ /* 0x040fe20003f84070 */
[C---:B------:R-:W-:Y:S02]  /*6890*/  IMAD R221, R0.reuse, R57, R221 ;  /* 0x0000003900dd7224 */ /* 0x040fe400078e02dd */
[--C-:B------:R-:W-:Y:S01]  /*68a0*/  @!P6 IMAD.IADD R209, R209, 0x1, -R0.reuse ;  /* 0x00000001d1d1e824 */ /* 0x100fe200078e0a00 */
[----:B------:R-:W-:Y:S01]  /*68b0*/  ISETP.GT.U32.AND P6, PT, R0, R220, PT ;  /* 0x000000dc0000720c */ /* 0x000fe20003fc4070 */
[----:B------:R-:W-:Y:S01]  /*68c0*/  @!P5 IMAD.IADD R228, R228, 0x1, -R0 ;  /* 0x00000001e4e4d824 */ /* 0x000fe200078e0a00 */
[----:B------:R-:W-:-:S02]  /*68d0*/  ISETP.GE.AND P3, PT, R224, RZ, PT ;  /* 0x000000ffe000720c */ /* 0x000fc40003f66270 */
[----:B------:R-:W-:Y:S02]  /*68e0*/  ISETP.GT.U32.AND P5, PT, R0, R221, PT ;  /* 0x000000dd0000720c */ /* 0x000fe40003fa4070 */
[----:B------:R-:W-:Y:S01]  /*68f0*/  IABS R201, R121 ;  /* 0x0000007900c97213 */ /* 0x000fe20000000000 */
[----:B------:R-:W-:Y:S01]  /*6900*/  IMAD.MOV.U32 R57, RZ, RZ, R209 ;  /* 0x000000ffff397224 */ /* 0x000fe200078e00d1 */
[----:B------:R-:W-:Y:S01]  /*6910*/  IABS R208, R196 ;  /* 0x000000c400d07213 */ /* 0x000fe20000000000 */
[----:B------:R-:W-:Y:S02]  /*6920*/  @!P4 IMAD.IADD R2, R2, 0x1, -R0 ;  /* 0x000000010202c824 */ /* 0x000fe400078e0a00 */
[----:B------:R-:W-:Y:S01]  /*6930*/  IMAD.HI.U32 R222, R138, R201, RZ ;  /* 0x000000c98ade7227 */ /* 0x000fe200078e00ff */
[----:B------:R-:W-:-:S03]  /*6940*/  IABS R200, R89 ;  /* 0x0000005900c87213 */ /* 0x000fc60000000000 */
[--C-:B------:R-:W-:Y:S01]  /*6950*/  @!P6 IMAD.IADD R220, R220, 0x1, -R0.reuse ;  /* 0x00000001dcdce824 */ /* 0x100fe200078e0a00 */
[C---:B------:R-:W-:Y:S01]  /*6960*/  ISETP.GT.U32.AND P4, PT, R0.reuse, R228, PT ;  /* 0x000000e40000720c */ /* 0x040fe20003f84070 */
[----:B------:R-:W-:Y:S01]  /*6970*/  @!P3 IMAD.MOV R57, RZ, RZ, -R57 ;  /* 0x000000ffff39b224 */ /* 0x000fe200078e0a39 */
[C---:B------:R-:W-:Y:S01]  /*6980*/  ISETP.GT.U32.AND P3, PT, R0.reuse, R2, PT ;  /* 0x000000020000720c */ /* 0x040fe20003f64070 */
[----:B------:R-:W-:Y:S02]  /*6990*/  @!P5 IMAD.IADD R221, R221, 0x1, -R0 ;  /* 0x00000001ddddd824 */ /* 0x000fe400078e0a00 */
[----:B------:R-:W-:Y:S01]  /*69a0*/  IMAD.MOV R222, RZ, RZ, -R222 ;  /* 0x000000ffffde7224 */ /* 0x000fe200078e0ade */
[----:B------:R-:W-:Y:S01]  /*69b0*/  ISETP.GT.U32.AND P6, PT, R0, R220, PT ;  /* 0x000000dc0000720c */ /* 0x000fe20003fc4070 */
[----:B------:R-:W-:Y:S01]  /*69c0*/  IMAD.HI.U32 R223, R138, R208, RZ ;  /* 0x000000d08adf7227 */ /* 0x000fe200078e00ff */
[----:B------:R-:W-:-:S03]  /*69d0*/  ISETP.GT.U32.AND P5, PT, R0, R221, PT ;  /* 0x000000dd0000720c */ /* 0x000fc60003fa4070 */
[----:B------:R-:W-:Y:S02]  /*69e0*/  IMAD R209, R0, R222, R201 ;  /* 0x000000de00d17224 */ /* 0x000fe400078e02c9 */
[----:B------:R-:W-:Y:S02]  /*69f0*/  IMAD.MOV R223, RZ, RZ, -R223 ;  /* 0x000000ffffdf7224 */ /* 0x000fe400078e0adf */
[----:B------:R-:W-:Y:S01]  /*6a00*/  IMAD.HI.U32 R222, R138, R200, RZ ;  /* 0x000000c88ade7227 */ /* 0x000fe200078e00ff */
[----:B------:R-:W-:-:S03]  /*6a10*/  IABS R201, R180 ;  /* 0x000000b400c97213 */ /* 0x000fc60000000000 */
[----:B------:R-:W-:Y:S02]  /*6a20*/  IMAD R208, R0, R223, R208 ;  /* 0x000000df00d07224 */ /* 0x000fe400078e02d0 */
[----:B------:R-:W-:Y:S02]  /*6a30*/  IMAD.MOV R222, RZ, RZ, -R222 ;  /* 0x000000ffffde7224 */ /* 0x000fe400078e0ade */
[--C-:B------:R-:W-:Y:S01]  /*6a40*/  @!P4 IMAD.IADD R228, R228, 0x1, -R0.reuse ;  /* 0x00000001e4e4c824 */ /* 0x100fe200078e0a00 */
[----:B------:R-:W-:Y:S01]  /*6a50*/  ISETP.GT.U32.AND P4, PT, R0, R209, PT ;  /* 0x000000d10000720c */ /* 0x000fe20003f84070 */
[----:B------:R-:W-:Y:S01]  /*6a60*/  @!P3 IMAD.IADD R2, R2, 0x1, -R0 ;  /* 0x000000010202b824 */ /* 0x000fe200078e0a00 */
[C---:B------:R-:W-:Y:S01]  /*6a70*/  ISETP.GT.U32.AND P3, PT, R0.reuse, R208, PT ;  /* 0x000000d00000720c */ /* 0x040fe20003f64070 */
[----:B------:R-:W-:Y:S02]  /*6a80*/  IMAD R200, R0, R222, R200 ;  /* 0x000000de00c87224 */ /* 0x000fe400078e02c8 */
[----:B------:R-:W-:Y:S01]  /*6a90*/  @!P6 IMAD.IADD R220, R220, 0x1, -R0 ;  /* 0x00000001dcdce824 */ /* 0x000fe200078e0a00 */
[----:B------:R-:W-:Y:S01]  /*6aa0*/  ISETP.GE.AND P6, PT, R25, RZ, PT ;  /* 0x000000ff1900720c */ /* 0x000fe20003fc6270 */
[----:B------:R-:W-:-:S04]  /*6ab0*/  IMAD.HI.U32 R25, R138, R201, RZ ;  /* 0x000000c98a197227 */ /* 0x000fc800078e00ff */
[--C-:B------:R-:W-:Y:S01]  /*6ac0*/  @!P5 IMAD.IADD R221, R221, 0x1, -R0.reuse ;  /* 0x00000001ddddd824 */ /* 0x100fe200078e0a00 */
[C---:B------:R-:W-:Y:S01]  /*6ad0*/  ISETP.GT.U32.AND P5, PT, R0.reuse, R200, PT ;  /* 0x000000c80000720c */ /* 0x040fe20003fa4070 */
[----:B------:R-:W-:Y:S01]  /*6ae0*/  IMAD.MOV R25, RZ, RZ, -R25 ;  /* 0x000000ffff197224 */ /* 0x000fe200078e0a19 */
[----:B------:R-:W-:Y:S01]  /*6af0*/  IABS R246, R212 ;  /* 0x000000d400f67213 */ /* 0x000fe20000000000 */
[----:B------:R-:W-:Y:S02]  /*6b00*/  @!P4 IMAD.IADD R209, R209, 0x1, -R0 ;  /* 0x00000001d1d1c824 */ /* 0x000fe400078e0a00 */
[----:B------:R-:W-:Y:S02]  /*6b10*/  IMAD R201, R0, R25, R201 ;  /* 0x0000001900c97224 */ /* 0x000fe400078e02c9 */
[----:B------:R-:W-:Y:S01]  /*6b20*/  IMAD.HI.U32 R25, R138, R246, RZ ;  /* 0x000000f68a197227 */ /* 0x000fe200078e00ff */
[----:B------:R-:W-:-:S03]  /*6b30*/  ISETP.GE.AND P4, PT, R121, RZ, PT ;  /* 0x000000ff7900720c */ /* 0x000fc60003f86270 */
[----:B------:R-:W-:Y:S02]  /*6b40*/  @!P3 IMAD.IADD R208, R208, 0x1, -R0 ;  /* 0x00000001d0d0b824 */ /* 0x000fe400078e0a00 */
[----:B------:R-:W-:Y:S02]  /*6b50*/  IMAD.MOV.U32 R121, RZ, RZ, R2 ;  /* 0x000000ffff797224 */ /* 0x000fe400078e0002 */
[----:B------:R-:W-:Y:S01]  /*6b60*/  IMAD.MOV R2, RZ, RZ, -R25 ;  /* 0x000000ffff027224 */ /* 0x000fe200078e0a19 */
[----:B------:R-:W-:Y:S01]  /*6b70*/  IABS R222, R148 ;  /* 0x0000009400de7213 */ /* 0x000fe20000000000 */
[----:B------:R-:W-:Y:S01]  /*6b80*/  @!P5 IMAD.IADD R200, R200, 0x1, -R0 ;  /* 0x00000001c8c8d824 */ /* 0x000fe200078e0a00 */
[----:B------:R-:W-:Y:S01]  /*6b90*/  ISETP.GT.U32.AND P5, PT, R0, R208, PT ;  /* 0x000000d00000720c */ /* 0x000fe20003fa4070 */
[----:B------:R-:W-:Y:S02]  /*6ba0*/  IMAD.MOV.U32 R25, RZ, RZ, R221 ;  /* 0x000000ffff197224 */ /* 0x000fe400078e00dd */
[----:B------:R-:W-:-:S04]  /*6bb0*/  IMAD.HI.U32 R223, R138, R222, RZ ;  /* 0x000000de8adf7227 */ /* 0x000fc800078e00ff */
[----:B------:R-:W-:Y:S01]  /*6bc0*/  @!P6 IMAD.MOV R25, RZ, RZ, -R25 ;  /* 0x000000ffff19e224 */ /* 0x000fe200078e0a19 */
[C---:B------:R-:W-:Y:S01]  /*6bd0*/  ISETP.GT.U32.AND P6, PT, R0.reuse, R201, PT ;  /* 0x000000c90000720c */ /* 0x040fe20003fc4070 */
[----:B------:R-:W-:Y:S01]  /*6be0*/  @!P1 IMAD.MOV R228, RZ, RZ, -R228 ;  /* 0x000000ffffe49224 */ /* 0x000fe200078e0ae4 */
[C---:B------:R-:W-:Y:S01]  /*6bf0*/  ISETP.GT.U32.AND P1, PT, R0.reuse, R209, PT ;  /* 0x000000d10000720c */ /* 0x040fe20003f24070 */
[----:B------:R-:W-:Y:S02]  /*6c00*/  IMAD.MOV R223, RZ, RZ, -R223 ;  /* 0x000000ffffdf7224 */ /* 0x000fe400078e0adf */
[C---:B------:R-:W-:Y:S02]  /*6c10*/  IMAD R246, R0.reuse, R2, R246 ;  /* 0x0000000200f67224 */ /* 0x040fe400078e02f6 */
[----:B------:R-:W-:Y:S01]  /*6c20*/  @!P0 IMAD.MOV R121, RZ, RZ, -R121 ;  /* 0x000000ffff798224 */ /* 0x000fe200078e0a79 */
[C---:B------:R-:W-:Y:S01]  /*6c30*/  ISETP.GT.U32.AND P0, PT, R0.reuse, R200, PT ;  /* 0x000000c80000720c */ /* 0x040fe20003f04070 */
[----:B------:R-:W-:Y:S01]  /*6c40*/  IMAD R2, R0, R223, R222 ;  /* 0x000000df00027224 */ /* 0x000fe200078e02de */
[----:B------:R-:W-:Y:S01]  /*6c50*/  ISETP.GE.AND P3, PT, R196, RZ, PT ;  /* 0x000000ffc400720c */ /* 0x000fe20003f66270 */
[----:B------:R-:W-:Y:S01]  /*6c60*/  @!P5 IMAD.IADD R208, R208, 0x1, -R0 ;  /* 0x00000001d0d0d824 */ /* 0x000fe200078e0a00 */
[----:B------:R-:W-:Y:S01]  /*6c70*/  ISETP.GT.U32.AND P5, PT, R0, R246, PT ;  /* 0x000000f60000720c */ /* 0x000fe20003fa4070 */
[----:B------:R-:W-:-:S02]  /*6c80*/  IMAD.MOV.U32 R196, RZ, RZ, R220 ;  /* 0x000000ffffc47224 */ /* 0x000fc400078e00dc */
[----:B------:R-:W-:Y:S01]  /*6c90*/  @!P6 IMAD.IADD R201, R201, 0x1, -R0 ;  /* 0x00000001c9c9e824 */ /* 0x000fe200078e0a00 */
[----:B------:R-:W-:Y:S01]  /*6ca0*/  ISETP.GT.U32.AND P6, PT, R0, R2, PT ;  /* 0x000000020000720c */ /* 0x000fe20003fc4070 */
[----:B------:R-:W-:Y:S01]  /*6cb0*/  @!P2 IMAD.MOV R196, RZ, RZ, -R196 ;  /* 0x000000ffffc4a224 */ /* 0x000fe200078e0ac4 */
[----:B------:R-:W-:Y:S02]  /*6cc0*/  ISETP.GE.AND P2, PT, R89, RZ, PT ;  /* 0x000000ff5900720c */ /* 0x000fe40003f46270 */
[----:B------:R-:W-:Y:S01]  /*6cd0*/  IABS R89, R140 ;  /* 0x0000008c00597213 */ /* 0x000fe20000000000 */
[--C-:B------:R-:W-:Y:S02]  /*6ce0*/  @!P1 IMAD.IADD R209, R209, 0x1, -R0.reuse ;  /* 0x00000001d1d19824 */ /* 0x100fe400078e0a00 */
[--C-:B------:R-:W-:Y:S01]  /*6cf0*/  @!P0 IMAD.IADD R200, R200, 0x1, -R0.reuse ;  /* 0x00000001c8c88824 */ /* 0x100fe200078e0a00 */
[----:B------:R-:W-:Y:S01]  /*6d00*/  ISETP.GE.AND P0, PT, R212, RZ, PT ;  /* 0x000000ffd400720c */ /* 0x000fe20003f06270 */
[----:B------:R-:W-:Y:S01]  /*6d10*/  IMAD.MOV.U32 R212, RZ, RZ, R89 ;  /* 0x000000ffffd47224 */ /* 0x000fe200078e0059 */
[----:B------:R-:W-:Y:S01]  /*6d20*/  ISETP.GE.AND P1, PT, R180, RZ, PT ;  /* 0x000000ffb400720c */ /* 0x000fe20003f26270 */
[----:B------:R-:W-:Y:S01]  /*6d30*/  IMAD.MOV.U32 R89, RZ, RZ, R209 ;  /* 0x000000ffff597224 */ /* 0x000fe200078e00d1 */
[----:B------:R-:W-:Y:S01]  /*6d40*/  IABS R180, R219 ;  /* 0x000000db00b47213 */ /* 0x000fe20000000000 */
[----:B------:R-:W-:-:S02]  /*6d50*/  @!P5 IMAD.IADD R246, R246, 0x1, -R0 ;  /* 0x00000001f6f6d824 */ /* 0x000fc400078e0a00 */
[----:B------:R-:W-:Y:S01]  /*6d60*/  IMAD.HI.U32 R209, R138, R212, RZ ;  /* 0x000000d48ad17227 */ /* 0x000fe200078e00ff */
[----:B------:R-:W-:-:S03]  /*6d70*/  ISETP.GT.U32.AND P5, PT, R0, R201, PT ;  /* 0x000000c90000720c */ /* 0x000fc60003fa4070 */
[----:B------:R-:W-:Y:S01]  /*6d80*/  @!P4 IMAD.MOV R89, RZ, RZ, -R89 ;  /* 0x000000ffff59c224 */ /* 0x000fe200078e0a59 */
[----:B------:R-:W-:Y:S01]  /*6d90*/  ISETP.GE.AND P4, PT, R148, RZ, PT ;  /* 0x000000ff9400720c */ /* 0x000fe20003f86270 */
[----:B------:R-:W-:Y:S01]  /*6da0*/  @!P6 IMAD.IADD R2, R2, 0x1, -R0 ;  /* 0x000000010202e824 */ /* 0x000fe200078e0a00 */
[----:B------:R-:W-:Y:S01]  /*6db0*/  ISETP.GT.U32.AND P6, PT, R0, R246, PT ;  /* 0x000000f60000720c */ /* 0x000fe20003fc4070 */
[----:B------:R-:W-:Y:S01]  /*6dc0*/  IMAD.HI.U32 R221, R138, R180, RZ ;  /* 0x000000b48add7227 */ /* 0x000fe200078e00ff */
[----:B------:R-:W-:-:S03]  /*6dd0*/  IABS R220, R41 ;  /* 0x0000002900dc7213 */ /* 0x000fc60000000000 */
[----:B------:R-:W-:Y:S02]  /*6de0*/  IMAD.MOV.U32 R148, RZ, RZ, R208 ;  /* 0x000000ffff947224 */ /* 0x000fe400078e00d0 */
[----:B------:R-:W-:Y:S02]  /*6df0*/  IMAD.MOV R209, RZ, RZ, -R209 ;  /* 0x000000ffffd17224 */ /* 0x000fe400078e0ad1 */
[----:B------:R-:W-:Y:S02]  /*6e00*/  IMAD.MOV R221, RZ, RZ, -R221 ;  /* 0x000000ffffdd7224 */ /* 0x000fe400078e0add */
[----:B------:R-:W-:Y:S01]  /*6e10*/  @!P3 IMAD.MOV R148, RZ, RZ, -R148 ;  /* 0x000000ffff94b224 */ /* 0x000fe200078e0a94 */
[C---:B------:R-:W-:Y:S01]  /*6e20*/  ISETP.GT.U32.AND P3, PT, R0.reuse, R2, PT ;  /* 0x000000020000720c */ /* 0x040fe20003f64070 */
[----:B------:R-:W-:Y:S02]  /*6e30*/  IMAD R209, R0, R209, R212 ;  /* 0x000000d100d17224 */ /* 0x000fe400078e02d4 */
[----:B------:R-:W-:-:S04]  /*6e40*/  IMAD.HI.U32 R212, R138, R220, RZ ;  /* 0x000000dc8ad47227 */ /* 0x000fc800078e00ff */
[C---:B------:R-:W-:Y:S02]  /*6e50*/  IMAD R208, R0.reuse, R221, R180 ;  /* 0x000000dd00d07224 */ /* 0x040fe400078e02b4 */
[----:B------:R-:W-:Y:S02]  /*6e60*/  IMAD.MOV.U32 R180, RZ, RZ, R200 ;  /* 0x000000ffffb47224 */ /* 0x000fe400078e00c8 */
[----:B------:R-:W-:Y:S02]  /*6e70*/  IMAD.MOV R200, RZ, RZ, -R212 ;  /* 0x000000ffffc87224 */ /* 0x000fe400078e0ad4 */
[----:B------:R-:W-:Y:S01]  /*6e80*/  @!P5 IMAD.IADD R201, R201, 0x1, -R0 ;  /* 0x00000001c9c9d824 */ /* 0x000fe200078e0a00 */
[----:B------:R-:W-:Y:S01]  /*6e90*/  ISETP.GT.U32.AND P5, PT, R0, R209, PT ;  /* 0x000000d10000720c */ /* 0x000fe20003fa4070 */
[----:B------:R-:W-:Y:S01]  /*6ea0*/  @!P2 IMAD.MOV R180, RZ, RZ, -R180 ;  /* 0x000000ffffb4a224 */ /* 0x000fe200078e0ab4 */
[----:B------:R-:W-:Y:S01]  /*6eb0*/  ISETP.GE.AND P2, PT, R140, RZ, PT ;  /* 0x000000ff8c00720c */ /* 0x000fe20003f46270 */
[----:B------:R-:W-:Y:S01]  /*6ec0*/  @!P6 IMAD.IADD R246, R246, 0x1, -R0 ;  /* 0x00000001f6f6e824 */ /* 0x000fe200078e0a00 */
[C---:B------:R-:W-:Y:S01]  /*6ed0*/  ISETP.GT.U32.AND P6, PT, R0.reuse, R208, PT ;  /* 0x000000d00000720c */ /* 0x040fe20003fc4070 */
[----:B------:R-:W-:-:S02]  /*6ee0*/  IMAD R140, R0, R200, R220 ;  /* 0x000000c8008c7224 */ /* 0x000fc400078e02dc */
[----:B------:R-:W-:-:S03]  /*6ef0*/  @!P3 IMAD.IADD R2, R2, 0x1, -R0 ;  /* 0x000000010202b824 */ /* 0x000fc600078e0a00 */
[----:B------:R-:W-:Y:S02]  /*6f00*/  ISETP.GT.U32.AND P3, PT, R0, R140, PT ;  /* 0x0000008c0000720c */ /* 0x000fe40003f64070 */
[----:B------:R-:W-:Y:S01]  /*6f10*/  IABS R223, R73 ;  /* 0x0000004900df7213 */ /* 0x000fe20000000000 */
[----:B------:R-:W-:-:S04]  /*6f20*/  @!P5 IMAD.IADD R209, R209, 0x1, -R0 ;  /* 0x00000001d1d1d824 */ /* 0x000fc800078e0a00 */
[--C-:B------:R-:W-:Y:S01]  /*6f30*/  @!P6 IMAD.IADD R208, R208, 0x1, -R0.reuse ;  /* 0x00000001d0d0e824 */ /* 0x100fe200078e0a00 */
[----:B------:R-:W-:Y:S01]  /*6f40*/  ISETP.GT.U32.AND P5, PT, R0, R209, PT ;  /* 0x000000d10000720c */ /* 0x000fe20003fa4070 */
[----:B------:R-:W-:Y:S01]  /*6f50*/  IMAD.HI.U32 R200, R138, R223, RZ ;  /* 0x000000df8ac87227 */ /* 0x000fe200078e00ff */
[----:B------:R-:W-:Y:S02]  /*6f60*/  IABS R222, R105 ;  /* 0x0000006900de7213 */ /* 0x000fe40000000000 */
[----:B------:R-:W-:Y:S01]  /*6f70*/  ISETP.GT.U32.AND P6, PT, R0, R208, PT ;  /* 0x000000d00000720c */ /* 0x000fe20003fc4070 */
[----:B------:R-:W-:Y:S02]  /*6f80*/  @!P3 IMAD.IADD R140, R140, 0x1, -R0 ;  /* 0x000000018c8cb824 */ /* 0x000fe400078e0a00 */
[----:B------:R-:W-:Y:S02]  /*6f90*/  IMAD.MOV.U32 R212, RZ, RZ, R201 ;  /* 0x000000ffffd47224 */ /* 0x000fe400078e00c9 */
[----:B------:R-:W-:Y:S01]  /*6fa0*/  @!P0 IMAD.MOV R246, RZ, RZ, -R246 ;  /* 0x000000fffff68224 */ /* 0x000fe200078e0af6 */
[----:B------:R-:W-:Y:S01]  /*6fb0*/  ISETP.GE.AND P0, PT, R41, RZ, PT ;  /* 0x000000ff2900720c */ /* 0x000fe20003f06270 */
[----:B------:R-:W-:Y:S01]  /*6fc0*/  IMAD.MOV R200, RZ, RZ, -R200 ;  /* 0x000000ffffc87224 */ /* 0x000fe200078e0ac8 */
[----:B------:R-:W-:Y:S01]  /*6fd0*/  ISETP.GT.U32.AND P3, PT, R0, R140, PT ;  /* 0x0000008c0000720c */ /* 0x000fe20003f64070 */
[----:B------:R-:W-:Y:S01]  /*6fe0*/  @!P1 IMAD.MOV R212, RZ, RZ, -R212 ;  /* 0x000000ffffd49224 */ /* 0x000fe200078e0ad4 */
[----:B------:R-:W-:Y:S01]  /*6ff0*/  ISETP.GE.AND P1, PT, R219, RZ, PT ;  /* 0x000000ffdb00720c */ /* 0x000fe20003f26270 */
[----:B------:R-:W-:Y:S01]  /*7000*/  IMAD.HI.U32 R41, R138, R222, RZ ;  /* 0x000000de8a297227 */ /* 0x000fe200078e00ff */
[----:B------:R-:W-:-:S02]  /*7010*/  IABS R219, R172 ;  /* 0x000000ac00db7213 */ /* 0x000fc40000000000 */
[----:B------:R-:W-:Y:S01]  /*7020*/  IABS R221, R156 ;  /* 0x0000009c00dd7213 */ /* 0x000fe20000000000 */
[----:B------:R-:W-:Y:S02]  /*7030*/  IMAD R223, R0, R200, R223 ;  /* 0x000000c800df7224 */ /* 0x000fe400078e02df */
[----:B------:R-:W-:Y:S02]  /*7040*/  IMAD.MOV R200, RZ, RZ, -R41 ;  /* 0x000000ffffc87224 */ /* 0x000fe400078e0a29 */
[--C-:B------:R-:W-:Y:S01]  /*7050*/  @!P5 IMAD.IADD R209, R209, 0x1, -R0.reuse ;  /* 0x00000001d1d1d824 */ /* 0x100fe200078e0a00 */
[----:B------:R-:W-:Y:S01]  /*7060*/  ISETP.GE.AND P5, PT, R73, RZ, PT ;  /* 0x000000ff4900720c */ /* 0x000fe20003fa6270 */
[----:B------:R-:W-:Y:S01]  /*7070*/  @!P6 IMAD.IADD R208, R208, 0x1, -R0 ;  /* 0x00000001d0d0e824 */ /* 0x000fe200078e0a00 */
[----:B------:R-:W-:Y:S01]  /*7080*/  ISETP.GT.U32.AND P6, PT, R0, R223, PT ;  /* 0x000000df0000720c */ /* 0x000fe20003fc4070 */
[----:B------:R-:W-:Y:S01]  /*7090*/  IMAD.HI.U32 R41, R138, R219, RZ ;  /* 0x000000db8a297227 */ /* 0x000fe200078e00ff */
[----:B------:R-:W-:-:S03]  /*70a0*/  IABS R220, R188 ;  /* 0x000000bc00dc7213 */ /* 0x000fc60000000000 */
[----:B------:R-:W-:-:S04]  /*70b0*/  IMAD.HI.U32 R73, R138, R221, RZ ;  /* 0x000000dd8a497227 */ /* 0x000fc800078e00ff */
[----:B------:R-:W-:Y:S02]  /*70c0*/  IMAD R222, R0, R200, R222 ;  /* 0x000000c800de7224 */ /* 0x000fe400078e02de */
[----:B------:R-:W-:Y:S02]  /*70d0*/  IMAD.MOV R41, RZ, RZ, -R41 ;  /* 0x000000ffff297224 */ /* 0x000fe400078e0a29 */
[----:B------:R-:W-:Y:S02]  /*70e0*/  IMAD.MOV R73, RZ, RZ, -R73 ;  /* 0x000000ffff497224 */ /* 0x000fe400078e0a49 */
[----:B------:R-:W-:Y:S01]  /*70f0*/  @!P3 IMAD.IADD R140, R140, 0x1, -R0 ;  /* 0x000000018c8cb824 */ /* 0x000fe200078e0a00 */
[C---:B------:R-:W-:Y:S01]  /*7100*/  ISETP.GT.U32.AND P3, PT, R0.reuse, R222, PT ;  /* 0x000000de0000720c */ /* 0x040fe20003f64070 */
[C---:B------:R-:W-:Y:S02]  /*7110*/  IMAD R219, R0.reuse, R41, R219 ;  /* 0x0000002900db7224 */ /* 0x040fe400078e02db */
[----:B------:R-:W-:-:S02]  /*7120*/  IMAD R221, R0, R73, R221 ;  /* 0x0000004900dd7224 */ /* 0x000fc400078e02dd */
[----:B------:R-:W-:Y:S01]  /*7130*/  IMAD.HI.U32 R41, R138, R220, RZ ;  /* 0x000000dc8a297227 */ /* 0x000fe200078e00ff */
[----:B------:R-:W-:-:S03]  /*7140*/  IABS R200, R33 ;  /* 0x0000002100c87213 */ /* 0x000fc60000000000 */
[--C-:B------:R-:W-:Y:S01]  /*7150*/  @!P6 IMAD.IADD R223, R223, 0x1, -R0.reuse ;  /* 0x00000001dfdfe824 */ /* 0x100fe200078e0a00 */
[----:B------:R-:W-:Y:S01]  /*7160*/  ISETP.GT.U32.AND P6, PT, R0, R221, PT ;  /* 0x000000dd0000720c */ /* 0x000fe20003fc4070 */
[----:B------:R-:W-:Y:S02]  /*7170*/  IMAD.MOV R41, RZ, RZ, -R41 ;  /* 0x000000ffff297224 */ /* 0x000fe400078e0a29 */
[----:B------:R-:W-:Y:S02]  /*7180*/  @!P3 IMAD.IADD R222, R222, 0x1, -R0 ;  /* 0x00000001dedeb824 */ /* 0x000fe400078e0a00 */
[----:B------:R-:W-:Y:S02]  /*7190*/  IMAD R220, R0, R41, R220 ;  /* 0x0000002900dc7224 */ /* 0x000fe400078e02dc */
[----:B------:R-:W-:Y:S01]  /*71a0*/  IMAD.HI.U32 R41, R138, R200, RZ ;  /* 0x000000c88a297227 */ /* 0x000fe200078e00ff */
[----:B------:R-:W-:-:S03]  /*71b0*/  ISETP.GT.U32.AND P3, PT, R0, R219, PT ;  /* 0x000000db0000720c */ /* 0x000fc60003f64070 */
[----:B------:R-:W-:Y:S01]  /*71c0*/  IMAD.MOV R41, RZ, RZ, -R41 ;  /* 0x000000ffff297224 */ /* 0x000fe200078e0a29 */
[----:B------:R-:W-:Y:S01]  /*71d0*/  IABS R237, R204 ;  /* 0x000000cc00ed7213 */ /* 0x000fe20000000000 */
[----:B------:R-:W-:Y:S02]  /*71e0*/  @!P6 IMAD.IADD R221, R221, 0x1, -R0 ;  /* 0x00000001dddde824 */ /* 0x000fe400078e0a00 */
[C---:B------:R-:W-:Y:S01]  /*71f0*/  IMAD R200, R0.reuse, R41, R200 ;  /* 0x0000002900c87224 */ /* 0x040fe200078e02c8 */
[----:B------:R-:W-:Y:S01]  /*7200*/  ISETP.GT.U32.AND P6, PT, R0, R220, PT ;  /* 0x000000dc0000720c */ /* 0x000fe20003fc4070 */
[----:B------:R-:W-:Y:S01]  /*7210*/  IMAD.MOV.U32 R41, RZ, RZ, R2 ;  /* 0x000000ffff297224 */ /* 0x000fe200078e0002 */
[----:B------:R-:W-:Y:S01]  /*7220*/  IABS R224, R49 ;  /* 0x0000003100e07213 */ /* 0x000fe20000000000 */
[----:B------:R-:W-:-:S04]  /*7230*/  IMAD.HI.U32 R226, R138, R237, RZ ;  /* 0x000000ed8ae27227 */ /* 0x000fc800078e00ff */
[----:B------:R-:W-:Y:S01]  /*7240*/  @!P4 IMAD.MOV R41, RZ, RZ, -R41 ;  /* 0x000000ffff29c224 */ /* 0x000fe200078e0a29 */
[----:B------:R-:W-:Y:S01]  /*7250*/  ISETP.GT.U32.AND P4, PT, R0, R223, PT ;  /* 0x000000df0000720c */ /* 0x000fe20003f84070 */
[----:B------:R-:W-:Y:S01]  /*7260*/  @!P3 IMAD.IADD R219, R219, 0x1, -R0 ;  /* 0x00000001dbdbb824 */ /* 0x000fe200078e0a00 */
[----:B------:R-:W-:Y:S01]  /*7270*/  ISETP.GE.AND P3, PT, R105, RZ, PT ;  /* 0x000000ff6900720c */ /* 0x000fe20003f66270 */
[----:B------:R-:W-:-:S04]  /*7280*/  IMAD.HI.U32 R73, R138, R224, RZ ;  /* 0x000000e08a497227 */ /* 0x000fc800078e00ff */
[----:B------:R-:W-:Y:S02]  /*7290*/  IMAD.MOV.U32 R105, RZ, RZ, R208 ;  /* 0x000000ffff697224 */ /* 0x000fe400078e00d0 */
[----:B------:R-:W-:Y:S02]  /*72a0*/  IMAD.MOV R226, RZ, RZ, -R226 ;  /* 0x000000ffffe27224 */ /* 0x000fe400078e0ae2 */
[----:B------:R-:W-:Y:S01]  /*72b0*/  IMAD.MOV R2, RZ, RZ, -R73 ;  /* 0x000000ffff027224 */ /* 0x000fe200078e0a49 */
[----:B------:R-:W-:Y:S01]  /*72c0*/  IABS R201, R13 ;  /* 0x0000000d00c97213 */ /* 0x000fe20000000000 */
[----:B------:R-:W-:Y:S02]  /*72d0*/  IMAD.MOV.U32 R73, RZ, RZ, R209 ;  /* 0x000000ffff497224 */ /* 0x000fe400078e00d1 */
[----:B------:R-:W-:Y:S01]  /*72e0*/  @!P1 IMAD.MOV R105, RZ, RZ, -R105 ;  /* 0x000000ffff699224 */ /* 0x000fe200078e0a69 */
[C---:B------:R-:W-:Y:S01]  /*72f0*/  ISETP.GT.U32.AND P1, PT, R0.reuse, R221, PT ;  /* 0x000000dd0000720c */ /* 0x040fe20003f24070 */
[----:B------:R-:W-:-:S02]  /*7300*/  IMAD R237, R0, R226, R237 ;  /* 0x000000e200ed7224 */ /* 0x000fc400078e02ed */
[----:B------:R-:W-:Y:S02]  /*7310*/  @!P6 IMAD.IADD R220, R220, 0x1, -R0 ;  /* 0x00000001dcdce824 */ /* 0x000fe400078e0a00 */
[----:B------:R-:W-:Y:S01]  /*7320*/  @!P2 IMAD.MOV R73, RZ, RZ, -R73 ;  /* 0x000000ffff49a224 */ /* 0x000fe200078e0a49 */
[----:B------:R-:W-:Y:S01]  /*7330*/  ISETP.GT.U32.AND P2, PT, R0, R222, PT ;  /* 0x000000de0000720c */ /* 0x000fe20003f44070 */
[----:B------:R-:W-:Y:S01]  /*7340*/  IMAD.HI.U32 R225, R138, R201, RZ ;  /* 0x000000c98ae17227 */ /* 0x000fe200078e00ff */
[----:B------:R-:W-:-:S03]  /*7350*/  ISETP.GT.U32.AND P6, PT, R0, R220, PT ;  /* 0x000000dc0000720c */ /* 0x000fc60003fc4070 */
[----:B------:R-:W-:Y:S01]  /*7360*/  @!P4 IMAD.IADD R223, R223, 0x1, -R0 ;  /* 0x00000001dfdfc824 */ /* 0x000fe200078e0a00 */
[C---:B------:R-:W-:Y:S01]  /*7370*/  ISETP.GT.U32.AND P4, PT, R0.reuse, R237, PT ;  /* 0x000000ed0000720c */ /* 0x040fe20003f84070 */
[----:B------:R-:W-:Y:S02]  /*7380*/  IMAD.MOV R225, RZ, RZ, -R225 ;  /* 0x000000ffffe17224 */ /* 0x000fe400078e0ae1 */
[----:B------:R-:W-:Y:S01]  /*7390*/  @!P0 IMAD.MOV R140, RZ, RZ, -R140 ;  /* 0x000000ffff8c8224 */ /* 0x000fe200078e0a8c */
[C---:B------:R-:W-:Y:S01]  /*73a0*/  ISETP.GT.U32.AND P0, PT, R0.reuse, R219, PT ;  /* 0x000000db0000720c */ /* 0x040fe20003f04070 */
[C---:B------:R-:W-:Y:S02]  /*73b0*/  IMAD R201, R0.reuse, R225, R201 ;  /* 0x000000e100c97224 */ /* 0x040fe400078e02c9 */
[----:B------:R-:W-:Y:S01]  /*73c0*/  @!P1 IMAD.IADD R221, R221, 0x1, -R0 ;  /* 0x00000001dddd9824 */ /* 0x000fe200078e0a00 */
[C---:B------:R-:W-:Y:S01]  /*73d0*/  ISETP.GT.U32.AND P1, PT, R0.reuse, R200, PT ;  /* 0x000000c80000720c */ /* 0x040fe20003f24070 */
[----:B------:R-:W-:Y:S01]  /*73e0*/  IMAD R2, R0, R2, R224 ;  /* 0x0000000200027224 */ /* 0x000fe200078e02e0 */
[----:B------:R-:W-:Y:S01]  /*73f0*/  IABS R209, R217 ;  /* 0x000000d900d17213 */ /* 0x000fe20000000000 */
[--C-:B------:R-:W-:Y:S01]  /*7400*/  @!P2 IMAD.IADD R222, R222, 0x1, -R0.reuse ;  /* 0x00000001dedea824 */ /* 0x100fe200078e0a00 */
[----:B------:R-:W-:Y:S01]  /*7410*/  ISETP.GT.U32.AND P2, PT, R0, R201, PT ;  /* 0x000000c90000720c */ /* 0x000fe20003f44070 */
[--C-:B------:R-:W-:Y:S01]  /*7420*/  @!P6 IMAD.IADD R220, R220, 0x1, -R0.reuse ;  /* 0x00000001dcdce824 */ /* 0x100fe200078e0a00 */
[----:B------:R-:W-:Y:S01]  /*7430*/  ISETP.GT.U32.AND P6, PT, R0, R2, PT ;  /* 0x000000020000720c */ /* 0x000fe20003fc4070 */
[----:B------:R-:W-:Y:S01]  /*7440*/  @!P4 IMAD.IADD R237, R237, 0x1, -R0 ;  /* 0x00000001ededc824 */ /* 0x000fe200078e0a00 */
[----:B------:R-:W-:Y:S01]  /*7450*/  ISETP.GE.AND P4, PT, R172, RZ, PT ;  /* 0x000000ffac00720c */ /* 0x000fe20003f86270 */
[----:B------:R-:W-:Y:S01]  /*7460*/  IMAD.HI.U32 R224, R138, R209, RZ ;  /* 0x000000d18ae07227 */ /* 0x000fe200078e00ff */
[----:B------:R-:W-:-:S03]  /*7470*/  IABS R208, R218 ;  /* 0x000000da00d07213 */ /* 0x000fc60000000000 */
[----:B------:R-:W-:Y:S01]  /*7480*/  @!P0 IMAD.IADD R219, R219, 0x1, -R0 ;  /* 0x00000001dbdb8824 */ /* 0x000fe200078e0a00 */
[----:B------:R-:W-:Y:S01]  /*7490*/  ISETP.GE.AND P0, PT, R156, RZ, PT ;  /* 0x000000ff9c00720c */ /* 0x000fe20003f06270 */
[----:B------:R-:W-:Y:S02]  /*74a0*/  IMAD.MOV R224, RZ, RZ, -R224 ;  /* 0x000000ffffe07224 */ /* 0x000fe400078e0ae0 */
[--C-:B------:R-:W-:Y:S01]  /*74b0*/  @!P1 IMAD.IADD R200, R200, 0x1, -R0.reuse ;  /* 0x00000001c8c89824 */ /* 0x100fe200078e0a00 */
[----:B------:R-:W-:Y:S01]  /*74c0*/  ISETP.GE.AND P1, PT, R204, RZ, PT ;  /* 0x000000ffcc00720c */ /* 0x000fe20003f26270 */
[----:B------:R-:W-:Y:S02]  /*74d0*/  IMAD R209, R0, R224, R209 ;  /* 0x000000e000d17224 */ /* 0x000fe400078e02d1 */
[----:B------:R-:W-:Y:S02]  /*74e0*/  IMAD.MOV.U32 R204, RZ, RZ, R219 ;  /* 0x000000ffffcc7224 */ /* 0x000fe400078e00db */
[----:B------:R-:W-:Y:S01]  /*74f0*/  @!P2 IMAD.IADD R201, R201, 0x1, -R0 ;  /* 0x00000001c9c9a824 */ /* 0x000fe200078e0a00 */
[----:B------:R-:W-:Y:S01]  /*7500*/  ISETP.GE.AND P2, PT, R188, RZ, PT ;  /* 0x000000ffbc00720c */ /* 0x000fe20003f46270 */
[----:B------:R-:W-:-:S02]  /*7510*/  IMAD.MOV.U32 R172, RZ, RZ, R222 ;  /* 0x000000ffffac7224 */ /* 0x000fc400078e00de */
[----:B------:R-:W-:-:S04]  /*7520*/  IMAD.HI.U32 R156, R138, R208, RZ ;  /* 0x000000d08a9c7227 */ /* 0x000fc800078e00ff */
[----:B------:R-:W-:Y:S01]  /*7530*/  @!P6 IMAD.IADD R2, R2, 0x1, -R0 ;  /* 0x000000010202e824 */ /* 0x000fe200078e0a00 */
[C---:B------:R-:W-:Y:S01]  /*7540*/  ISETP.GT.U32.AND P6, PT, R0.reuse, R237, PT ;  /* 0x000000ed0000720c */ /* 0x040fe20003fc4070 */
[----:B------:R-:W-:Y:S01]  /*7550*/  @!P4 IMAD.MOV R204, RZ, RZ, -R204 ;  /* 0x000000ffffccc224 */ /* 0x000fe200078e0acc */
[C---:B------:R-:W-:Y:S01]  /*7560*/  ISETP.GT.U32.AND P4, PT, R0.reuse, R209, PT ;  /* 0x000000d10000720c */ /* 0x040fe20003f84070 */
[----:B------:R-:W-:Y:S02]  /*7570*/  IMAD.MOV.U32 R188, RZ, RZ, R221 ;  /* 0x000000ffffbc7224 */ /* 0x000fe400078e00dd */
[----:B------:R-:W-:Y:S01]  /*7580*/  @!P3 IMAD.MOV R172, RZ, RZ, -R172 ;  /* 0x000000ffffacb224 */ /* 0x000fe200078e0aac */
[C---:B------:R-:W-:Y:S01]  /*7590*/  ISETP.GT.U32.AND P3, PT, R0.reuse, R201, PT ;  /* 0x000000c90000720c */ /* 0x040fe20003f64070 */
[----:B------:R-:W-:Y:S02]  /*75a0*/  IMAD.MOV R156, RZ, RZ, -R156 ;  /* 0x000000ffff9c7224 */ /* 0x000fe400078e0a9c */
[----:B------:R-:W-:Y:S01]  /*75b0*/  @!P0 IMAD.MOV R188, RZ, RZ, -R188 ;  /* 0x000000ffffbc8224 */ /* 0x000fe200078e0abc */
[C---:B------:R-:W-:Y:S01]  /*75c0*/  ISETP.GT.U32.AND P0, PT, R0.reuse, R200, PT ;  /* 0x000000c80000720c */ /* 0x040fe20003f04070 */
[----:B------:R-:W-:Y:S01]  /*75d0*/  IMAD R208, R0, R156, R208 ;  /* 0x0000009c00d07224 */ /* 0x000fe200078e02d0 */
[----:B------:R-:W-:Y:S01]  /*75e0*/  IABS R224, R65 ;  /* 0x0000004100e07213 */ /* 0x000fe20000000000 */
[----:B------:R-:W-:-:S02]  /*75f0*/  IMAD.MOV.U32 R156, RZ, RZ, R223 ;  /* 0x000000ffff9c7224 */ /* 0x000fc400078e00df */
[----:B------:R-:W-:Y:S01]  /*7600*/  @!P2 IMAD.MOV R220, RZ, RZ, -R220 ;  /* 0x000000ffffdca224 */ /* 0x000fe200078e0adc */
[----:B------:R-:W-:Y:S01]  /*7610*/  ISETP.GE.AND P2, PT, R13, RZ, PT ;  /* 0x000000ff0d00720c */ /* 0x000fe20003f46270 */
[----:B------:R-:W-:Y:S01]  /*7620*/  @!P5 IMAD.MOV R156, RZ, RZ, -R156 ;  /* 0x000000ffff9cd224 */ /* 0x000fe200078e0a9c */
[----:B------:R-:W-:Y:S01]  /*7630*/  ISETP.GT.U32.AND P5, PT, R0, R2, PT ;  /* 0x000000020000720c */ /* 0x000fe20003fa4070 */
[----:B------:R-:W-:-:S04]  /*7640*/  IMAD.HI.U32 R13, R138, R224, RZ ;  /* 0x000000e08a0d7227 */ /* 0x000fc800078e00ff */
[--C-:B------:R-:W-:Y:S02]  /*7650*/  @!P6 IMAD.IADD R237, R237, 0x1, -R0.reuse ;  /* 0x00000001edede824 */ /* 0x100fe400078e0a00 */
[--C-:B------:R-:W-:Y:S02]  /*7660*/  @!P4 IMAD.IADD R209, R209, 0x1, -R0.reuse ;  /* 0x00000001d1d1c824 */ /* 0x100fe400078e0a00 */
[--C-:B------:R-:W-:Y:S01]  /*7670*/  @!P3 IMAD.IADD R201, R201, 0x1, -R0.reuse ;  /* 0x00000001c9c9b824 */ /* 0x100fe200078e0a00 */
[----:B------:R-:W-:Y:S01]  /*7680*/  ISETP.GE.AND P3, PT, R33, RZ, PT ;  /* 0x000000ff2100720c */ /* 0x000fe20003f66270 */
[----:B------:R-:W-:Y:S01]  /*7690*/  IMAD.MOV R33, RZ, RZ, -R13 ;  /* 0x000000ffff217224 */ /* 0x000fe200078e0a0d */
[----:B------:R-:W-:Y:S01]  /*76a0*/  IABS R13, R113 ;  /* 0x00000071000d7213 */ /* 0x000fe20000000000 */
[----:B------:R-:W-:Y:S01]  /*76b0*/  @!P1 IMAD.MOV R237, RZ, RZ, -R237 ;  /* 0x000000ffffed9224 */ /* 0x000fe200078e0aed */
[----:B------:R-:W-:Y:S01]  /*76c0*/  ISETP.GT.U32.AND P1, PT, R0, R209, PT ;  /* 0x000000d10000720c */ /* 0x000fe20003f24070 */
[----:B------:R-:W-:Y:S01]  /*76d0*/  @!P0 IMAD.IADD R200, R200, 0x1, -R0 ;  /* 0x00000001c8c88824 */ /* 0x000fe200078e0a00 */
[----:B------:R-:W-:-:S02]  /*76e0*/  ISETP.GE.AND P0, PT, R49, RZ, PT ;  /* 0x000000ff3100720c */ /* 0x000fc40003f06270 */
[----:B------:R-:W-:Y:S02]  /*76f0*/  ISETP.GT.U32.AND P6, PT, R0, R208, PT ;  /* 0x000000d00000720c */ /* 0x000fe40003fc4070 */
[----:B------:R-:W-:Y:S01]  /*7700*/  ISETP.GE.AND P4, PT, R218, RZ, PT ;  /* 0x000000ffda00720c */ /* 0x000fe20003f86270 */
[----:B------:R-:W-:Y:S02]  /*7710*/  IMAD.MOV.U32 R218, RZ, RZ, R13 ;  /* 0x000000ffffda7224 */ /* 0x000fe400078e000d */
[----:B------:R-:W-:Y:S01]  /*7720*/  @!P5 IMAD.IADD R2, R2, 0x1, -R0 ;  /* 0x000000010202d824 */ /* 0x000fe200078e0a00 */
[----:B------:R-:W-:Y:S01]  /*7730*/  ISETP.GE.AND P5, PT, R217, RZ, PT ;  /* 0x000000ffd900720c */ /* 0x000fe20003fa6270 */
[----:B------:R-:W-:Y:S02]  /*7740*/  IMAD.MOV.U32 R13, RZ, RZ, R201 ;  /* 0x000000ffff0d7224 */ /* 0x000fe400078e00c9 */
[----:B------:R-:W-:-:S04]  /*7750*/  IMAD.HI.U32 R201, R138, R218, RZ ;  /* 0x000000da8ac97227 */ /* 0x000fc800078e00ff */
[----:B------:R-:W-:Y:S02]  /*7760*/  IMAD R217, R0, R33, R224 ;  /* 0x0000002100d97224 */ /* 0x000fe400078e02e0 */
[----:B------:R-:W-:Y:S02]  /*7770*/  IMAD.MOV.U32 R33, RZ, RZ, R200 ;  /* 0x000000ffff217224 */ /* 0x000fe400078e00c8 */
[----:B------:R-:W-:Y:S02]  /*7780*/  IMAD.MOV.U32 R49, RZ, RZ, R2 ;  /* 0x000000ffff317224 */ /* 0x000fe400078e0002 */
[----:B------:R-:W-:Y:S02]  /*7790*/  IMAD.MOV R201, RZ, RZ, -R201 ;  /* 0x000000ffffc97224 */ /* 0x000fe400078e0ac9 */
[--C-:B------:R-:W-:Y:S02]  /*77a0*/  @!P1 IMAD.IADD R209, R209, 0x1, -R0.reuse ;  /* 0x00000001d1d19824 */ /* 0x100fe400078e0a00 */
[----:B------:R-:W-:Y:S01]  /*77b0*/  @!P3 IMAD.MOV R33, RZ, RZ, -R33 ;  /* 0x000000ffff21b224 */ /* 0x000fe200078e0a21 */
[----:B------:R-:W-:Y:S01]  /*77c0*/  ISETP.GE.AND P3, PT, R65, RZ, PT ;  /* 0x000000ff4100720c */ /* 0x000fe20003f66270 */
[----:B------:R-:W-:Y:S01]  /*77d0*/  @!P0 IMAD.MOV R49, RZ, RZ, -R49 ;  /* 0x000000ffff318224 */ /* 0x000fe200078e0a31 */
[----:B------:R-:W-:Y:S01]  /*77e0*/  ISETP.GE.AND P0, PT, R113, RZ, PT ;  /* 0x000000ff7100720c */ /* 0x000fe20003f06270 */
[----:B------:R-:W-:Y:S01]  /*77f0*/  @!P6 IMAD.IADD R208, R208, 0x1, -R0 ;  /* 0x00000001d0d0e824 */ /* 0x000fe200078e0a00 */
[C---:B------:R-:W-:Y:S01]  /*7800*/  ISETP.GT.U32.AND P6, PT, R0.reuse, R217, PT ;  /* 0x000000d90000720c */ /* 0x040fe20003fc4070 */
[----:B------:R-:W-:-:S02]  /*7810*/  IMAD R113, R0, R201, R218 ;  /* 0x000000c900717224 */ /* 0x000fc400078e02da */
[----:B------:R-:W-:Y:S02]  /*7820*/  IMAD.MOV.U32 R65, RZ, RZ, R209 ;  /* 0x000000ffff417224 */ /* 0x000fe400078e00d1 */
[----:B------:R-:W-:Y:S02]  /*7830*/  @!P2 IMAD.MOV R13, RZ, RZ, -R13 ;  /* 0x000000ffff0da224 */ /* 0x000fe400078e0a0d */
[----:B------:R-:W-:Y:S01]  /*7840*/  @!P5 IMAD.MOV R65, RZ, RZ, -R65 ;  /* 0x000000ffff41d224 */ /* 0x000fe200078e0a41 */
[C---:B------:R-:W-:Y:S02]  /*7850*/  ISETP.GT.U32.AND P5, PT, R0.reuse, R113, PT ;  /* 0x000000710000720c */ /* 0x040fe40003fa4070 */
[----:B------:R-:W-:Y:S02]  /*7860*/  ISETP.GT.U32.AND P2, PT, R0, R208, PT ;  /* 0x000000d00000720c */ /* 0x000fe40003f44070 */
[----:B------:R-:W-:Y:S01]  /*7870*/  IABS R221, R168 ;  /* 0x000000a800dd7213 */ /* 0x000fe20000000000 */
[----:B------:R-:W-:-:S04]  /*7880*/  @!P6 IMAD.IADD R217, R217, 0x1, -R0 ;  /* 0x00000001d9d9e824 */ /* 0x000fc800078e0a00 */
[----:B------:R-:W-:Y:S01]  /*7890*/  IMAD.HI.U32 R2, R138, R221, RZ ;  /* 0x000000dd8a027227 */ /* 0x000fe200078e00ff */
[----:B------:R-:W-:Y:S02]  /*78a0*/  ISETP.GT.U32.AND P6, PT, R0, R217, PT ;  /* 0x000000d90000720c */ /* 0x000fe40003fc4070 */
[----:B------:R-:W-:Y:S01]  /*78b0*/  IABS R219, R81 ;  /* 0x0000005100db7213 */ /* 0x000fe20000000000 */
[----:B------:R-:W-:Y:S01]  /*78c0*/  @!P5 IMAD.IADD R113, R113, 0x1, -R0 ;  /* 0x000000017171d824 */ /* 0x000fe200078e0a00 */
[----:B------:R-:W-:Y:S01]  /*78d0*/  IABS R218, R97 ;  /* 0x0000006100da7213 */ /* 0x000fe20000000000 */
[----:B------:R-:W-:Y:S02]  /*78e0*/  IMAD.MOV R2, RZ, RZ, -R2 ;  /* 0x000000ffff027224 */ /* 0x000fe400078e0a02 */
[----:B------:R-:W-:Y:S01]  /*78f0*/  @!P2 IMAD.IADD R208, R208, 0x1, -R0 ;  /* 0x00000001d0d0a824 */ /* 0x000fe200078e0a00 */
[----:B------:R-:W-:Y:S01]  /*7900*/  ISETP.GE.AND P2, PT, R81, RZ, PT ;  /* 0x000000ff5100720c */ /* 0x000fe20003f46270 */
[C---:B------:R-:W-:Y:S01]  /*7910*/  IMAD R221, R0.reuse, R2, R221 ;  /* 0x0000000200dd7224 */ /* 0x040fe200078e02dd */
[----:B------:R-:W-:Y:S01]  /*7920*/  ISETP.GT.U32.AND P5, PT, R0, R113, PT ;  /* 0x000000710000720c */ /* 0x000fe20003fa4070 */
[----:B------:R-:W-:Y:S01]  /*7930*/  IMAD.MOV.U32 R81, RZ, RZ, R208 ;  /* 0x000000ffff517224 */ /* 0x000fe200078e00d0 */
[----:B------:R-:W-:Y:S01]  /*7940*/  ISETP.GE.AND P1, PT, R168, RZ, PT ;  /* 0x000000ffa800720c */ /* 0x000fe20003f26270 */
[----:B------:R-:W-:Y:S01]  /*7950*/  IMAD.HI.U32 R2, R138, R219, RZ ;  /* 0x000000db8a027227 */ /* 0x000fe200078e00ff */
[----:B------:R-:W-:-:S02]  /*7960*/  IABS R201, R144 ;  /* 0x0000009000c97213 */ /* 0x000fc40000000000 */
[----:B------:R-:W-:Y:S01]  /*7970*/  IABS R168, R129 ;  /* 0x0000008100a87213 */ /* 0x000fe20000000000 */
[----:B------:R-:W-:-:S04]  /*7980*/  IMAD.HI.U32 R208, R138, R218, RZ ;  /* 0x000000da8ad07227 */ /* 0x000fc800078e00ff */
[----:B------:R-:W-:Y:S01]  /*7990*/  @!P4 IMAD.MOV R81, RZ, RZ, -R81 ;  /* 0x000000ffff51c224 */ /* 0x000fe200078e0a51 */
[----:B------:R-:W-:Y:S01]  /*79a0*/  ISETP.GE.AND P4, PT, R97, RZ, PT ;  /* 0x000000ff6100720c */ /* 0x000fe20003f86270 */
[----:B------:R-:W-:Y:S02]  /*79b0*/  IMAD.MOV R2, RZ, RZ, -R2 ;  /* 0x000000ffff027224 */ /* 0x000fe400078e0a02 */
[----:B------:R-:W-:Y:S02]  /*79c0*/  IMAD.MOV R208, RZ, RZ, -R208 ;  /* 0x000000ffffd07224 */ /* 0x000fe400078e0ad0 */
[----:B------:R-:W-:-:S04]  /*79d0*/  IMAD.HI.U32 R97, R138, R201, RZ ;  /* 0x000000c98a617227 */ /* 0x000fc800078e00ff */
[----:B------:R-:W-:Y:S02]  /*79e0*/  @!P6 IMAD.IADD R217, R217, 0x1, -R0 ;  /* 0x00000001d9d9e824 */ /* 0x000fe400078e0a00 */
[----:B------:R-:W-:Y:S01]  /*79f0*/  IMAD.HI.U32 R200, R138, R168, RZ ;  /* 0x000000a88ac87227 */ /* 0x000fe200078e00ff */
[----:B------:R-:W-:-:S03]  /*7a00*/  ISETP.GT.U32.AND P6, PT, R0, R221, PT ;  /* 0x000000dd0000720c */ /* 0x000fc60003fc4070 */
[C---:B------:R-:W-:Y:S02]  /*7a10*/  IMAD R219, R0.reuse, R2, R219 ;  /* 0x0000000200db7224 */ /* 0x040fe400078e02db */
[C---:B------:R-:W-:Y:S02]  /*7a20*/  IMAD R218, R0.reuse, R208, R218 ;  /* 0x000000d000da7224 */ /* 0x040fe400078e02da */
[----:B------:R-:W-:Y:S02]  /*7a30*/  IMAD.MOV R208, RZ, RZ, -R97 ;  /* 0x000000ffffd07224 */ /* 0x000fe400078e0a61 */
[----:B------:R-:W-:Y:S02]  /*7a40*/  IMAD.MOV R200, RZ, RZ, -R200 ;  /* 0x000000ffffc87224 */ /* 0x000fe400078e0ac8 */
[----:B------:R-:W-:Y:S02]  /*7a50*/  IMAD.MOV.U32 R97, RZ, RZ, R217 ;  /* 0x000000ffff617224 */ /* 0x000fe400078e00d9 */
[----:B------:R-:W-:Y:S01]  /*7a60*/  @!P5 IMAD.IADD R113, R113, 0x1, -R0 ;  /* 0x000000017171d824 */ /* 0x000fe200078e0a00 */
[C---:B------:R-:W-:Y:S01]  /*7a70*/  ISETP.GT.U32.AND P5, PT, R0.reuse, R219, PT ;  /* 0x000000db0000720c */ /* 0x040fe20003fa4070 */
[----:B------:R-:W-:-:S02]  /*7a80*/  IMAD R168, R0, R200, R168 ;  /* 0x000000c800a87224 */ /* 0x000fc400078e02a8 */
[----:B------:R-:W-:Y:S01]  /*7a90*/  @!P3 IMAD.MOV R97, RZ, RZ, -R97 ;  /* 0x000000ffff61b224 */ /* 0x000fe200078e0a61 */
[C---:B------:R-:W-:Y:S01]  /*7aa0*/  ISETP.GT.U32.AND P3, PT, R0.reuse, R218, PT ;  /* 0x000000da0000720c */ /* 0x040fe20003f64070 */
[----:B------:R-:W-:Y:S01]  /*7ab0*/  @!P0 IMAD.MOV R113, RZ, RZ, -R113 ;  /* 0x000000ffff718224 */ /* 0x000fe200078e0a71 */
[C---:B------:R-:W-:Y:S01]  /*7ac0*/  ISETP.GT.U32.AND P0, PT, R0.reuse, R168, PT ;  /* 0x000000a80000720c */ /* 0x040fe20003f04070 */
[----:B------:R-:W-:Y:S01]  /*7ad0*/  @!P6 IMAD.IADD R221, R221, 0x1, -R0 ;  /* 0x00000001dddde824 */ /* 0x000fe200078e0a00 */
[----:B------:R-:W-:Y:S01]  /*7ae0*/  IABS R2, R152 ;  /* 0x0000009800027213 */ /* 0x000fe20000000000 */
[----:B------:R-:W-:-:S04]  /*7af0*/  IMAD R201, R0, R208, R201 ;  /* 0x000000d000c97224 */ /* 0x000fc800078e02c9 */
[----:B------:R-:W-:Y:S01]  /*7b00*/  @!P5 IMAD.IADD R219, R219, 0x1, -R0 ;  /* 0x00000001dbdbd824 */ /* 0x000fe200078e0a00 */
[----:B------:R-:W-:-:S03]  /*7b10*/  ISETP.GT.U32.AND P6, PT, R0, R221, PT ;  /* 0x000000dd0000720c */ /* 0x000fc60003fc4070 */
[----:B------:R-:W-:Y:S01]  /*7b20*/  @!P3 IMAD.IADD R218, R218, 0x1, -R0 ;  /* 0x00000001dadab824 */ /* 0x000fe200078e0a00 */
[----:B------:R-:W-:Y:S01]  /*7b30*/  ISETP.GT.U32.AND P5, PT, R0, R201, PT ;  /* 0x000000c90000720c */ /* 0x000fe20003fa4070 */
[----:B------:R-:W-:Y:S01]  /*7b40*/  IMAD.HI.U32 R200, R138, R2, RZ ;  /* 0x000000028ac87227 */ /* 0x000fe200078e00ff */
[----:B------:R-:W-:-:S03]  /*7b50*/  ISETP.GT.U32.AND P3, PT, R0, R219, PT ;  /* 0x000000db0000720c */ /* 0x000fc60003f64070 */
[----:B------:R-:W-:Y:S01]  /*7b60*/  @!P0 IMAD.IADD R168, R168, 0x1, -R0 ;  /* 0x00000001a8a88824 */ /* 0x000fe200078e0a00 */
[C---:B------:R-:W-:Y:S01]  /*7b70*/  ISETP.GT.U32.AND P0, PT, R0.reuse, R218, PT ;  /* 0x000000da0000720c */ /* 0x040fe20003f04070 */
[----:B------:R-:W-:Y:S01]  /*7b80*/  IMAD.MOV R200, RZ, RZ, -R200 ;  /* 0x000000ffffc87224 */ /* 0x000fe200078e0ac8 */
[----:B------:R-:W-:Y:S01]  /*7b90*/  IABS R209, R160 ;  /* 0x000000a000d17213 */ /* 0x000fe20000000000 */
[----:B------:R-:W-:Y:S02]  /*7ba0*/  @!P6 IMAD.IADD R221, R221, 0x1, -R0 ;  /* 0x00000001dddde824 */ /* 0x000fe400078e0a00 */
[C---:B------:R-:W-:Y:S01]  /*7bb0*/  IMAD R2, R0.reuse, R200, R2 ;  /* 0x000000c800027224 */ /* 0x040fe200078e0202 */
[----:B------:R-:W-:Y:S01]  /*7bc0*/  ISETP.GE.AND P6, PT, R129, RZ, PT ;  /* 0x000000ff8100720c */ /* 0x000fe20003fc6270 */
[--C-:B------:R-:W-:Y:S01]  /*7bd0*/  @!P5 IMAD.IADD R201, R201, 0x1, -R0.reuse ;  /* 0x00000001c9c9d824 */ /* 0x100fe200078e0a00 */
[----:B------:R-:W-:Y:S01]  /*7be0*/  IABS R208, R216 ;  /* 0x000000d800d07213 */ /* 0x000fe20000000000 */
[----:B------:R-:W-:Y:S01]  /*7bf0*/  @!P3 IMAD.IADD R219, R219, 0x1, -R0 ;  /* 0x00000001dbdbb824 */ /* 0x000fe200078e0a00 */
[C---:B------:R-:W-:Y:S01]  /*7c00*/  ISETP.GT.U32.AND P5, PT, R0.reuse, R168, PT ;  /* 0x000000a80000720c */ /* 0x040fe20003fa4070 */
[----:B------:R-:W-:Y:S01]  /*7c10*/  IMAD.MOV.U32 R129, RZ, RZ, R221 ;  /* 0x000000ffff817224 */ /* 0x000fe200078e00dd */
[----:B------:R-:W-:Y:S01]  /*7c20*/  ISETP.GT.U32.AND P3, PT, R0, R2, PT ;  /* 0x000000020000720c */ /* 0x000fe20003f64070 */
[----:B------:R-:W-:-:S04]  /*7c30*/  IMAD.HI.U32 R221, R138, R209, RZ ;  /* 0x000000d18add7227 */ /* 0x000fc800078e00ff */
[----:B------:R-:W-:Y:S01]  /*7c40*/  @!P0 IMAD.IADD R218, R218, 0x1, -R0 ;  /* 0x00000001dada8824 */ /* 0x000fe200078e0a00 */
[----:B------:R-:W-:Y:S01]  /*7c50*/  ISETP.GE.AND P0, PT, R144, RZ, PT ;  /* 0x000000ff9000720c */ /* 0x000fe20003f06270 */
[----:B------:R-:W-:-:S04]  /*7c60*/  IMAD.HI.U32 R144, R138, R208, RZ ;  /* 0x000000d08a907227 */ /* 0x000fc800078e00ff */
[----:B------:R-:W-:Y:S01]  /*7c70*/  @!P1 IMAD.MOV R129, RZ, RZ, -R129 ;  /* 0x000000ffff819224 */ /* 0x000fe200078e0a81 */
[C---:B------:R-:W-:Y:S01]  /*7c80*/  ISETP.GT.U32.AND P1, PT, R0.reuse, R201, PT ;  /* 0x000000c90000720c */ /* 0x040fe20003f24070 */
[----:B------:R-:W-:Y:S02]  /*7c90*/  IMAD.MOV R221, RZ, RZ, -R221 ;  /* 0x000000ffffdd7224 */ /* 0x000fe400078e0add */
[----:B------:R-:W-:Y:S01]  /*7ca0*/  IMAD.MOV R144, RZ, RZ, -R144 ;  /* 0x000000ffff907224 */ /* 0x000fe200078e0a90 */
[----:B------:R-:W-:Y:S01]  /*7cb0*/  IABS R217, R176 ;  /* 0x000000b000d97213 */ /* 0x000fe20000000000 */
[C---:B------:R-:W-:Y:S01]  /*7cc0*/  IMAD R209, R0.reuse, R221, R209 ;  /* 0x000000dd00d17224 */ /* 0x040fe200078e02d1 */
[----:B------:R-:W-:Y:S01]  /*7cd0*/  IABS R200, R215 ;  /* 0x000000d700c87213 */ /* 0x000fe20000000000 */
[----:B------:R-:W-:Y:S02]  /*7ce0*/  IMAD R208, R0, R144, R208 ;  /* 0x0000009000d07224 */ /* 0x000fe400078e02d0 */
[--C-:B------:R-:W-:Y:S01]  /*7cf0*/  @!P5 IMAD.IADD R168, R168, 0x1, -R0.reuse ;  /* 0x00000001a8a8d824 */ /* 0x100fe200078e0a00 */
[----:B------:R-:W-:Y:S01]  /*7d00*/  ISETP.GT.U32.AND P5, PT, R0, R209, PT ;  /* 0x000000d10000720c */ /* 0x000fe20003fa4070 */
[----:B------:R-:W-:-:S02]  /*7d10*/  @!P3 IMAD.IADD R2, R2, 0x1, -R0 ;  /* 0x000000010202b824 */ /* 0x000fc400078e0a00 */
[----:B------:R-:W-:Y:S02]  /*7d20*/  IMAD.MOV.U32 R144, RZ, RZ, R219 ;  /* 0x000000ffff907224 */ /* 0x000fe400078e00db */
[----:B------:R-:W-:-:S04]  /*7d30*/  IMAD.HI.U32 R221, R138, R217, RZ ;  /* 0x000000d98add7227 */ /* 0x000fc800078e00ff */
[----:B------:R-:W-:-:S04]  /*7d40*/  IMAD.HI.U32 R222, R138, R200, RZ ;  /* 0x000000c88ade7227 */ /* 0x000fc800078e00ff */
[----:B------:R-:W-:Y:S01]  /*7d50*/  @!P2 IMAD.MOV R144, RZ, RZ, -R144 ;  /* 0x000000ffff90a224 */ /* 0x000fe200078e0a90 */
[----:B------:R-:W-:Y:S01]  /*7d60*/  ISETP.GT.U32.AND P2, PT, R0, R2, PT ;  /* 0x000000020000720c */ /* 0x000fe20003f44070 */
[----:B------:R-:W-:Y:S01]  /*7d70*/  @!P1 IMAD.IADD R201, R201, 0x1, -R0 ;  /* 0x00000001c9c99824 */ /* 0x000fe200078e0a00 */
[----:B------:R-:W-:Y:S01]  /*7d80*/  ISETP.GE.AND P1, PT, R152, RZ, PT ;  /* 0x000000ff9800720c */ /* 0x000fe20003f26270 */
[----:B------:R-:W-:Y:S01]  /*7d90*/  IMAD.MOV R221, RZ, RZ, -R221 ;  /* 0x000000ffffdd7224 */ /* 0x000fe200078e0add */
[----:B------:R-:W-:Y:S01]  /*7da0*/  ISETP.GE.AND P3, PT, R160, RZ, PT ;  /* 0x000000ffa000720c */ /* 0x000fe20003f66270 */
[----:B------:R-:W-:Y:S01]  /*7db0*/  IMAD.MOV R152, RZ, RZ, -R222 ;  /* 0x000000ffff987224 */ /* 0x000fe200078e0ade */
[----:B------:R-:W-:Y:S01]  /*7dc0*/  IABS R160, R184 ;  /* 0x000000b800a07213 */ /* 0x000fe20000000000 */
[C---:B------:R-:W-:Y:S02]  /*7dd0*/  IMAD R217, R0.reuse, R221, R217 ;  /* 0x000000dd00d97224 */ /* 0x040fe400078e02d9 */
[----:B------:R-:W-:-:S02]  /*7de0*/  IMAD R200, R0, R152, R200 ;  /* 0x0000009800c87224 */ /* 0x000fc400078e02c8 */
[----:B------:R-:W-:Y:S02]  /*7df0*/  IMAD.MOV.U32 R152, RZ, RZ, R218 ;  /* 0x000000ffff987224 */ /* 0x000fe400078e00da */
[----:B------:R-:W-:Y:S01]  /*7e00*/  @!P5 IMAD.IADD R209, R209, 0x1, -R0 ;  /* 0x00000001d1d1d824 */ /* 0x000fe200078e0a00 */
[----:B------:R-:W-:Y:S01]  /*7e10*/  ISETP.GT.U32.AND P5, PT, R0, R217, PT ;  /* 0x000000d90000720c */ /* 0x000fe20003fa4070 */
[----:B------:R-:W-:Y:S02]  /*7e20*/  IMAD.MOV.U32 R218, RZ, RZ, R160 ;  /* 0x000000ffffda7224 */ /* 0x000fe400078e00a0 */
[----:B------:R-:W-:Y:S02]  /*7e30*/  IMAD.MOV.U32 R160, RZ, RZ, R168 ;  /* 0x000000ffffa07224 */ /* 0x000fe400078e00a8 */
[----:B------:R-:W-:Y:S01]  /*7e40*/  @!P2 IMAD.IADD R2, R2, 0x1, -R0 ;  /* 0x000000010202a824 */ /* 0x000fe200078e0a00 */
[C---:B------:R-:W-:Y:S01]  /*7e50*/  ISETP.GT.U32.AND P2, PT, R0.reuse, R208, PT ;  /* 0x000000d00000720c */ /* 0x040fe20003f44070 */
[----:B------:R-:W-:Y:S01]  /*7e60*/  @!P6 IMAD.MOV R160, RZ, RZ, -R160 ;  /* 0x000000ffffa0e224 */ /* 0x000fe200078e0aa0 */
[----:B------:R-:W-:Y:S01]  /*7e70*/  ISETP.GT.U32.AND P6, PT, R0, R200, PT ;  /* 0x000000c80000720c */ /* 0x000fe20003fc4070 */
[----:B------:R-:W-:Y:S01]  /*7e80*/  IMAD.MOV.U32 R168, RZ, RZ, R201 ;  /* 0x000000ffffa87224 */ /* 0x000fe200078e00c9 */
[----:B------:R-:W-:Y:S01]  /*7e90*/  IABS R224, R192 ;  /* 0x000000c000e07213 */ /* 0x000fe20000000000 */
[----:B------:R-:W-:-:S04]  /*7ea0*/  IMAD.HI.U32 R201, R138, R218, RZ ;  /* 0x000000da8ac97227 */ /* 0x000fc800078e00ff */
[----:B------:R-:W-:Y:S01]  /*7eb0*/  @!P0 IMAD.MOV R168, RZ, RZ, -R168 ;  /* 0x000000ffffa88224 */ /* 0x000fe200078e0aa8 */
[----:B------:R-:W-:Y:S01]  /*7ec0*/  ISETP.GE.AND P0, PT, R176, RZ, PT ;  /* 0x000000ffb000720c */ /* 0x000fe20003f06270 */
[----:B------:R-:W-:Y:S02]  /*7ed0*/  IMAD.MOV R201, RZ, RZ, -R201 ;  /* 0x000000ffffc97224 */ /* 0x000fe400078e0ac9 */
[----:B------:R-:W-:-:S04]  /*7ee0*/  IMAD.HI.U32 R176, R138, R224, RZ ;  /* 0x000000e08ab07227 */ /* 0x000fc800078e00ff */
[----:B------:R-:W-:Y:S01]  /*7ef0*/  @!P5 IMAD.IADD R217, R217, 0x1, -R0 ;  /* 0x00000001d9d9d824 */ /* 0x000fe200078e0a00 */
[----:B------:R-:W-:Y:S01]  /*7f00*/  ISETP.GE.AND P5, PT, R216, RZ, PT ;  /* 0x000000ffd800720c */ /* 0x000fe20003fa6270 */
[----:B------:R-:W-:Y:S02]  /*7f10*/  IMAD R216, R0, R201, R218 ;  /* 0x000000c900d87224 */ /* 0x000fe400078e02da */
[----:B------:R-:W-:Y:S02]  /*7f20*/  IMAD.MOV R201, RZ, RZ, -R176 ;  /* 0x000000ffffc97224 */ /* 0x000fe400078e0ab0 */
[----:B------:R-:W-:Y:S02]  /*7f30*/  IMAD.MOV.U32 R176, RZ, RZ, R2 ;  /* 0x000000ffffb07224 */ /* 0x000fe400078e0002 */
[----:B------:R-:W-:Y:S02]  /*7f40*/  @!P2 IMAD.IADD R208, R208, 0x1, -R0 ;  /* 0x00000001d0d0a824 */ /* 0x000fe400078e0a00 */
[----:B------:R-:W-:Y:S01]  /*7f50*/  @!P4 IMAD.MOV R152, RZ, RZ, -R152 ;  /* 0x000000ffff98c224 */ /* 0x000fe200078e0a98 */
[----:B------:R-:W-:Y:S01]  /*7f60*/  ISETP.GT.U32.AND P4, PT, R0, R209, PT ;  /* 0x000000d10000720c */ /* 0x000fe20003f84070 */
[----:B------:R-:W-:Y:S01]  /*7f70*/  @!P6 IMAD.IADD R200, R200, 0x1, -R0 ;  /* 0x00000001c8c8e824 */ /* 0x000fe200078e0a00 */
[C---:B------:R-:W-:Y:S01]  /*7f80*/  ISETP.GT.U32.AND P6, PT, R0.reuse, R217, PT ;  /* 0x000000d90000720c */ /* 0x040fe20003fc4070 */
[----:B------:R-:W-:Y:S01]  /*7f90*/  @!P1 IMAD.MOV R176, RZ, RZ, -R176 ;  /* 0x000000ffffb09224 */ /* 0x000fe200078e0ab0 */
[----:B------:R-:W-:-:S02]  /*7fa0*/  ISETP.GT.U32.AND P1, PT, R0, R208, PT ;  /* 0x000000d00000720c */ /* 0x000fc40003f24070 */
[----:B------:R-:W-:Y:S02]  /*7fb0*/  IABS R232, R211 ;  /* 0x000000d300e87213 */ /* 0x000fe40000000000 */
[----:B------:R-:W-:Y:S02]  /*7fc0*/  ISETP.GT.U32.AND P2, PT, R0, R200, PT ;  /* 0x000000c80000720c */ /* 0x000fe40003f44070 */
[----:B------:R-:W-:-:S03]  /*7fd0*/  IABS R2, R8 ;  /* 0x0000000800027213 */ /* 0x000fc60000000000 */
[--C-:B------:R-:W-:Y:S01]  /*7fe0*/  @!P4 IMAD.IADD R209, R209, 0x1, -R0.reuse ;  /* 0x00000001d1d1c824 */ /* 0x100fe200078e0a00 */
[----:B------:R-:W-:Y:S01]  /*7ff0*/  ISETP.GE.AND P4, PT, R215, RZ, PT ;  /* 0x000000ffd700720c */ /* 0x000fe20003f86270 */
[----:B------:R-:W-:Y:S01]  /*8000*/  @!P6 IMAD.IADD R217, R217, 0x1, -R0 ;  /* 0x00000001d9d9e824 */ /* 0x000fe200078e0a00 */
[----:B------:R-:W-:Y:S01]  /*8010*/  ISETP.GT.U32.AND P6, PT, R0, R216, PT ;  /* 0x000000d80000720c */ /* 0x000fe20003fc4070 */
[----:B------:R-:W-:Y:S01]  /*8020*/  IMAD.HI.U32 R215, R138, R232, RZ ;  /* 0x000000e88ad77227 */ /* 0x000fe200078e00ff */
[----:B------:R-:W-:-:S03]  /*8030*/  IABS R241, R213 ;  /* 0x000000d500f17213 */ /* 0x000fc60000000000 */
[----:B------:R-:W-:Y:S01]  /*8040*/  @!P1 IMAD.IADD R208, R208, 0x1, -R0 ;  /* 0x00000001d0d09824 */ /* 0x000fe200078e0a00 */
[----:B------:R-:W-:Y:S01]  /*8050*/  ISETP.GE.AND P1, PT, R184, RZ, PT ;  /* 0x000000ffb800720c */ /* 0x000fe20003f26270 */
[----:B------:R-:W-:Y:S01]  /*8060*/  IMAD R224, R0, R201, R224 ;  /* 0x000000c900e07224 */ /* 0x000fe200078e02e0 */
[----:B------:R-:W-:Y:S01]  /*8070*/  IABS R201, R214 ;  /* 0x000000d600c97213 */ /* 0x000fe20000000000 */
[----:B------:R-:W-:-:S04]  /*8080*/  IMAD.HI.U32 R184, R138, R2, RZ ;  /* 0x000000028ab87227 */ /* 0x000fc800078e00ff */
[----:B------:R-:W-:Y:S02]  /*8090*/  IMAD.MOV R215, RZ, RZ, -R215 ;  /* 0x000000ffffd77224 */ /* 0x000fe400078e0ad7 */
[----:B------:R-:W-:-:S04]  /*80a0*/  IMAD.HI.U32 R218, R138, R241, RZ ;  /* 0x000000f18ada7227 */ /* 0x000fc800078e00ff */
[----:B------:R-:W-:Y:S02]  /*80b0*/  IMAD.MOV R184, RZ, RZ, -R184 ;  /* 0x000000ffffb87224 */ /* 0x000fe400078e0ab8 */
[----:B------:R-:W-:Y:S02]  /*80c0*/  IMAD R232, R0, R215, R232 ;  /* 0x000000d700e87224 */ /* 0x000fe400078e02e8 */
[----:B------:R-:W-:-:S04]  /*80d0*/  IMAD.HI.U32 R215, R138, R201, RZ ;  /* 0x000000c98ad77227 */ /* 0x000fc800078e00ff */
[----:B------:R-:W-:Y:S02]  /*80e0*/  IMAD.MOV R218, RZ, RZ, -R218 ;  /* 0x000000ffffda7224 */ /* 0x000fe400078e0ada */
[----:B------:R-:W-:Y:S01]  /*80f0*/  @!P2 IMAD.IADD R200, R200, 0x1, -R0 ;  /* 0x00000001c8c8a824 */ /* 0x000fe200078e0a00 */
[C---:B------:R-:W-:Y:S01]  /*8100*/  ISETP.GT.U32.AND P2, PT, R0.reuse, R224, PT ;  /* 0x000000e00000720c */ /* 0x040fe20003f44070 */
[----:B------:R-:W-:Y:S02]  /*8110*/  IMAD R2, R0, R184, R2 ;  /* 0x000000b800027224 */ /* 0x000fe400078e0202 */
[----:B------:R-:W-:Y:S02]  /*8120*/  @!P6 IMAD.IADD R216, R216, 0x1, -R0 ;  /* 0x00000001d8d8e824 */ /* 0x000fe400078e0a00 */
[----:B------:R-:W-:Y:S02]  /*8130*/  IMAD.MOV.U32 R184, RZ, RZ, R209 ;  /* 0x000000ffffb87224 */ /* 0x000fe400078e00d1 */
[----:B------:R-:W-:-:S02]  /*8140*/  IMAD.MOV R215, RZ, RZ, -R215 ;  /* 0x000000ffffd77224 */ /* 0x000fc400078e0ad7 */
[C---:B------:R-:W-:Y:S01]  /*8150*/  IMAD R241, R0.reuse, R218, R241 ;  /* 0x000000da00f17224 */ /* 0x040fe200078e02f1 */
[C---:B------:R-:W-:Y:S01]  /*8160*/  ISETP.GT.U32.AND P6, PT, R0.reuse, R232, PT ;  /* 0x000000e80000720c */ /* 0x040fe20003fc4070 */
[----:B------:R-:W-:Y:S01]  /*8170*/  @!P3 IMAD.MOV R184, RZ, RZ, -R184 ;  /* 0x000000ffffb8b224 */ /* 0x000fe200078e0ab8 */
[C---:B------:R-:W-:Y:S01]  /*8180*/  ISETP.GT.U32.AND P3, PT, R0.reuse, R216, PT ;  /* 0x000000d80000720c */ /* 0x040fe20003f64070 */
[C---:B------:R-:W-:Y:S02]  /*8190*/  IMAD R201, R0.reuse, R215, R201 ;  /* 0x000000d700c97224 */ /* 0x040fe400078e02c9 */
[----:B------:R-:W-:Y:S01]  /*81a0*/  @!P4 IMAD.MOV R200, RZ, RZ, -R200 ;  /* 0x000000ffffc8c224 */ /* 0x000fe200078e0ac8 */
[C---:B------:R-:W-:Y:S01]  /*81b0*/  ISETP.GT.U32.AND P4, PT, R0.reuse, R241, PT ;  /* 0x000000f10000720c */ /* 0x040fe20003f84070 */
[----:B------:R-:W-:Y:S01]  /*81c0*/  @!P5 IMAD.MOV R208, RZ, RZ, -R208 ;  /* 0x000000ffffd0d224 */ /* 0x000fe200078e0ad0 */
[----:B------:R-:W-:Y:S01]  /*81d0*/  ISETP.GT.U32.AND P5, PT, R0, R201, PT ;  /* 0x000000c90000720c */ /* 0x000fe20003fa4070 */
[----:B------:R-:W-:Y:S01]  /*81e0*/  @!P2 IMAD.IADD R224, R224, 0x1, -R0 ;  /* 0x00000001e0e0a824 */ /* 0x000fe200078e0a00 */
[----:B------:R-:W-:-:S02]  /*81f0*/  ISETP.GE.AND P2, PT, R192, RZ, PT ;  /* 0x000000ffc000720c */ /* 0x000fc40003f46270 */
[----:B------:R-:W-:Y:S01]  /*8200*/  IABS R192, R21 ;  /* 0x0000001500c07213 */ /* 0x000fe20000000000 */
[--C-:B------:R-:W-:Y:S01]  /*8210*/  @!P6 IMAD.IADD R232, R232, 0x1, -R0.reuse ;  /* 0x00000001e8e8e824 */ /* 0x100fe200078e0a00 */
[----:B------:R-:W-:Y:S01]  /*8220*/  ISETP.GT.U32.AND P6, PT, R0, R224, PT ;  /* 0x000000e00000720c */ /* 0x000fe20003fc4070 */
[----:B------:R-:W-:Y:S01]  /*8230*/  @!P3 IMAD.IADD R216, R216, 0x1, -R0 ;  /* 0x00000001d8d8b824 */ /* 0x000fe200078e0a00 */
[C---:B------:R-:W-:Y:S01]  /*8240*/  ISETP.GT.U32.AND P3, PT, R0.reuse, R2, PT ;  /* 0x000000020000720c */ /* 0x040fe20003f64070 */
[----:B------:R-:W-:Y:S01]  /*8250*/  IMAD.MOV.U32 R209, RZ, RZ, R192 ;  /* 0x000000ffffd17224 */ /* 0x000fe200078e00c0 */
[----:B------:R-:W-:Y:S01]  /*8260*/  IABS R215, R77 ;  /* 0x0000004d00d77213 */ /* 0x000fe20000000000 */
[--C-:B------:R-:W-:Y:S02]  /*8270*/  @!P4 IMAD.IADD R241, R241, 0x1, -R0.reuse ;  /* 0x00000001f1f1c824 */ /* 0x100fe400078e0a00 */
[----:B------:R-:W-:Y:S02]  /*8280*/  IMAD.MOV.U32 R192, RZ, RZ, R217 ;  /* 0x000000ffffc07224 */ /* 0x000fe400078e00d9 */
[----:B------:R-:W-:Y:S01]  /*8290*/  @!P5 IMAD.IADD R201, R201, 0x1, -R0 ;  /* 0x00000001c9c9d824 */ /* 0x000fe200078e0a00 */
[----:B------:R-:W-:Y:S01]  /*82a0*/  ISETP.GT.U32.AND P5, PT, R0, R241, PT ;  /* 0x000000f10000720c */ /* 0x000fe20003fa4070 */
[----:B------:R-:W-:-:S04]  /*82b0*/  IMAD.HI.U32 R218, R138, R209, RZ ;  /* 0x000000d18ada7227 */ /* 0x000fc800078e00ff */
[----:B------:R-:W-:-:S04]  /*82c0*/  IMAD.HI.U32 R217, R138, R215, RZ ;  /* 0x000000d78ad97227 */ /* 0x000fc800078e00ff */
[----:B------:R-:W-:Y:S01]  /*82d0*/  @!P0 IMAD.MOV R192, RZ, RZ, -R192 ;  /* 0x000000ffffc08224 */ /* 0x000fe200078e0ac0 */
[----:B------:R-:W-:Y:S01]  /*82e0*/  ISETP.GT.U32.AND P0, PT, R0, R232, PT ;  /* 0x000000e80000720c */ /* 0x000fe20003f04070 */
[----:B------:R-:W-:Y:S02]  /*82f0*/  IMAD.MOV R218, RZ, RZ, -R218 ;  /* 0x000000ffffda7224 */ /* 0x000fe400078e0ada */
[----:B------:R-:W-:Y:S02]  /*8300*/  IMAD.MOV R217, RZ, RZ, -R217 ;  /* 0x000000ffffd97224 */ /* 0x000fe400078e0ad9 */
[--C-:B------:R-:W-:Y:S01]  /*8310*/  @!P6 IMAD.IADD R224, R224, 0x1, -R0.reuse ;  /* 0x00000001e0e0e824 */ /* 0x100fe200078e0a00 */
[----:B------:R-:W-:Y:S01]  /*8320*/  ISETP.GE.AND P6, PT, R211, RZ, PT ;  /* 0x000000ffd300720c */ /* 0x000fe20003fc6270 */
[----:B------:R-:W-:Y:S02]  /*8330*/  IMAD R211, R0, R218, R209 ;  /* 0x000000da00d37224 */ /* 0x000fe400078e02d1 */
[----:B------:R-:W-:-:S02]  /*8340*/  @!P3 IMAD.IADD R2, R2, 0x1, -R0 ;  /* 0x000000010202b824 */ /* 0x000fc400078e0a00 */
[C---:B------:R-:W-:Y:S02]  /*8350*/  IMAD R209, R0.reuse, R217, R215 ;  /* 0x000000d900d17224 */ /* 0x040fe400078e02d7 */
[----:B------:R-:W-:Y:S01]  /*8360*/  @!P5 IMAD.IADD R241, R241, 0x1, -R0 ;  /* 0x00000001f1f1d824 */ /* 0x000fe200078e0a00 */
[C---:B------:R-:W-:Y:S01]  /*8370*/  ISETP.GT.U32.AND P3, PT, R0.reuse, R2, PT ;  /* 0x000000020000720c */ /* 0x040fe20003f64070 */
[----:B------:R-:W-:Y:S01]  /*8380*/  @!P1 IMAD.MOV R216, RZ, RZ, -R216 ;  /* 0x000000ffffd89224 */ /* 0x000fe200078e0ad8 */
[C---:B------:R-:W-:Y:S01]  /*8390*/  ISETP.GT.U32.AND P5, PT, R0.reuse, R209, PT ;  /* 0x000000d10000720c */ /* 0x040fe20003fa4070 */
[----:B------:R-:W-:Y:S01]  /*83a0*/  @!P2 IMAD.MOV R224, RZ, RZ, -R224 ;  /* 0x000000ffffe0a224 */ /* 0x000fe200078e0ae0 */
[----:B------:R-:W-:Y:S01]  /*83b0*/  ISETP.GT.U32.AND P1, PT, R0, R201, PT ;  /* 0x000000c90000720c */ /* 0x000fe20003f24070 */
[----:B------:R-:W-:Y:S01]  /*83c0*/  @!P0 IMAD.IADD R232, R232, 0x1, -R0 ;  /* 0x00000001e8e88824 */ /* 0x000fe200078e0a00 */
[----:B------:R-:W-:Y:S02]  /*83d0*/  ISETP.GT.U32.AND P2, PT, R0, R211, PT ;  /* 0x000000d30000720c */ /* 0x000fe40003f44070 */
[----:B------:R-:W-:-:S02]  /*83e0*/  ISETP.GE.AND P0, PT, R213, RZ, PT ;  /* 0x000000ffd500720c */ /* 0x000fc40003f06270 */
[----:B------:R-:W-:Y:S01]  /*83f0*/  IABS R213, R210 ;  /* 0x000000d200d57213 */ /* 0x000fe20000000000 */
[----:B------:R-:W-:Y:S01]  /*8400*/  @!P6 IMAD.MOV R232, RZ, RZ, -R232 ;  /* 0x000000ffffe8e224 */ /* 0x000fe200078e0ae8 */
[----:B------:R-:W-:Y:S02]  /*8410*/  ISETP.GE.AND P6, PT, R8, RZ, PT ;  /* 0x000000ff0800720c */ /* 0x000fe40003fc6270 */
[----:B------:R-:W-:Y:S01]  /*8420*/  ISETP.GE.AND P4, PT, R214, RZ, PT ;  /* 0x000000ffd600720c */ /* 0x000fe20003f86270 */
[----:B------:R-:W-:-:S04]  /*8430*/  IMAD.HI.U32 R8, R138, R213, RZ ;  /* 0x000000d58a087227 */ /* 0x000fc800078e00ff */
[----:B------:R-:W-:Y:S01]  /*8440*/  @!P3 IMAD.IADD R2, R2, 0x1, -R0 ;  /* 0x000000010202b824 */ /* 0x000fe200078e0a00 */
[----:B------:R-:W-:Y:S01]  /*8450*/  ISETP.GE.AND P3, PT, R77, RZ, PT ;  /* 0x000000ff4d00720c */ /* 0x000fe20003f66270 */
[----:B------:R-:W-:Y:S01]  /*8460*/  IMAD.MOV R8, RZ, RZ, -R8 ;  /* 0x000000ffff087224 */ /* 0x000fe200078e0a08 */
[----:B------:R-:W-:Y:S01]  /*8470*/  IABS R77, R29 ;  /* 0x0000001d004d7213 */ /* 0x000fe20000000000 */
[--C-:B------:R-:W-:Y:S02]  /*8480*/  @!P5 IMAD.IADD R209, R209, 0x1, -R0.reuse ;  /* 0x00000001d1d1d824 */ /* 0x100fe400078e0a00 */
[--C-:B------:R-:W-:Y:S02]  /*8490*/  @!P1 IMAD.IADD R201, R201, 0x1, -R0.reuse ;  /* 0x00000001c9c99824 */ /* 0x100fe400078e0a00 */
[----:B------:R-:W-:Y:S01]  /*84a0*/  @!P2 IMAD.IADD R211, R211, 0x1, -R0 ;  /* 0x00000001d3d3a824 */ /* 0x000fe200078e0a00 */
[----:B------:R-:W-:Y:S01]  /*84b0*/  ISETP.GE.AND P2, PT, R210, RZ, PT ;  /* 0x000000ffd200720c */ /* 0x000fe20003f46270 */
[C---:B------:R-:W-:Y:S01]  /*84c0*/  IMAD R210, R0.reuse, R8, R213 ;  /* 0x0000000800d27224 */ /* 0x040fe200078e02d5 */
[C---:B------:R-:W-:Y:S01]  /*84d0*/  ISETP.GT.U32.AND P5, PT, R0.reuse, R209, PT ;  /* 0x000000d10000720c */ /* 0x040fe20003fa4070 */
[----:B------:R-:W-:Y:S01]  /*84e0*/  @!P0 IMAD.MOV R241, RZ, RZ, -R241 ;  /* 0x000000fffff18224 */ /* 0x000fe200078e0af1 */
[----:B------:R-:W-:Y:S01]  /*84f0*/  ISETP.GT.U32.AND P0, PT, R0, R211, PT ;  /* 0x000000d30000720c */ /* 0x000fe20003f04070 */
[----:B------:R-:W-:-:S02]  /*8500*/  IMAD.MOV.U32 R8, RZ, RZ, R201 ;  /* 0x000000ffff087224 */ /* 0x000fc400078e00c9 */
[----:B------:R-:W-:-:S04]  /*8510*/  IMAD.HI.U32 R213, R138, R77, RZ ;  /* 0x0000004d8ad57227 */ /* 0x000fc800078e00ff */
[----:B------:R-:W-:Y:S01]  /*8520*/  @!P4 IMAD.MOV R8, RZ, RZ, -R8 ;  /* 0x000000ffff08c224 */ /* 0x000fe200078e0a08 */
[C---:B------:R-:W-:Y:S01]  /*8530*/  ISETP.GT.U32.AND P4, PT, R0.reuse, R210, PT ;  /* 0x000000d20000720c */ /* 0x040fe20003f84070 */
[----:B------:R-:W-:Y:S01]  /*8540*/  IMAD.MOV R213, RZ, RZ, -R213 ;  /* 0x000000ffffd57224 */ /* 0x000fe200078e0ad5 */
[----:B------:R-:W-:Y:S02]  /*8550*/  ISETP.GE.AND P1, PT, R21, RZ, PT ;  /* 0x000000ff1500720c */ /* 0x000fe40003f26270 */
[----:B------:R-:W-:Y:S01]  /*8560*/  IABS R214, R53 ;  /* 0x0000003500d67213 */ /* 0x000fe20000000000 */
[C---:B------:R-:W-:Y:S02]  /*8570*/  IMAD R201, R0.reuse, R213, R77 ;  /* 0x000000d500c97224 */ /* 0x040fe400078e024d */
[----:B------:R-:W-:Y:S02]  /*8580*/  IMAD.MOV.U32 R21, RZ, RZ, R2 ;  /* 0x000000ffff157224 */ /* 0x000fe400078e0002 */
[--C-:B------:R-:W-:Y:S01]  /*8590*/  @!P5 IMAD.IADD R209, R209, 0x1, -R0.reuse ;  /* 0x00000001d1d1d824 */ /* 0x100fe200078e0a00 */
[----:B------:R-:W-:Y:S01]  /*85a0*/  ISETP.GT.U32.AND P5, PT, R0, R201, PT ;  /* 0x000000c90000720c */ /* 0x000fe20003fa4070 */
[----:B------:R-:W-:-:S02]  /*85b0*/  @!P0 IMAD.IADD R211, R211, 0x1, -R0 ;  /* 0x00000001d3d38824 */ /* 0x000fc400078e0a00 */
[----:B------:R-:W-:-:S04]  /*85c0*/  IMAD.HI.U32 R2, R138, R214, RZ ;  /* 0x000000d68a027227 */ /* 0x000fc800078e00ff */
[----:B------:R-:W-:Y:S01]  /*85d0*/  @!P6 IMAD.MOV R21, RZ, RZ, -R21 ;  /* 0x000000ffff15e224 */ /* 0x000fe200078e0a15 */
[----:B------:R-:W-:Y:S01]  /*85e0*/  ISETP.GE.AND P6, PT, R29, RZ, PT ;  /* 0x000000ff1d00720c */ /* 0x000fe20003fc6270 */
[----:B------:R-:W-:Y:S02]  /*85f0*/  IMAD.MOV.U32 R29, RZ, RZ, R211 ;  /* 0x000000ffff1d7224 */ /* 0x000fe400078e00d3 */
[----:B------:R-:W-:Y:S02]  /*8600*/  @!P4 IMAD.IADD R210, R210, 0x1, -R0 ;  /* 0x00000001d2d2c824 */ /* 0x000fe400078e0a00 */
[----:B------:R-:W-:Y:S01]  /*8610*/  IMAD.MOV R2, RZ, RZ, -R2 ;  /* 0x000000ffff027224 */ /* 0x000fe200078e0a02 */
[----:B------:R-:W-:Y:S01]  /*8620*/  IABS R213, R37 ;  /* 0x0000002500d57213 */ /* 0x000fe20000000000 */
[----:B------:R-:W-:Y:S01]  /*8630*/  @!P1 IMAD.MOV R29, RZ, RZ, -R29 ;  /* 0x000000ffff1d9224 */ /* 0x000fe200078e0a1d */
[----:B------:R-:W-:Y:S01]  /*8640*/  ISETP.GE.AND P4, PT, R37, RZ, PT ;  /* 0x000000ff2500720c */ /* 0x000fe20003f86270 */
[C---:B------:R-:W-:Y:S01]  /*8650*/  IMAD R2, R0.reuse, R2, R214 ;  /* 0x0000000200027224 */ /* 0x040fe200078e02d6 */
[----:B------:R-:W-:Y:S01]  /*8660*/  ISETP.GT.U32.AND P1, PT, R0, R210, PT ;  /* 0x000000d20000720c */ /* 0x000fe20003f24070 */
[----:B------:R-:W-:Y:S01]  /*8670*/  IMAD.MOV.U32 R37, RZ, RZ, R209 ;  /* 0x000000ffff257224 */ /* 0x000fe200078e00d1 */
[----:B------:R-:W-:Y:S01]  /*8680*/  IABS R77, R45 ;  /* 0x0000002d004d7213 */ /* 0x000fe20000000000 */
[----:B------:R-:W-:-:S02]  /*8690*/  @!P5 IMAD.IADD R201, R201, 0x1, -R0 ;  /* 0x00000001c9c9d824 */ /* 0x000fc400078e0a00 */
[----:B------:R-:W-:Y:S01]  /*86a0*/  @!P3 IMAD.MOV R37, RZ, RZ, -R37 ;  /* 0x000000ffff25b224 */ /* 0x000fe200078e0a25 */
[----:B------:R-:W-:Y:S02]  /*86b0*/  ISETP.GT.U32.AND P3, PT, R0, R2, PT ;  /* 0x000000020000720c */ /* 0x000fe40003f64070 */
[----:B------:R-:W-:Y:S01]  /*86c0*/  ISETP.GE.AND P0, PT, R53, RZ, PT ;  /* 0x000000ff3500720c */ /* 0x000fe20003f06270 */
[----:B------:R-:W-:Y:S01]  /*86d0*/  IMAD.HI.U32 R53, R138, R77, RZ ;  /* 0x0000004d8a357227 */ /* 0x000fe200078e00ff */
[----:B------:R-:W-:-:S03]  /*86e0*/  ISETP.GT.U32.AND P5, PT, R0, R201, PT ;  /* 0x000000c90000720c */ /* 0x000fc60003fa4070 */
[----:B------:R-:W-:Y:S02]  /*86f0*/  IMAD.MOV R53, RZ, RZ, -R53 ;  /* 0x000000ffff357224 */ /* 0x000fe400078e0a35 */
[--C-:B------:R-:W-:Y:S01]  /*8700*/  @!P1 IMAD.IADD R210, R210, 0x1, -R0.reuse ;  /* 0x00000001d2d29824 */ /* 0x100fe200078e0a00 */
[----:B------:R-:W-:Y:S01]  /*8710*/  ISETP.GE.AND P1, PT, R45, RZ, PT ;  /* 0x000000ff2d00720c */ /* 0x000fe20003f26270 */
[----:B------:R-:W-:Y:S02]  /*8720*/  IMAD R77, R0, R53, R77 ;  /* 0x00000035004d7224 */ /* 0x000fe400078e024d */
[----:B------:R-:W-:Y:S02]  /*8730*/  @!P3 IMAD.IADD R2, R2, 0x1, -R0 ;  /* 0x000000010202b824 */ /* 0x000fe400078e0a00 */
[----:B------:R-:W-:Y:S02]  /*8740*/  IMAD.MOV.U32 R45, RZ, RZ, R210 ;  /* 0x000000ffff2d7224 */ /* 0x000fe400078e00d2 */
[----:B------:R-:W-:Y:S01]  /*8750*/  IMAD.HI.U32 R214, R138, R213, RZ ;  /* 0x000000d58ad67227 */ /* 0x000fe200078e00ff */
[----:B------:R-:W-:-:S03]  /*8760*/  ISETP.GT.U32.AND P3, PT, R0, R2, PT ;  /* 0x000000020000720c */ /* 0x000fc60003f64070 */
[----:B------:R-:W-:Y:S01]  /*8770*/  @!P2 IMAD.MOV R45, RZ, RZ, -R45 ;  /* 0x000000ffff2da224 */ /* 0x000fe200078e0a2d */
[C---:B------:R-:W-:Y:S01]  /*8780*/  ISETP.GT.U32.AND P2, PT, R0.reuse, R77, PT ;  /* 0x0000004d0000720c */ /* 0x040fe20003f44070 */
[----:B------:R-:W-:Y:S01]  /*8790*/  @!P5 IMAD.IADD R201, R201, 0x1, -R0 ;  /* 0x00000001c9c9d824 */ /* 0x000fe200078e0a00 */
[----:B------:R-:W-:Y:S01]  /*87a0*/  IABS R211, R61 ;  /* 0x0000003d00d37213 */ /* 0x000fe20000000000 */
[----:B------:R-:W-:Y:S01]  /*87b0*/  IMAD.MOV R214, RZ, RZ, -R214 ;  /* 0x000000ffffd67224 */ /* 0x000fe200078e0ad6 */
[----:B------:R-:W-:Y:S01]  /*87c0*/  IABS R209, R69 ;  /* 0x0000004500d17213 */ /* 0x000fe20000000000 */
[----:B------:R-:W-:Y:S02]  /*87d0*/  IMAD.MOV.U32 R53, RZ, RZ, R201 ;  /* 0x000000ffff357224 */ /* 0x000fe400078e00c9 */
[----:B------:R-:W-:Y:S02]  /*87e0*/  IMAD R213, R0, R214, R213 ;  /* 0x000000d600d57224 */ /* 0x000fe400078e02d5 */
[----:B------:R-:W-:-:S04]  /*87f0*/  IMAD.HI.U32 R214, R138, R211, RZ ;  /* 0x000000d38ad67227 */ /* 0x000fc800078e00ff */
[----:B------:R-:W-:-:S04]  /*8800*/  IMAD.HI.U32 R210, R138, R209, RZ ;  /* 0x000000d18ad27227 */ /* 0x000fc800078e00ff */
[----:B------:R-:W-:Y:S01]  /*8810*/  @!P6 IMAD.MOV R53, RZ, RZ, -R53 ;  /* 0x000000ffff35e224 */ /* 0x000fe200078e0a35 */
[----:B------:R-:W-:Y:S01]  /*8820*/  ISETP.GE.AND P6, PT, R61, RZ, PT ;  /* 0x000000ff3d00720c */ /* 0x000fe20003fc6270 */
[----:B------:R-:W-:Y:S01]  /*8830*/  IMAD.MOV R214, RZ, RZ, -R214 ;  /* 0x000000ffffd67224 */ /* 0x000fe200078e0ad6 */
[----:B------:R-:W-:Y:S01]  /*8840*/  IABS R61, R85 ;  /* 0x00000055003d7213 */ /* 0x000fe20000000000 */
[----:B------:R-:W-:Y:S01]  /*8850*/  IMAD.MOV R201, RZ, RZ, -R210 ;  /* 0x000000ffffc97224 */ /* 0x000fe200078e0ad2 */
[----:B------:R-:W-:Y:S01]  /*8860*/  ISETP.GT.U32.AND P5, PT, R0, R213, PT ;  /* 0x000000d50000720c */ /* 0x000fe20003fa4070 */
[--C-:B------:R-:W-:Y:S02]  /*8870*/  @!P3 IMAD.IADD R2, R2, 0x1, -R0.reuse ;  /* 0x000000010202b824 */ /* 0x100fe400078e0a00 */
[----:B------:R-:W-:Y:S02]  /*8880*/  @!P2 IMAD.IADD R77, R77, 0x1, -R0 ;  /* 0x000000014d4da824 */ /* 0x000fe400078e0a00 */
[----:B------:R-:W-:-:S02]  /*8890*/  IMAD R210, R0, R214, R211 ;  /* 0x000000d600d27224 */ /* 0x000fc400078e02d3 */
[C---:B------:R-:W-:Y:S02]  /*88a0*/  IMAD R209, R0.reuse, R201, R209 ;  /* 0x000000c900d17224 */ /* 0x040fe400078e02d1 */
[----:B------:R-:W-:Y:S01]  /*88b0*/  IMAD.MOV.U32 R201, RZ, RZ, R61 ;  /* 0x000000ffffc97224 */ /* 0x000fe200078e003d */
[C---:B------:R-:W-:Y:S01]  /*88c0*/  ISETP.GT.U32.AND P2, PT, R0.reuse, R77, PT ;  /* 0x0000004d0000720c */ /* 0x040fe20003f44070 */
[----:B------:R-:W-:Y:S01]  /*88d0*/  IMAD.MOV.U32 R61, RZ, RZ, R2 ;  /* 0x000000ffff3d7224 */ /* 0x000fe200078e0002 */
[----:B------:R-:W-:Y:S01]  /*88e0*/  ISETP.GT.U32.AND P3, PT, R0, R210, PT ;  /* 0x000000d20000720c */ /* 0x000fe20003f64070 */
[----:B------:R-:W-:-:S04]  /*88f0*/  IMAD.HI.U32 R214, R138, R201, RZ ;  /* 0x000000c98ad67227 */ /* 0x000fc800078e00ff */
[----:B------:R-:W-:Y:S01]  /*8900*/  @!P0 IMAD.MOV R61, RZ, RZ, -R61 ;  /* 0x000000ffff3d8224 */ /* 0x000fe200078e0a3d */
[C---:B------:R-:W-:Y:S01]  /*8910*/  ISETP.GT.U32.AND P0, PT, R0.reuse, R209, PT ;  /* 0x000000d10000720c */ /* 0x040fe20003f04070 */
[----:B------:R-:W-:Y:S02]  /*8920*/  IMAD.MOV R214, RZ, RZ, -R214 ;  /* 0x000000ffffd67224 */ /* 0x000fe400078e0ad6 */
[--C-:B------:R-:W-:Y:S02]  /*8930*/  @!P5 IMAD.IADD R213, R213, 0x1, -R0.reuse ;  /* 0x00000001d5d5d824 */ /* 0x100fe400078e0a00 */
[C---:B------:R-:W-:Y:S02]  /*8940*/  IMAD R201, R0.reuse, R214, R201 ;  /* 0x000000d600c97224 */ /* 0x040fe400078e02c9 */
[--C-:B------:R-:W-:Y:S01]  /*8950*/  @!P2 IMAD.IADD R77, R77, 0x1, -R0.reuse ;  /* 0x000000014d4da824 */ /* 0x100fe200078e0a00 */
[----:B------:R-:W-:Y:S01]  /*8960*/  ISETP.GT.U32.AND P5, PT, R0, R213, PT ;  /* 0x000000d50000720c */ /* 0x000fe20003fa4070 */
[----:B------:R-:W-:Y:S01]  /*8970*/  @!P3 IMAD.IADD R210, R210, 0x1, -R0 ;  /* 0x00000001d2d2b824 */ /* 0x000fe200078e0a00 */
[----:B------:R-:W-:-:S03]  /*8980*/  ISETP.GT.U32.AND P2, PT, R0, R201, PT ;  /* 0x000000c90000720c */ /* 0x000fc60003f44070 */
[----:B------:R-:W-:Y:S01]  /*8990*/  @!P0 IMAD.IADD R209, R209, 0x1, -R0 ;  /* 0x00000001d1d18824 */ /* 0x000fe200078e0a00 */
[----:B------:R-:W-:Y:S02]  /*89a0*/  IABS R2, R93 ;  /* 0x0000005d00027213 */ /* 0x000fe40000000000 */
[C---:B------:R-:W-:Y:S02]  /*89b0*/  ISETP.GT.U32.AND P3, PT, R0.reuse, R210, PT ;  /* 0x000000d20000720c */ /* 0x040fe40003f64070 */
[----:B------:R-:W-:Y:S01]  /*89c0*/  ISETP.GT.U32.AND P0, PT, R0, R209, PT ;  /* 0x000000d10000720c */ /* 0x000fe20003f04070 */
[----:B------:R-:W-:Y:S01]  /*89d0*/  IMAD.HI.U32 R214, R138, R2, RZ ;  /* 0x000000028ad67227 */ /* 0x000fe200078e00ff */
[----:B------:R-:W-:-:S03]  /*89e0*/  IABS R211, R158 ;  /* 0x0000009e00d37213 */ /* 0x000fc60000000000 */
[--C-:B------:R-:W-:Y:S02]  /*89f0*/  @!P5 IMAD.IADD R213, R213, 0x1, -R0.reuse ;  /* 0x00000001d5d5d824 */ /* 0x100fe400078e0a00 */
[----:B------:R-:W-:Y:S01]  /*8a00*/  @!P2 IMAD.IADD R201, R201, 0x1, -R0 ;  /* 0x00000001c9c9a824 */ /* 0x000fe200078e0a00 */
[----:B------:R-:W-:Y:S01]  /*8a10*/  ISETP.GE.AND P5, PT, R69, RZ, PT ;  /* 0x000000ff4500720c */ /* 0x000fe20003fa6270 */
[----:B------:R-:W-:Y:S02]  /*8a20*/  IMAD.MOV R214, RZ, RZ, -R214 ;  /* 0x000000ffffd67224 */ /* 0x000fe400078e0ad6 */
[----:B------:R-:W-:Y:S02]  /*8a30*/  IMAD.MOV.U32 R69, RZ, RZ, R213 ;  /* 0x000000ffff457224 */ /* 0x000fe400078e00d5 */
[----:B------:R-:W-:Y:S01]  /*8a40*/  @!P1 IMAD.MOV R77, RZ, RZ, -R77 ;  /* 0x000000ffff4d9224 */ /* 0x000fe200078e0a4d */
[----:B------:R-:W-:Y:S01]  /*8a50*/  ISETP.GE.AND P1, PT, R93, RZ, PT ;  /* 0x000000ff5d00720c */ /* 0x000fe20003f26270 */
[----:B------:R-:W-:Y:S01]  /*8a60*/  IMAD.HI.U32 R213, R138, R211, RZ ;  /* 0x000000d38ad57227 */ /* 0x000fe200078e00ff */
[----:B------:R-:W-:-:S02]  /*8a70*/  IABS R93, R101 ;  /* 0x00000065005d7213 */ /* 0x000fc40000000000 */
[----:B------:R-:W-:Y:S01]  /*8a80*/  ISETP.GT.U32.AND P2, PT, R0, R201, PT ;  /* 0x000000c90000720c */ /* 0x000fe20003f44070 */
[----:B------:R-:W-:Y:S02]  /*8a90*/  @!P3 IMAD.IADD R210, R210, 0x1, -R0 ;  /* 0x00000001d2d2b824 */ /* 0x000fe400078e0a00 */
[C---:B------:R-:W-:Y:S02]  /*8aa0*/  IMAD R2, R0.reuse, R214, R2 ;  /* 0x000000d600027224 */ /* 0x040fe400078e0202 */
[----:B------:R-:W-:Y:S01]  /*8ab0*/  @!P4 IMAD.MOV R69, RZ, RZ, -R69 ;  /* 0x000000ffff45c224 */ /* 0x000fe200078e0a45 */
[----:B------:R-:W-:Y:S01]  /*8ac0*/  ISETP.GE.AND P4, PT, R85, RZ, PT ;  /* 0x000000ff5500720c */ /* 0x000fe20003f86270 */
[----:B------:R-:W-:Y:S02]  /*8ad0*/  IMAD.MOV R213, RZ, RZ, -R213 ;  /* 0x000000ffffd57224 */ /* 0x000fe400078e0ad5 */
[----:B------:R-:W-:Y:S01]  /*8ae0*/  @!P0 IMAD.IADD R209, R209, 0x1, -R0 ;  /* 0x00000001d1d18824 */ /* 0x000fe200078e0a00 */
[----:B------:R-:W-:Y:S01]  /*8af0*/  ISETP.GT.U32.AND P0, PT, R0, R2, PT ;  /* 0x000000020000720c */ /* 0x000fe20003f04070 */
[----:B------:R-:W-:Y:S01]  /*8b00*/  IMAD.MOV.U32 R85, RZ, RZ, R210 ;  /* 0x000000ffff557224 */ /* 0x000fe200078e00d2 */
[----:B------:R-:W-:Y:S01]  /*8b10*/  ISETP.GE.AND P3, PT, R158, RZ, PT ;  /* 0x000000ff9e00720c */ /* 0x000fe20003f66270 */
[----:B------:R-:W-:-:S02]  /*8b20*/  IMAD.MOV.U32 R210, RZ, RZ, R93 ;  /* 0x000000ffffd27224 */ /* 0x000fc400078e005d */
[----:B------:R-:W-:Y:S02]  /*8b30*/  IMAD R158, R0, R213, R211 ;  /* 0x000000d5009e7224 */ /* 0x000fe400078e02d3 */
[----:B------:R-:W-:Y:S02]  /*8b40*/  IMAD.MOV.U32 R93, RZ, RZ, R209 ;  /* 0x000000ffff5d7224 */ /* 0x000fe400078e00d1 */
[----:B------:R-:W-:Y:S01]  /*8b50*/  @!P6 IMAD.MOV R85, RZ, RZ, -R85 ;  /* 0x000000ffff55e224 */ /* 0x000fe200078e0a55 */
[----:B------:R-:W-:Y:S01]  /*8b60*/  ISETP.GE.AND P6, PT, R101, RZ, PT ;  /* 0x000000ff6500720c */ /* 0x000fe20003fc6270 */
[----:B------:R-:W-:Y:S01]  /*8b70*/  IMAD.HI.U32 R209, R138, R210, RZ ;  /* 0x000000d28ad17227 */ /* 0x000fe200078e00ff */
[----:B------:R-:W-:-:S03]  /*8b80*/  IABS R101, R117 ;  /* 0x0000007500657213 */ /* 0x000fc60000000000 */
[----:B------:R-:W-:Y:S01]  /*8b90*/  @!P5 IMAD.MOV R93, RZ, RZ, -R93 ;  /* 0x000000ffff5dd224 */ /* 0x000fe200078e0a5d */
[C---:B------:R-:W-:Y:S01]  /*8ba0*/  ISETP.GT.U32.AND P5, PT, R0.reuse, R158, PT ;  /* 0x0000009e0000720c */ /* 0x040fe20003fa4070 */
[----:B------:R-:W-:Y:S02]  /*8bb0*/  IMAD.MOV R209, RZ, RZ, -R209 ;  /* 0x000000ffffd17224 */ /* 0x000fe400078e0ad1 */
[----:B------:R-:W-:Y:S01]  /*8bc0*/  @!P2 IMAD.IADD R201, R201, 0x1, -R0 ;  /* 0x00000001c9c9a824 */ /* 0x000fe200078e0a00 */
[----:B------:R-:W-:Y:S02]  /*8bd0*/  IABS R211, R109 ;  /* 0x0000006d00d37213 */ /* 0x000fe40000000000 */
[----:B------:R-:W-:Y:S01]  /*8be0*/  ISETP.GE.AND P2, PT, R109, RZ, PT ;  /* 0x000000ff6d00720c */ /* 0x000fe20003f46270 */
[----:B------:R-:W-:Y:S02]  /*8bf0*/  IMAD.MOV.U32 R109, RZ, RZ, R101 ;  /* 0x000000ffff6d7224 */ /* 0x000fe400078e0065 */
[----:B------:R-:W-:-:S02]  /*8c00*/  IMAD R209, R0, R209, R210 ;  /* 0x000000d100d17224 */ /* 0x000fc400078e02d2 */
[----:B------:R-:W-:Y:S02]  /*8c10*/  IMAD.MOV.U32 R101, RZ, RZ, R201 ;  /* 0x000000ffff657224 */ /* 0x000fe400078e00c9 */
[----:B------:R-:W-:Y:S02]  /*8c20*/  @!P0 IMAD.IADD R2, R2, 0x1, -R0 ;  /* 0x0000000102028824 */ /* 0x000fe400078e0a00 */
[----:B------:R-:W-:Y:S01]  /*8c30*/  @!P4 IMAD.MOV R101, RZ, RZ, -R101 ;  /* 0x000000ffff65c224 */ /* 0x000fe200078e0a65 */
[----:B------:R-:W-:Y:S01]  /*8c40*/  ISETP.GT.U32.AND P4, PT, R0, R209, PT ;  /* 0x000000d10000720c */ /* 0x000fe20003f84070 */
[----:B------:R-:W-:Y:S01]  /*8c50*/  IMAD.HI.U32 R214, R138, R211, RZ ;  /* 0x000000d38ad67227 */ /* 0x000fe200078e00ff */
[----:B------:R-:W-:-:S03]  /*8c60*/  ISETP.GT.U32.AND P0, PT, R0, R2, PT ;  /* 0x000000020000720c */ /* 0x000fc60003f04070 */
[----:B------:R-:W-:Y:S02]  /*8c70*/  @!P5 IMAD.IADD R158, R158, 0x1, -R0 ;  /* 0x000000019e9ed824 */ /* 0x000fe400078e0a00 */
[----:B------:R-:W-:Y:S02]  /*8c80*/  IMAD.MOV R214, RZ, RZ, -R214 ;  /* 0x000000ffffd67224 */ /* 0x000fe400078e0ad6 */
[----:B------:R-:W-:Y:S01]  /*8c90*/  IMAD.HI.U32 R213, R138, R109, RZ ;  /* 0x0000006d8ad57227 */ /* 0x000fe200078e00ff */
[----:B------:R-:W-:-:S03]  /*8ca0*/  ISETP.GT.U32.AND P5, PT, R0, R158, PT ;  /* 0x0000009e0000720c */ /* 0x000fc60003fa4070 */
[----:B------:R-:W-:Y:S02]  /*8cb0*/  IMAD R211, R0, R214, R211 ;  /* 0x000000d600d37224 */ /* 0x000fe400078e02d3 */
[----:B------:R-:W-:Y:S02]  /*8cc0*/  IMAD.MOV R213, RZ, RZ, -R213 ;  /* 0x000000ffffd57224 */ /* 0x000fe400078e0ad5 */
[--C-:B------:R-:W-:Y:S02]  /*8cd0*/  @!P4 IMAD.IADD R209, R209, 0x1, -R0.reuse ;  /* 0x00000001d1d1c824 */ /* 0x100fe400078e0a00 */
[----:B------:R-:W-:Y:S01]  /*8ce0*/  @!P0 IMAD.IADD R2, R2, 0x1, -R0 ;  /* 0x0000000102028824 */ /* 0x000fe200078e0a00 */
[C---:B------:R-:W-:Y:S01]  /*8cf0*/  ISETP.GT.U32.AND P0, PT, R0.reuse, R211, PT ;  /* 0x000000d30000720c */ /* 0x040fe20003f04070 */
[C---:B------:R-:W-:Y:S01]  /*8d00*/  IMAD R201, R0.reuse, R213, R109 ;  /* 0x000000d500c97224 */ /* 0x040fe200078e026d */
[----:B------:R-:W-:Y:S01]  /*8d10*/  IABS R210, R125 ;  /* 0x0000007d00d27213 */ /* 0x000fe20000000000 */
[----:B------:R-:W-:Y:S01]  /*8d20*/  IMAD.MOV.U32 R109, RZ, RZ, R2 ;  /* 0x000000ffff6d7224 */ /* 0x000fe200078e0002 */
[----:B------:R-:W-:Y:S01]  /*8d30*/  ISETP.GT.U32.AND P4, PT, R0, R209, PT ;  /* 0x000000d10000720c */ /* 0x000fe20003f84070 */
[----:B------:R-:W-:Y:S01]  /*8d40*/  @!P5 IMAD.IADD R158, R158, 0x1, -R0 ;  /* 0x000000019e9ed824 */ /* 0x000fe200078e0a00 */
[----:B------:R-:W-:Y:S01]  /*8d50*/  IABS R215, R142 ;  /* 0x0000008e00d77213 */ /* 0x000fe20000000000 */
[----:B------:R-:W-:Y:S01]  /*8d60*/  IMAD.HI.U32 R214, R138, R210, RZ ;  /* 0x000000d28ad67227 */ /* 0x000fe200078e00ff */
[----:B------:R-:W-:-:S02]  /*8d70*/  IABS R213, R4 ;  /* 0x0000000400d57213 */ /* 0x000fc40000000000 */
[----:B------:R-:W-:Y:S01]  /*8d80*/  ISETP.GT.U32.AND P5, PT, R0, R201, PT ;  /* 0x000000c90000720c */ /* 0x000fe20003fa4070 */
[----:B------:R-:W-:Y:S01]  /*8d90*/  @!P1 IMAD.MOV R109, RZ, RZ, -R109 ;  /* 0x000000ffff6d9224 */ /* 0x000fe200078e0a6d */
[----:B------:R-:W-:Y:S01]  /*8da0*/  ISETP.GE.AND P1, PT, R117, RZ, PT ;  /* 0x000000ff7500720c */ /* 0x000fe20003f26270 */
[----:B------:R-:W-:Y:S02]  /*8db0*/  IMAD.MOV R117, RZ, RZ, -R214 ;  /* 0x000000ffff757224 */ /* 0x000fe400078e0ad6 */
[----:B------:R-:W-:Y:S02]  /*8dc0*/  IMAD.MOV.U32 R2, RZ, RZ, R215 ;  /* 0x000000ffff027224 */ /* 0x000fe400078e00d7 */
[----:B------:R-:W-:-:S04]  /*8dd0*/  IMAD.HI.U32 R214, R138, R213, RZ ;  /* 0x000000d58ad67227 */ /* 0x000fc800078e00ff */
[----:B------:R-:W-:Y:S01]  /*8de0*/  @!P0 IMAD.IADD R211, R211, 0x1, -R0 ;  /* 0x00000001d3d38824 */ /* 0x000fe200078e0a00 */
[----:B------:R-:W-:Y:S01]  /*8df0*/  ISETP.GE.AND P0, PT, R125, RZ, PT ;  /* 0x000000ff7d00720c */ /* 0x000fe20003f06270 */
[----:B------:R-:W-:Y:S02]  /*8e00*/  IMAD R210, R0, R117, R210 ;  /* 0x0000007500d27224 */ /* 0x000fe400078e02d2 */
[----:B------:R-:W-:-:S04]  /*8e10*/  IMAD.HI.U32 R125, R138, R2, RZ ;  /* 0x000000028a7d7227 */ /* 0x000fc800078e00ff */
[----:B------:R-:W-:Y:S02]  /*8e20*/  IMAD.MOV.U32 R117, RZ, RZ, R158 ;  /* 0x000000ffff757224 */ /* 0x000fe400078e009e */
[----:B------:R-:W-:Y:S02]  /*8e30*/  IMAD.MOV R158, RZ, RZ, -R214 ;  /* 0x000000ffff9e7224 */ /* 0x000fe400078e0ad6 */
[--C-:B------:R-:W-:Y:S02]  /*8e40*/  @!P4 IMAD.IADD R209, R209, 0x1, -R0.reuse ;  /* 0x00000001d1d1c824 */ /* 0x100fe400078e0a00 */
[----:B------:R-:W-:Y:S01]  /*8e50*/  IMAD.MOV R214, RZ, RZ, -R125 ;  /* 0x000000ffffd67224 */ /* 0x000fe200078e0a7d */
[C---:B------:R-:W-:Y:S01]  /*8e60*/  ISETP.GT.U32.AND P4, PT, R0.reuse, R210, PT ;  /* 0x000000d20000720c */ /* 0x040fe20003f84070 */
[----:B------:R-:W-:Y:S02]  /*8e70*/  @!P5 IMAD.IADD R201, R201, 0x1, -R0 ;  /* 0x00000001c9c9d824 */ /* 0x000fe400078e0a00 */
[----:B------:R-:W-:-:S02]  /*8e80*/  IMAD R158, R0, R158, R213 ;  /* 0x0000009e009e7224 */ /* 0x000fc400078e02d5 */
[----:B------:R-:W-:Y:S02]  /*8e90*/  IMAD.MOV.U32 R125, RZ, RZ, R209 ;  /* 0x000000ffff7d7224 */ /* 0x000fe400078e00d1 */
[----:B------:R-:W-:Y:S01]  /*8ea0*/  @!P3 IMAD.MOV R117, RZ, RZ, -R117 ;  /* 0x000000ffff75b224 */ /* 0x000fe200078e0a75 */
[C---:B------:R-:W-:Y:S01]  /*8eb0*/  ISETP.GT.U32.AND P3, PT, R0.reuse, R211, PT ;  /* 0x000000d30000720c */ /* 0x040fe20003f64070 */
[----:B------:R-:W-:Y:S01]  /*8ec0*/  @!P6 IMAD.MOV R125, RZ, RZ, -R125 ;  /* 0x000000ffff7de224 */ /* 0x000fe200078e0a7d */
[C---:B------:R-:W-:Y:S02]  /*8ed0*/  ISETP.GT.U32.AND P5, PT, R0.reuse, R201, PT ;  /* 0x000000c90000720c */ /* 0x040fe40003fa4070 */
[C---:B------:R-:W-:Y:S02]  /*8ee0*/  ISETP.GT.U32.AND P6, PT, R0.reuse, R158, PT ;  /* 0x0000009e0000720c */ /* 0x040fe40003fc4070 */
[----:B------:R-:W-:Y:S01]  /*8ef0*/  IABS R213, R146 ;  /* 0x0000009200d57213 */ /* 0x000fe20000000000 */
[----:B------:R-:W-:-:S02]  /*8f00*/  IMAD R2, R0, R214, R2 ;  /* 0x000000d600027224 */ /* 0x000fc400078e0202 */
[--C-:B------:R-:W-:Y:S01]  /*8f10*/  @!P4 IMAD.IADD R210, R210, 0x1, -R0.reuse ;  /* 0x00000001d2d2c824 */ /* 0x100fe200078e0a00 */
[----:B------:R-:W-:Y:S01]  /*8f20*/  IABS R214, R154 ;  /* 0x0000009a00d67213 */ /* 0x000fe20000000000 */
[----:B------:R-:W-:Y:S02]  /*8f30*/  IMAD.MOV.U32 R209, RZ, RZ, R213 ;  /* 0x000000ffffd17224 */ /* 0x000fe400078e00d5 */
[--C-:B------:R-:W-:Y:S01]  /*8f40*/  @!P3 IMAD.IADD R211, R211, 0x1, -R0.reuse ;  /* 0x00000001d3d3b824 */ /* 0x100fe200078e0a00 */
[----:B------:R-:W-:Y:S01]  /*8f50*/  ISETP.GT.U32.AND P3, PT, R0, R2, PT ;  /* 0x000000020000720c */ /* 0x000fe20003f64070 */
[--C-:B------:R-:W-:Y:S01]  /*8f60*/  @!P5 IMAD.IADD R201, R201, 0x1, -R0.reuse ;  /* 0x00000001c9c9d824 */ /* 0x100fe200078e0a00 */
[----:B------:R-:W-:Y:S01]  /*8f70*/  ISETP.GE.AND P5, PT, R4, RZ, PT ;  /* 0x000000ff0400720c */ /* 0x000fe20003fa6270 */
[----:B------:R-:W-:Y:S01]  /*8f80*/  @!P6 IMAD.IADD R158, R158, 0x1, -R0 ;  /* 0x000000019e9ee824 */ /* 0x000fe200078e0a00 */
[----:B------:R-:W-:Y:S01]  /*8f90*/  ISETP.GT.U32.AND P6, PT, R0, R210, PT ;  /* 0x000000d20000720c */ /* 0x000fe20003fc4070 */
[----:B------:R-:W-:-:S04]  /*8fa0*/  IMAD.HI.U32 R215, R138, R209, RZ ;  /* 0x000000d18ad77227 */ /* 0x000fc800078e00ff */
[----:B------:R-:W-:Y:S02]  /*8fb0*/  IMAD.MOV.U32 R4, RZ, RZ, R211 ;  /* 0x000000ffff047224 */ /* 0x000fe400078e00d3 */
[----:B------:R-:W-:Y:S01]  /*8fc0*/  IMAD.MOV.U32 R213, RZ, RZ, R214 ;  /* 0x000000ffffd57224 */ /* 0x000fe200078e00d6 */
[----:B------:R-:W-:Y:S01]  /*8fd0*/  IABS R217, R150 ;  /* 0x0000009600d97213 */ /* 0x000fe20000000000 */
[----:B------:R-:W-:Y:S02]  /*8fe0*/  IMAD.MOV R215, RZ, RZ, -R215 ;  /* 0x000000ffffd77224 */ /* 0x000fe400078e0ad7 */
[----:B------:R-:W-:Y:S01]  /*8ff0*/  @!P2 IMAD.MOV R4, RZ, RZ, -R4 ;  /* 0x000000ffff04a224 */ /* 0x000fe200078e0a04 */
[----:B------:R-:W-:Y:S01]  /*9000*/  ISETP.GT.U32.AND P2, PT, R0, R158, PT ;  /* 0x0000009e0000720c */ /* 0x000fe20003f44070 */
[----:B------:R-:W-:Y:S01]  /*9010*/  IMAD.HI.U32 R214, R138, R213, RZ ;  /* 0x000000d58ad67227 */ /* 0x000fe200078e00ff */
[----:B------:R-:W-:-:S03]  /*9020*/  ISETP.GE.AND P4, PT, R142, RZ, PT ;  /* 0x000000ff8e00720c */ /* 0x000fc60003f86270 */
[----:B------:R-:W-:Y:S02]  /*9030*/  IMAD.MOV.U32 R142, RZ, RZ, R201 ;  /* 0x000000ffff8e7224 */ /* 0x000fe400078e00c9 */
[----:B------:R-:W-:Y:S02]  /*9040*/  IMAD R201, R0, R215, R209 ;  /* 0x000000d700c97224 */ /* 0x000fe400078e02d1 */
[----:B------:R-:W-:Y:S02]  /*9050*/  IMAD.MOV R214, RZ, RZ, -R214 ;  /* 0x000000ffffd67224 */ /* 0x000fe400078e0ad6 */
[----:B------:R-:W-:Y:S02]  /*9060*/  IMAD.MOV.U32 R211, RZ, RZ, R217 ;  /* 0x000000ffffd37224 */ /* 0x000fe400078e00d9 */
[--C-:B------:R-:W-:Y:S01]  /*9070*/  @!P3 IMAD.IADD R2, R2, 0x1, -R0.reuse ;  /* 0x000000010202b824 */ /* 0x100fe200078e0a00 */
[----:B------:R-:W-:Y:S01]  /*9080*/  ISETP.GE.AND P3, PT, R146, RZ, PT ;  /* 0x000000ff9200720c */ /* 0x000fe20003f66270 */
[----:B------:R-:W-:Y:S01]  /*9090*/  @!P6 IMAD.IADD R210, R210, 0x1, -R0 ;  /* 0x00000001d2d2e824 */ /* 0x000fe200078e0a00 */
[C---:B------:R-:W-:Y:S01]  /*90a0*/  ISETP.GT.U32.AND P6, PT, R0.reuse, R201, PT ;  /* 0x000000c90000720c */ /* 0x040fe20003fc4070 */
[----:B------:R-:W-:-:S02]  /*90b0*/  IMAD R213, R0, R214, R213 ;  /* 0x000000d600d57224 */ /* 0x000fc400078e02d5 */
[----:B------:R-:W-:-:S04]  /*90c0*/  IMAD.HI.U32 R146, R138, R211, RZ ;  /* 0x000000d38a927227 */ /* 0x000fc800078e00ff */
[----:B------:R-:W-:Y:S01]  /*90d0*/  @!P1 IMAD.MOV R142, RZ, RZ, -R142 ;  /* 0x000000ffff8e9224 */ /* 0x000fe200078e0a8e */
[----:B------:R-:W-:Y:S01]  /*90e0*/  ISETP.GT.U32.AND P1, PT, R0, R2, PT ;  /* 0x000000020000720c */ /* 0x000fe20003f24070 */
[----:B------:R-:W-:Y:S02]  /*90f0*/  IMAD.MOV R146, RZ, RZ, -R146 ;  /* 0x000000ffff927224 */ /* 0x000fe400078e0a92 */
[--C-:B------:R-:W-:Y:S01]  /*9100*/  @!P2 IMAD.IADD R158, R158, 0x1, -R0.reuse ;  /* 0x000000019e9ea824 */ /* 0x100fe200078e0a00 */
[C---:B------:R-:W-:Y:S01]  /*9110*/  ISETP.GT.U32.AND P2, PT, R0.reuse, R213, PT ;  /* 0x000000d50000720c */ /* 0x040fe20003f44070 */
[C---:B------:R-:W-:Y:S02]  /*9120*/  IMAD R211, R0.reuse, R146, R211 ;  /* 0x0000009200d37224 */ /* 0x040fe400078e02d3 */
[----:B------:R-:W-:Y:S01]  /*9130*/  @!P6 IMAD.IADD R201, R201, 0x1, -R0 ;  /* 0x00000001c9c9e824 */ /* 0x000fe200078e0a00 */
[----:B------:R-:W-:Y:S02]  /*9140*/  IABS R217, R6 ;  /* 0x0000000600d97213 */ /* 0x000fe40000000000 */
[----:B------:R-:W-:-:S03]  /*9150*/  ISETP.GT.U32.AND P6, PT, R0, R211, PT ;  /* 0x000000d30000720c */ /* 0x000fc60003fc4070 */
[----:B------:R-:W-:Y:S01]  /*9160*/  @!P1 IMAD.IADD R2, R2, 0x1, -R0 ;  /* 0x0000000102029824 */ /* 0x000fe200078e0a00 */
[----:B------:R-:W-:Y:S01]  /*9170*/  ISETP.GE.AND P1, PT, R154, RZ, PT ;  /* 0x000000ff9a00720c */ /* 0x000fe20003f26270 */
[----:B------:R-:W-:Y:S01]  /*9180*/  IMAD.HI.U32 R154, R138, R217, RZ ;  /* 0x000000d98a9a7227 */ /* 0x000fe200078e00ff */
[----:B------:R-:W-:-:S03]  /*9190*/  IABS R209, R11 ;  /* 0x0000000b00d17213 */ /* 0x000fc60000000000 */
[----:B------:R-:W-:Y:S01]  /*91a0*/  @!P2 IMAD.IADD R213, R213, 0x1, -R0 ;  /* 0x00000001d5d5a824 */ /* 0x000fe200078e0a00 */
[----:B------:R-:W-:Y:S01]  /*91b0*/  ISETP.GT.U32.AND P2, PT, R0, R201, PT ;  /* 0x000000c90000720c */ /* 0x000fe20003f44070 */
[----:B------:R-:W-:Y:S02]  /*91c0*/  IMAD.MOV R154, RZ, RZ, -R154 ;  /* 0x000000ffff9a7224 */ /* 0x000fe400078e0a9a */
[----:B------:R-:W-:Y:S01]  /*91d0*/  IMAD.HI.U32 R215, R138, R209, RZ ;  /* 0x000000d18ad77227 */ /* 0x000fe200078e00ff */
[----:B------:R-:W-:-:S03]  /*91e0*/  IABS R214, R51 ;  /* 0x0000003300d67213 */ /* 0x000fc60000000000 */
[----:B------:R-:W-:Y:S02]  /*91f0*/  IMAD.MOV.U32 R146, RZ, RZ, R210 ;  /* 0x000000ffff927224 */ /* 0x000fe400078e00d2 */
[----:B------:R-:W-:Y:S02]  /*9200*/  @!P6 IMAD.IADD R211, R211, 0x1, -R0 ;  /* 0x00000001d3d3e824 */ /* 0x000fe400078e0a00 */
[----:B------:R-:W-:Y:S01]  /*9210*/  IMAD R210, R0, R154, R217 ;  /* 0x0000009a00d27224 */ /* 0x000fe200078e02d9 */
[----:B------:R-:W-:Y:S01]  /*9220*/  IABS R154, R23 ;  /* 0x00000017009a7213 */ /* 0x000fe20000000000 */
[----:B------:R-:W-:Y:S02]  /*9230*/  IMAD.MOV R215, RZ, RZ, -R215 ;  /* 0x000000ffffd77224 */ /* 0x000fe400078e0ad7 */
[----:B------:R-:W-:Y:S01]  /*9240*/  @!P0 IMAD.MOV R146, RZ, RZ, -R146 ;  /* 0x000000ffff928224 */ /* 0x000fe200078e0a92 */
[----:B------:R-:W-:Y:S01]  /*9250*/  ISETP.GE.AND P0, PT, R150, RZ, PT ;  /* 0x000000ff9600720c */ /* 0x000fe20003f06270 */
[----:B------:R-:W-:Y:S01]  /*9260*/  IMAD.MOV.U32 R150, RZ, RZ, R158 ;  /* 0x000000ffff967224 */ /* 0x000fe200078e009e */
[----:B------:R-:W-:Y:S01]  /*9270*/  ISETP.GT.U32.AND P6, PT, R0, R211, PT ;  /* 0x000000d30000720c */ /* 0x000fe20003fc4070 */
[----:B------:R-:W-:-:S04]  /*9280*/  IMAD.HI.U32 R158, R138, R214, RZ ;  /* 0x000000d68a9e7227 */ /* 0x000fc800078e00ff */
[----:B------:R-:W-:Y:S02]  /*9290*/  IMAD R209, R0, R215, R209 ;  /* 0x000000d700d17224 */ /* 0x000fe400078e02d1 */
[----:B------:R-:W-:Y:S02]  /*92a0*/  @!P2 IMAD.IADD R201, R201, 0x1, -R0 ;  /* 0x00000001c9c9a824 */ /* 0x000fe400078e0a00 */
[----:B------:R-:W-:Y:S02]  /*92b0*/  IMAD.MOV.U32 R215, RZ, RZ, R154 ;  /* 0x000000ffffd77224 */ /* 0x000fe400078e009a */
[----:B------:R-:W-:Y:S02]  /*92c0*/  IMAD.MOV.U32 R154, RZ, RZ, R2 ;  /* 0x000000ffff9a7224 */ /* 0x000fe400078e0002 */
[----:B------:R-:W-:Y:S02]  /*92d0*/  IMAD.MOV R2, RZ, RZ, -R158 ;  /* 0x000000ffff027224 */ /* 0x000fe400078e0a9e */
[----:B------:R-:W-:-:S02]  /*92e0*/  IMAD.MOV.U32 R158, RZ, RZ, R201 ;  /* 0x000000ffff9e7224 */ /* 0x000fc400078e00c9 */
[C---:B------:R-:W-:Y:S02]  /*92f0*/  IMAD R201, R0.reuse, R2, R214 ;  /* 0x0000000200c97224 */ /* 0x040fe400078e02d6 */
[----:B------:R-:W-:Y:S01]  /*9300*/  @!P3 IMAD.MOV R158, RZ, RZ, -R158 ;  /* 0x000000ffff9eb224 */ /* 0x000fe200078e0a9e */
[C---:B------:R-:W-:Y:S01]  /*9310*/  ISETP.GT.U32.AND P3, PT, R0.reuse, R209, PT ;  /* 0x000000d10000720c */ /* 0x040fe20003f64070 */
[----:B------:R-:W-:Y:S01]  /*9320*/  @!P5 IMAD.MOV R150, RZ, RZ, -R150 ;  /* 0x000000ffff96d224 */ /* 0x000fe200078e0a96 */
[C---:B------:R-:W-:Y:S01]  /*9330*/  ISETP.GT.U32.AND P5, PT, R0.reuse, R213, PT ;  /* 0x000000d50000720c */ /* 0x040fe20003fa4070 */
[----:B------:R-:W-:Y:S01]  /*9340*/  @!P6 IMAD.IADD R211, R211, 0x1, -R0 ;  /* 0x00000001d3d3e824 */ /* 0x000fe200078e0a00 */
[C---:B------:R-:W-:Y:S02]  /*9350*/  ISETP.GT.U32.AND P6, PT, R0.reuse, R201, PT ;  /* 0x000000c90000720c */ /* 0x040fe40003fc4070 */
[----:B------:R-:W-:Y:S02]  /*9360*/  ISETP.GT.U32.AND P2, PT, R0, R210, PT ;  /* 0x000000d20000720c */ /* 0x000fe40003f44070 */
[----:B------:R-:W-:Y:S01]  /*9370*/  IABS R214, R27 ;  /* 0x0000001b00d67213 */ /* 0x000fe20000000000 */
[----:B------:R-:W-:-:S04]  /*9380*/  @!P4 IMAD.MOV R154, RZ, RZ, -R154 ;  /* 0x000000ffff9ac224 */ /* 0x000fc800078e0a9a */
[--C-:B------:R-:W-:Y:S02]  /*9390*/  @!P3 IMAD.IADD R209, R209, 0x1, -R0.reuse ;  /* 0x00000001d1d1b824 */ /* 0x100fe400078e0a00 */
[--C-:B------:R-:W-:Y:S01]  /*93a0*/  @!P5 IMAD.IADD R213, R213, 0x1, -R0.reuse ;  /* 0x00000001d5d5d824 */ /* 0x100fe200078e0a00 */
[----:B------:R-:W-:Y:S01]  /*93b0*/  ISETP.GE.AND P4, PT, R6, RZ, PT ;  /* 0x000000ff0600720c */ /* 0x000fe20003f86270 */
[----:B------:R-:W-:Y:S01]  /*93c0*/  @!P6 IMAD.IADD R201, R201, 0x1, -R0 ;  /* 0x00000001c9c9e824 */ /* 0x000fe200078e0a00 */
[----:B------:R-:W-:Y:S01]  /*93d0*/  ISETP.GT.U32.AND P6, PT, R0, R209, PT ;  /* 0x000000d10000720c */ /* 0x000fe20003fc4070 */
[----:B------:R-:W-:Y:S02]  /*93e0*/  IMAD.MOV.U32 R6, RZ, RZ, R213 ;  /* 0x000000ffff067224 */ /* 0x000fe400078e00d5 */
[----:B------:R-:W-:-:S04]  /*93f0*/  IMAD.HI.U32 R2, R138, R215, RZ ;  /* 0x000000d78a027227 */ /* 0x000fc800078e00ff */
[----:B------:R-:W-:-:S04]  /*9400*/  IMAD.HI.U32 R213, R138, R214, RZ ;  /* 0x000000d68ad57227 */ /* 0x000fc800078e00ff */
[----:B------:R-:W-:Y:S02]  /*9410*/  @!P2 IMAD.IADD R210, R210, 0x1, -R0 ;  /* 0x00000001d2d2a824 */ /* 0x000fe400078e0a00 */
[----:B------:R-:W-:Y:S02]  /*9420*/  IMAD.MOV R2, RZ, RZ, -R2 ;  /* 0x000000ffff027224 */ /* 0x000fe400078e0a02 */
[----:B------:R-:W-:Y:S01]  /*9430*/  IMAD.MOV R213, RZ, RZ, -R213 ;  /* 0x000000ffffd57224 */ /* 0x000fe200078e0ad5 */
[C---:B------:R-:W-:Y:S01]  /*9440*/  ISETP.GT.U32.AND P3, PT, R0.reuse, R210, PT ;  /* 0x000000d20000720c */ /* 0x040fe20003f64070 */
[C---:B------:R-:W-:Y:S01]  /*9450*/  IMAD R2, R0.reuse, R2, R215 ;  /* 0x0000000200027224 */ /* 0x040fe200078e02d7 */
[----:B------:R-:W-:Y:S01]  /*9460*/  IABS R215, R31 ;  /* 0x0000001f00d77213 */ /* 0x000fe20000000000 */
[C---:B------:R-:W-:Y:S01]  /*9470*/  IMAD R214, R0.reuse, R213, R214 ;  /* 0x000000d500d67224 */ /* 0x040fe200078e02d6 */
[----:B------:R-:W-:Y:S01]  /*9480*/  ISETP.GE.AND P5, PT, R11, RZ, PT ;  /* 0x000000ff0b00720c */ /* 0x000fe20003fa6270 */
[----:B------:R-:W-:Y:S01]  /*9490*/  @!P6 IMAD.IADD R209, R209, 0x1, -R0 ;  /* 0x00000001d1d1e824 */ /* 0x000fe200078e0a00 */
[----:B------:R-:W-:Y:S01]  /*94a0*/  IABS R217, R35 ;  /* 0x0000002300d97213 */ /* 0x000fe20000000000 */
[----:B------:R-:W-:Y:S01]  /*94b0*/  IMAD.MOV.U32 R11, RZ, RZ, R211 ;  /* 0x000000ffff0b7224 */ /* 0x000fe200078e00d3 */
[----:B------:R-:W-:Y:S01]  /*94c0*/  ISETP.GT.U32.AND P6, PT, R0, R214, PT ;  /* 0x000000d60000720c */ /* 0x000fe20003fc4070 */
[----:B------:R-:W-:-:S04]  /*94d0*/  IMAD.HI.U32 R213, R138, R215, RZ ;  /* 0x000000d78ad57227 */ /* 0x000fc800078e00ff */
[----:B------:R-:W-:Y:S01]  /*94e0*/  @!P0 IMAD.MOV R11, RZ, RZ, -R11 ;  /* 0x000000ffff0b8224 */ /* 0x000fe200078e0a0b */
[C---:B------:R-:W-:Y:S01]  /*94f0*/  ISETP.GT.U32.AND P0, PT, R0.reuse, R2, PT ;  /* 0x000000020000720c */ /* 0x040fe20003f04070 */
[----:B------:R-:W-:Y:S01]  /*9500*/  @!P1 IMAD.MOV R6, RZ, RZ, -R6 ;  /* 0x000000ffff069224 */ /* 0x000fe200078e0a06 */
[----:B------:R-:W-:Y:S01]  /*9510*/  ISETP.GT.U32.AND P1, PT, R0, R201, PT ;  /* 0x000000c90000720c */ /* 0x000fe20003f24070 */
[----:B------:R-:W-:Y:S02]  /*9520*/  IMAD.MOV.U32 R211, RZ, RZ, R217 ;  /* 0x000000ffffd37224 */ /* 0x000fe400078e00d9 */
[----:B------:R-:W-:Y:S02]  /*9530*/  IMAD.MOV R213, RZ, RZ, -R213 ;  /* 0x000000ffffd57224 */ /* 0x000fe400078e0ad5 */
[----:B------:R-:W-:Y:S01]  /*9540*/  @!P3 IMAD.IADD R210, R210, 0x1, -R0 ;  /* 0x00000001d2d2b824 */ /* 0x000fe200078e0a00 */
[----:B------:R-:W-:Y:S01]  /*9550*/  ISETP.GE.AND P3, PT, R23, RZ, PT ;  /* 0x000000ff1700720c */ /* 0x000fe20003f66270 */
[----:B------:R-:W-:-:S04]  /*9560*/  IMAD.HI.U32 R23, R138, R211, RZ ;  /* 0x000000d38a177227 */ /* 0x000fc800078e00ff */
[----:B------:R-:W-:Y:S02]  /*9570*/  IMAD R215, R0, R213, R215 ;  /* 0x000000d500d77224 */ /* 0x000fe400078e02d7 */
[----:B------:R-:W-:Y:S02]  /*9580*/  IMAD.MOV R23, RZ, RZ, -R23 ;  /* 0x000000ffff177224 */ /* 0x000fe400078e0a17 */
[--C-:B------:R-:W-:Y:S01]  /*9590*/  @!P6 IMAD.IADD R214, R214, 0x1, -R0.reuse ;  /* 0x00000001d6d6e824 */ /* 0x100fe200078e0a00 */
[C---:B------:R-:W-:Y:S02]  /*95a0*/  ISETP.GT.U32.AND P6, PT, R0.reuse, R215, PT ;  /* 0x000000d70000720c */ /* 0x040fe40003fc4070 */
[----:B------:R-:W-:Y:S01]  /*95b0*/  ISETP.GE.AND P2, PT, R51, RZ, PT ;  /* 0x000000ff3300720c */ /* 0x000fe20003f46270 */
[----:B------:R-:W-:Y:S01]  /*95c0*/  IMAD R211, R0, R23, R211 ;  /* 0x0000001700d37224 */ /* 0x000fe200078e02d3 */
[----:B------:R-:W-:Y:S01]  /*95d0*/  IABS R51, R39 ;  /* 0x0000002700337213 */ /* 0x000fe20000000000 */
[----:B------:R-:W-:-:S02]  /*95e0*/  @!P0 IMAD.IADD R2, R2, 0x1, -R0 ;  /* 0x0000000102028824 */ /* 0x000fc400078e0a00 */
[----:B------:R-:W-:Y:S02]  /*95f0*/  IMAD.MOV.U32 R23, RZ, RZ, R210 ;  /* 0x000000ffff177224 */ /* 0x000fe400078e00d2 */
[----:B------:R-:W-:Y:S01]  /*9600*/  @!P1 IMAD.IADD R201, R201, 0x1, -R0 ;  /* 0x00000001c9c99824 */ /* 0x000fe200078e0a00 */
[----:B------:R-:W-:Y:S01]  /*9610*/  ISETP.GE.AND P1, PT, R27, RZ, PT ;  /* 0x000000ff1b00720c */ /* 0x000fe20003f26270 */
[----:B------:R-:W-:Y:S01]  /*9620*/  IMAD.HI.U32 R27, R138, R51, RZ ;  /* 0x000000338a1b7227 */ /* 0x000fe200078e00ff */
[----:B------:R-:W-:-:S03]  /*9630*/  ISETP.GE.AND P0, PT, R31, RZ, PT ;  /* 0x000000ff1f00720c */ /* 0x000fc60003f06270 */
[----:B------:R-:W-:Y:S01]  /*9640*/  @!P4 IMAD.MOV R23, RZ, RZ, -R23 ;  /* 0x000000ffff17c224 */ /* 0x000fe200078e0a17 */
[C---:B------:R-:W-:Y:S01]  /*9650*/  ISETP.GT.U32.AND P4, PT, R0.reuse, R2, PT ;  /* 0x000000020000720c */ /* 0x040fe20003f84070 */
[----:B------:R-:W-:Y:S02]  /*9660*/  IMAD.MOV R210, RZ, RZ, -R27 ;  /* 0x000000ffffd27224 */ /* 0x000fe400078e0a1b */
[----:B------:R-:W-:Y:S02]  /*9670*/  IMAD.MOV.U32 R27, RZ, RZ, R209 ;  /* 0x000000ffff1b7224 */ /* 0x000fe400078e00d1 */
[----:B------:R-:W-:Y:S01]  /*9680*/  IMAD.MOV.U32 R31, RZ, RZ, R201 ;  /* 0x000000ffff1f7224 */ /* 0x000fe200078e00c9 */
[----:B------:R-:W-:Y:S01]  /*9690*/  IABS R213, R43 ;  /* 0x0000002b00d57213 */ /* 0x000fe20000000000 */
[----:B------:R-:W-:Y:S02]  /*96a0*/  @!P6 IMAD.IADD R215, R215, 0x1, -R0 ;  /* 0x00000001d7d7e824 */ /* 0x000fe400078e0a00 */
[----:B------:R-:W-:Y:S01]  /*96b0*/  @!P5 IMAD.MOV R27, RZ, RZ, -R27 ;  /* 0x000000ffff1bd224 */ /* 0x000fe200078e0a1b */
[C---:B------:R-:W-:Y:S01]  /*96c0*/  ISETP.GT.U32.AND P5, PT, R0.reuse, R214, PT ;  /* 0x000000d60000720c */ /* 0x040fe20003fa4070 */
[----:B------:R-:W-:Y:S01]  /*96d0*/  @!P2 IMAD.MOV R31, RZ, RZ, -R31 ;  /* 0x000000ffff1fa224 */ /* 0x000fe200078e0a1f */
[C---:B------:R-:W-:Y:S01]  /*96e0*/  ISETP.GT.U32.AND P2, PT, R0.reuse, R211, PT ;  /* 0x000000d30000720c */ /* 0x040fe20003f44070 */
[C---:B------:R-:W-:Y:S01]  /*96f0*/  IMAD R51, R0.reuse, R210, R51 ;  /* 0x000000d200337224 */ /* 0x040fe200078e0233 */
[----:B------:R-:W-:Y:S01]  /*9700*/  ISETP.GT.U32.AND P6, PT, R0, R215, PT ;  /* 0x000000d70000720c */ /* 0x000fe20003fc4070 */
[----:B------:R-:W-:-:S04]  /*9710*/  IMAD.HI.U32 R201, R138, R213, RZ ;  /* 0x000000d58ac97227 */ /* 0x000fc800078e00ff */
[----:B------:R-:W-:Y:S01]  /*9720*/  @!P4 IMAD.IADD R2, R2, 0x1, -R0 ;  /* 0x000000010202c824 */ /* 0x000fe200078e0a00 */
[----:B------:R-:W-:Y:S01]  /*9730*/  ISETP.GT.U32.AND P4, PT, R0, R51, PT ;  /* 0x000000330000720c */ /* 0x000fe20003f84070 */
[----:B------:R-:W-:Y:S01]  /*9740*/  IMAD.MOV R201, RZ, RZ, -R201 ;  /* 0x000000ffffc97224 */ /* 0x000fe200078e0ac9 */
[----:B------:R-:W-:-:S03]  /*9750*/  IABS R217, R55 ;  /* 0x0000003700d97213 */ /* 0x000fc60000000000 */
[----:B------:R-:W-:Y:S01]  /*9760*/  IMAD R213, R0, R201, R213 ;  /* 0x000000c900d57224 */ /* 0x000fe200078e02d5 */
[----:B------:R-:W-:Y:S01]  /*9770*/  IABS R209, R47 ;  /* 0x0000002f00d17213 */ /* 0x000fe20000000000 */
[--C-:B------:R-:W-:Y:S01]  /*9780*/  @!P5 IMAD.IADD R214, R214, 0x1, -R0.reuse ;  /* 0x00000001d6d6d824 */ /* 0x100fe200078e0a00 */
[----:B------:R-:W-:Y:S01]  /*9790*/  ISETP.GE.AND P5, PT, R35, RZ, PT ;  /* 0x000000ff2300720c */ /* 0x000fe20003fa6270 */
[--C-:B------:R-:W-:Y:S02]  /*97a0*/  @!P2 IMAD.IADD R211, R211, 0x1, -R0.reuse ;  /* 0x00000001d3d3a824 */ /* 0x100fe400078e0a00 */
[----:B------:R-:W-:Y:S01]  /*97b0*/  @!P6 IMAD.IADD R215, R215, 0x1, -R0 ;  /* 0x00000001d7d7e824 */ /* 0x000fe200078e0a00 */
[----:B------:R-:W-:Y:S01]  /*97c0*/  ISETP.GT.U32.AND P6, PT, R0, R213, PT ;  /* 0x000000d50000720c */ /* 0x000fe20003fc4070 */
[----:B------:R-:W-:Y:S02]  /*97d0*/  IMAD.MOV.U32 R35, RZ, RZ, R2 ;  /* 0x000000ffff237224 */ /* 0x000fe400078e0002 */
[----:B------:R-:W-:Y:S01]  /*97e0*/  IMAD.HI.U32 R2, R138, R217, RZ ;  /* 0x000000d98a027227 */ /* 0x000fe200078e00ff */
[----:B------:R-:W-:-:S03]  /*97f0*/  ISETP.GT.U32.AND P2, PT, R0, R211, PT ;  /* 0x000000d30000720c */ /* 0x000fc60003f44070 */
[----:B------:R-:W-:-:S04]  /*9800*/  IMAD.HI.U32 R210, R138, R209, RZ ;  /* 0x000000d18ad27227 */ /* 0x000fc800078e00ff */
[----:B------:R-:W-:Y:S02]  /*9810*/  @!P4 IMAD.IADD R51, R51, 0x1, -R0 ;  /* 0x000000013333c824 */ /* 0x000fe400078e0a00 */
[----:B------:R-:W-:Y:S02]  /*9820*/  IMAD.MOV R2, RZ, RZ, -R2 ;  /* 0x000000ffff027224 */ /* 0x000fe400078e0a02 */
[----:B------:R-:W-:Y:S01]  /*9830*/  IMAD.MOV R210, RZ, RZ, -R210 ;  /* 0x000000ffffd27224 */ /* 0x000fe200078e0ad2 */
[C---:B------:R-:W-:Y:S01]  /*9840*/  ISETP.GT.U32.AND P4, PT, R0.reuse, R51, PT ;  /* 0x000000330000720c */ /* 0x040fe20003f84070 */
[C---:B------:R-:W-:Y:S02]  /*9850*/  IMAD R2, R0.reuse, R2, R217 ;  /* 0x0000000200027224 */ /* 0x040fe400078e02d9 */
[C---:B------:R-:W-:Y:S01]  /*9860*/  IMAD R209, R0.reuse, R210, R209 ;  /* 0x000000d200d17224 */ /* 0x040fe200078e02d1 */
[----:B------:R-:W-:Y:S01]  /*9870*/  IABS R201, R59 ;  /* 0x0000003b00c97213 */ /* 0x000fe20000000000 */
[--C-:B------:R-:W-:Y:S01]  /*9880*/  @!P6 IMAD.IADD R213, R213, 0x1, -R0.reuse ;  /* 0x00000001d5d5e824 */ /* 0x100fe200078e0a00 */
[C---:B------:R-:W-:Y:S01]  /*9890*/  ISETP.GT.U32.AND P6, PT, R0.reuse, R2, PT ;  /* 0x000000020000720c */ /* 0x040fe20003fc4070 */
[----:B------:R-:W-:Y:S01]  /*98a0*/  @!P2 IMAD.IADD R211, R211, 0x1, -R0 ;  /* 0x00000001d3d3a824 */ /* 0x000fe200078e0a00 */
[----:B------:R-:W-:Y:S01]  /*98b0*/  ISETP.GT.U32.AND P2, PT, R0, R209, PT ;  /* 0x000000d10000720c */ /* 0x000fe20003f44070 */
[----:B------:R-:W-:Y:S01]  /*98c0*/  @!P3 IMAD.MOV R35, RZ, RZ, -R35 ;  /* 0x000000ffff23b224 */ /* 0x000fe200078e0a23 */
[----:B------:R-:W-:Y:S01]  /*98d0*/  ISETP.GE.AND P3, PT, R39, RZ, PT ;  /* 0x000000ff2700720c */ /* 0x000fe20003f66270 */
[----:B------:R-:W-:Y:S01]  /*98e0*/  IMAD.HI.U32 R39, R138, R201, RZ ;  /* 0x000000c98a277227 */ /* 0x000fe200078e00ff */
[----:B------:R-:W-:-:S03]  /*98f0*/  IABS R210, R67 ;  /* 0x0000004300d27213 */ /* 0x000fc60000000000 */
[----:B------:R-:W-:Y:S01]  /*9900*/  @!P4 IMAD.IADD R51, R51, 0x1, -R0 ;  /* 0x000000013333c824 */ /* 0x000fe200078e0a00 */
[----:B------:R-:W-:Y:S01]  /*9910*/  ISETP.GE.AND P4, PT, R43, RZ, PT ;  /* 0x000000ff2b00720c */ /* 0x000fe20003f86270 */
[----:B------:R-:W-:Y:S02]  /*9920*/  IMAD.MOV R39, RZ, RZ, -R39 ;  /* 0x000000ffff277224 */ /* 0x000fe400078e0a27 */
[----:B------:R-:W-:Y:S01]  /*9930*/  IMAD.HI.U32 R43, R138, R210, RZ ;  /* 0x000000d28a2b7227 */ /* 0x000fe200078e00ff */
[----:B------:R-:W-:-:S03]  /*9940*/  IABS R218, R63 ;  /* 0x0000003f00da7213 */ /* 0x000fc60000000000 */
[----:B------:R-:W-:Y:S02]  /*9950*/  IMAD R201, R0, R39, R201 ;  /* 0x0000002700c97224 */ /* 0x000fe400078e02c9 */
[----:B------:R-:W-:Y:S02]  /*9960*/  @!P6 IMAD.IADD R2, R2, 0x1, -R0 ;  /* 0x000000010202e824 */ /* 0x000fe400078e0a00 */
[----:B------:R-:W-:Y:S02]  /*9970*/  IMAD.MOV R43, RZ, RZ, -R43 ;  /* 0x000000ffff2b7224 */ /* 0x000fe400078e0a2b */
[----:B------:R-:W-:Y:S02]  /*9980*/  IMAD.MOV.U32 R39, RZ, RZ, R214 ;  /* 0x000000ffff277224 */ /* 0x000fe400078e00d6 */
        /* <DEDUP_REMOVED lines=8> */
[----:B------:R-:W-:Y:S02]  /*9a10*/  IMAD.MOV.U32 R43, RZ, RZ, R215 ;  /* 0x000000ffff2b7224 */ /* 0x000fe400078e00d7 */
[----:B------:R-:W-:Y:S01]  /*9a20*/  @!P5 IMAD.MOV R47, RZ, RZ, -R47 ;  /* 0x000000ffff2fd224 */ /* 0x000fe200078e0a2f */
[C---:B------:R-:W-:Y:S01]  /*9a30*/  ISETP.GT.U32.AND P5, PT, R0.reuse, R210, PT ;  /* 0x000000d20000720c */ /* 0x040fe20003fa4070 */
[----:B------:R-:W-:Y:S02]  /*9a40*/  IMAD.MOV R214, RZ, RZ, -R214 ;  /* 0x000000ffffd67224 */ /* 0x000fe400078e0ad6 */
[----:B------:R-:W-:Y:S01]  /*9a50*/  @!P0 IMAD.MOV R43, RZ, RZ, -R43 ;  /* 0x000000ffff2b8224 */ /* 0x000fe200078e0a2b */
[C---:B------:R-:W-:Y:S01]  /*9a60*/  ISETP.GT.U32.AND P0, PT, R0.reuse, R209, PT ;  /* 0x000000d10000720c */ /* 0x040fe20003f04070 */
[----:B------:R-:W-:Y:S02]  /*9a70*/  IMAD R211, R0, R214, R218 ;  /* 0x000000d600d37224 */ /* 0x000fe400078e02da */
[----:B------:R-:W-:-:S02]  /*9a80*/  @!P6 IMAD.IADD R2, R2, 0x1, -R0 ;  /* 0x000000010202e824 */ /* 0x000fc400078e0a00 */
[--C-:B------:R-:W-:Y:S01]  /*9a90*/  @!P1 IMAD.IADD R213, R213, 0x1, -R0.reuse ;  /* 0x00000001d5d59824 */ /* 0x100fe200078e0a00 */
[C---:B------:R-:W-:Y:S01]  /*9aa0*/  ISETP.GT.U32.AND P6, PT, R0.reuse, R211, PT ;  /* 0x000000d30000720c */ /* 0x040fe20003fc4070 */
[----:B------:R-:W-:Y:S01]  /*9ab0*/  @!P3 IMAD.MOV R51, RZ, RZ, -R51 ;  /* 0x000000ffff33b224 */ /* 0x000fe200078e0a33 */
[----:B------:R-:W-:Y:S01]  /*9ac0*/  ISETP.GT.U32.AND P1, PT, R0, R201, PT ;  /* 0x000000c90000720c */ /* 0x000fe20003f24070 */
[--C-:B------:R-:W-:Y:S01]  /*9ad0*/  @!P5 IMAD.IADD R210, R210, 0x1, -R0.reuse ;  /* 0x00000001d2d2d824 */ /* 0x100fe200078e0a00 */
[----:B------:R-:W-:Y:S01]  /*9ae0*/  ISETP.GE.AND P3, PT, R55, RZ, PT ;  /* 0x000000ff3700720c */ /* 0x000fe20003f66270 */
[----:B------:R-:W-:Y:S01]  /*9af0*/  IMAD.MOV.U32 R55, RZ, RZ, R213 ;  /* 0x000000ffff377224 */ /* 0x000fe200078e00d5 */
[----:B------:R-:W-:Y:S01]  /*9b00*/  IABS R217, R71 ;  /* 0x0000004700d97213 */ /* 0x000fe20000000000 */
[----:B------:R-:W-:Y:S01]  /*9b10*/  @!P0 IMAD.IADD R209, R209, 0x1, -R0 ;  /* 0x00000001d1d18824 */ /* 0x000fe200078e0a00 */
[----:B------:R-:W-:Y:S01]  /*9b20*/  ISETP.GE.AND P0, PT, R67, RZ, PT ;  /* 0x000000ff4300720c */ /* 0x000fe20003f06270 */
[----:B------:R-:W-:Y:S01]  /*9b30*/  @!P4 IMAD.MOV R55, RZ, RZ, -R55 ;  /* 0x000000ffff37c224 */ /* 0x000fe200078e0a37 */
[----:B------:R-:W-:Y:S01]  /*9b40*/  ISETP.GT.U32.AND P4, PT, R0, R210, PT ;  /* 0x000000d20000720c */ /* 0x000fe20003f84070 */
[----:B------:R-:W-:Y:S01]  /*9b50*/  IMAD.HI.U32 R67, R138, R217, RZ ;  /* 0x000000d98a437227 */ /* 0x000fe200078e00ff */
[----:B------:R-:W-:-:S03]  /*9b60*/  IABS R214, R75 ;  /* 0x0000004b00d67213 */ /* 0x000fc60000000000 */
[--C-:B------:R-:W-:Y:S02]  /*9b70*/  @!P6 IMAD.IADD R211, R211, 0x1, -R0.reuse ;  /* 0x00000001d3d3e824 */ /* 0x100fe400078e0a00 */
[----:B------:R-:W-:Y:S02]  /*9b80*/  IMAD.MOV R67, RZ, RZ, -R67 ;  /* 0x000000ffff437224 */ /* 0x000fe400078e0a43 */
[----:B------:R-:W-:Y:S01]  /*9b90*/  @!P1 IMAD.IADD R201, R201, 0x1, -R0 ;  /* 0x00000001c9c99824 */ /* 0x000fe200078e0a00 */
[----:B------:R-:W-:Y:S02]  /*9ba0*/  ISETP.GE.AND P1, PT, R63, RZ, PT ;  /* 0x000000ff3f00720c */ /* 0x000fe40003f26270 */
[----:B------:R-:W-:Y:S01]  /*9bb0*/  IABS R63, R83 ;  /* 0x00000053003f7213 */ /* 0x000fe20000000000 */
[C---:B------:R-:W-:Y:S01]  /*9bc0*/  IMAD R213, R0.reuse, R67, R217 ;  /* 0x0000004300d57224 */ /* 0x040fe200078e02d9 */
[----:B------:R-:W-:Y:S01]  /*9bd0*/  ISETP.GE.AND P5, PT, R59, RZ, PT ;  /* 0x000000ff3b00720c */ /* 0x000fe20003fa6270 */
[----:B------:R-:W-:Y:S01]  /*9be0*/  IMAD.MOV.U32 R59, RZ, RZ, R209 ;  /* 0x000000ffff3b7224 */ /* 0x000fe200078e00d1 */
[----:B------:R-:W-:Y:S01]  /*9bf0*/  ISETP.GT.U32.AND P6, PT, R0, R211, PT ;  /* 0x000000d30000720c */ /* 0x000fe20003fc4070 */
[----:B------:R-:W-:-:S04]  /*9c00*/  IMAD.HI.U32 R67, R138, R214, RZ ;  /* 0x000000d68a437227 */ /* 0x000fc800078e00ff */
[----:B------:R-:W-:Y:S02]  /*9c10*/  IMAD.MOV.U32 R209, RZ, RZ, R63 ;  /* 0x000000ffffd17224 */ /* 0x000fe400078e003f */
[----:B------:R-:W-:Y:S02]  /*9c20*/  @!P4 IMAD.IADD R210, R210, 0x1, -R0 ;  /* 0x00000001d2d2c824 */ /* 0x000fe400078e0a00 */
[----:B------:R-:W-:Y:S02]  /*9c30*/  IMAD.MOV.U32 R63, RZ, RZ, R2 ;  /* 0x000000ffff3f7224 */ /* 0x000fe400078e0002 */
[----:B------:R-:W-:Y:S01]  /*9c40*/  @!P2 IMAD.MOV R59, RZ, RZ, -R59 ;  /* 0x000000ffff3ba224 */ /* 0x000fe200078e0a3b */
[C---:B------:R-:W-:Y:S01]  /*9c50*/  ISETP.GT.U32.AND P2, PT, R0.reuse, R201, PT ;  /* 0x000000c90000720c */ /* 0x040fe20003f44070 */
[----:B------:R-:W-:Y:S02]  /*9c60*/  IMAD.MOV R2, RZ, RZ, -R67 ;  /* 0x000000ffff027224 */ /* 0x000fe400078e0a43 */
[----:B------:R-:W-:Y:S01]  /*9c70*/  IMAD.MOV.U32 R67, RZ, RZ, R210 ;  /* 0x000000ffff437224 */ /* 0x000fe200078e00d2 */
[C---:B------:R-:W-:Y:S01]  /*9c80*/  ISETP.GT.U32.AND P4, PT, R0.reuse, R213, PT ;  /* 0x000000d50000720c */ /* 0x040fe20003f84070 */
[----:B------:R-:W-:-:S02]  /*9c90*/  IMAD R210, R0, R2, R214 ;  /* 0x0000000200d27224 */ /* 0x000fc400078e02d6 */
[----:B------:R-:W-:Y:S01]  /*9ca0*/  @!P3 IMAD.MOV R63, RZ, RZ, -R63 ;  /* 0x000000ffff3fb224 */ /* 0x000fe200078e0a3f */
[----:B------:R-:W-:Y:S01]  /*9cb0*/  ISETP.GE.AND P3, PT, R71, RZ, PT ;  /* 0x000000ff4700720c */ /* 0x000fe20003f66270 */
[----:B------:R-:W-:Y:S01]  /*9cc0*/  @!P6 IMAD.IADD R211, R211, 0x1, -R0 ;  /* 0x00000001d3d3e824 */ /* 0x000fe200078e0a00 */
[----:B------:R-:W-:Y:S01]  /*9cd0*/  ISETP.GT.U32.AND P6, PT, R0, R210, PT ;  /* 0x000000d20000720c */ /* 0x000fe20003fc4070 */
[----:B------:R-:W-:-:S04]  /*9ce0*/  IMAD.HI.U32 R71, R138, R209, RZ ;  /* 0x000000d18a477227 */ /* 0x000fc800078e00ff */
[----:B------:R-:W-:Y:S02]  /*9cf0*/  IMAD.MOV R71, RZ, RZ, -R71 ;  /* 0x000000ffff477224 */ /* 0x000fe400078e0a47 */
[--C-:B------:R-:W-:Y:S01]  /*9d00*/  @!P2 IMAD.IADD R201, R201, 0x1, -R0.reuse ;  /* 0x00000001c9c9a824 */ /* 0x100fe200078e0a00 */
[----:B------:R-:W-:Y:S01]  /*9d10*/  ISETP.GE.AND P2, PT, R83, RZ, PT ;  /* 0x000000ff5300720c */ /* 0x000fe20003f46270 */
[----:B------:R-:W-:Y:S01]  /*9d20*/  IMAD R2, R0, R71, R209 ;  /* 0x0000004700027224 */ /* 0x000fe200078e02d1 */
[----:B------:R-:W-:Y:S01]  /*9d30*/  IABS R83, R95 ;  /* 0x0000005f00537213 */ /* 0x000fe20000000000 */
[--C-:B------:R-:W-:Y:S02]  /*9d40*/  @!P4 IMAD.IADD R213, R213, 0x1, -R0.reuse ;  /* 0x00000001d5d5c824 */ /* 0x100fe400078e0a00 */
[----:B------:R-:W-:Y:S01]  /*9d50*/  IMAD.MOV.U32 R71, RZ, RZ, R201 ;  /* 0x000000ffff477224 */ /* 0x000fe200078e00c9 */
[----:B------:R-:W-:Y:S01]  /*9d60*/  ISETP.GE.AND P4, PT, R95, RZ, PT ;  /* 0x000000ff5f00720c */ /* 0x000fe20003f86270 */
[----:B------:R-:W-:Y:S01]  /*9d70*/  @!P6 IMAD.IADD R210, R210, 0x1, -R0 ;  /* 0x00000001d2d2e824 */ /* 0x000fe200078e0a00 */
[----:B------:R-:W-:Y:S01]  /*9d80*/  IABS R95, R79 ;  /* 0x0000004f005f7213 */ /* 0x000fe20000000000 */
[----:B------:R-:W-:Y:S01]  /*9d90*/  @!P5 IMAD.MOV R71, RZ, RZ, -R71 ;  /* 0x000000ffff47d224 */ /* 0x000fe200078e0a47 */
[----:B------:R-:W-:Y:S01]  /*9da0*/  ISETP.GT.U32.AND P5, PT, R0, R213, PT ;  /* 0x000000d50000720c */ /* 0x000fe20003fa4070 */
[----:B------:R-:W-:Y:S01]  /*9db0*/  IMAD.HI.U32 R215, R138, R83, RZ ;  /* 0x000000538ad77227 */ /* 0x000fe200078e00ff */
[----:B------:R-:W-:-:S03]  /*9dc0*/  ISETP.GT.U32.AND P6, PT, R0, R210, PT ;  /* 0x000000d20000720c */ /* 0x000fc60003fc4070 */
[----:B------:R-:W-:Y:S01]  /*9dd0*/  @!P0 IMAD.MOV R67, RZ, RZ, -R67 ;  /* 0x000000ffff438224 */ /* 0x000fe200078e0a43 */
[----:B------:R-:W-:Y:S01]  /*9de0*/  ISETP.GE.AND P0, PT, R75, RZ, PT ;  /* 0x000000ff4b00720c */ /* 0x000fe20003f06270 */
[----:B------:R-:W-:Y:S02]  /*9df0*/  IMAD.MOV.U32 R75, RZ, RZ, R211 ;  /* 0x000000ffff4b7224 */ /* 0x000fe400078e00d3 */
[----:B------:R-:W-:-:S04]  /*9e00*/  IMAD.HI.U32 R201, R138, R95, RZ ;  /* 0x0000005f8ac97227 */ /* 0x000fc800078e00ff */
[----:B------:R-:W-:Y:S02]  /*9e10*/  IMAD.MOV R211, RZ, RZ, -R215 ;  /* 0x000000ffffd37224 */ /* 0x000fe400078e0ad7 */
[----:B------:R-:W-:Y:S02]  /*9e20*/  IMAD.MOV R201, RZ, RZ, -R201 ;  /* 0x000000ffffc97224 */ /* 0x000fe400078e0ac9 */
[----:B------:R-:W-:Y:S01]  /*9e30*/  @!P1 IMAD.MOV R75, RZ, RZ, -R75 ;  /* 0x000000ffff4b9224 */ /* 0x000fe200078e0a4b */
[C---:B------:R-:W-:Y:S01]  /*9e40*/  ISETP.GT.U32.AND P1, PT, R0.reuse, R2, PT ;  /* 0x000000020000720c */ /* 0x040fe20003f24070 */
[C---:B------:R-:W-:Y:S02]  /*9e50*/  IMAD R211, R0.reuse, R211, R83 ;  /* 0x000000d300d37224 */ /* 0x040fe400078e0253 */
[C---:B------:R-:W-:Y:S02]  /*9e60*/  IMAD R95, R0.reuse, R201, R95 ;  /* 0x000000c9005f7224 */ /* 0x040fe400078e025f */
[--C-:B------:R-:W-:Y:S01]  /*9e70*/  @!P5 IMAD.IADD R213, R213, 0x1, -R0.reuse ;  /* 0x00000001d5d5d824 */ /* 0x100fe200078e0a00 */
[----:B------:R-:W-:Y:S01]  /*9e80*/  ISETP.GT.U32.AND P5, PT, R0, R211, PT ;  /* 0x000000d30000720c */ /* 0x000fe20003fa4070 */
[----:B------:R-:W-:Y:S01]  /*9e90*/  @!P6 IMAD.IADD R210, R210, 0x1, -R0 ;  /* 0x00000001d2d2e824 */ /* 0x000fe200078e0a00 */
[----:B------:R-:W-:-:S02]  /*9ea0*/  ISETP.GT.U32.AND P6, PT, R0, R95, PT ;  /* 0x0000005f0000720c */ /* 0x000fc40003fc4070 */
[----:B------:R-:W-:-:S03]  /*9eb0*/  IABS R209, R91 ;  /* 0x0000005b00d17213 */ /* 0x000fc60000000000 */
[----:B------:R-:W-:Y:S01]  /*9ec0*/  @!P1 IMAD.IADD R2, R2, 0x1, -R0 ;  /* 0x0000000102029824 */ /* 0x000fe200078e0a00 */
[----:B------:R-:W-:Y:S01]  /*9ed0*/  IABS R214, R87 ;  /* 0x0000005700d67213 */ /* 0x000fe20000000000 */
[----:B------:R-:W-:Y:S01]  /*9ee0*/  IMAD.HI.U32 R83, R138, R209, RZ ;  /* 0x000000d18a537227 */ /* 0x000fe200078e00ff */
[----:B------:R-:W-:-:S03]  /*9ef0*/  IABS R201, R99 ;  /* 0x0000006300c97213 */ /* 0x000fc60000000000 */
[--C-:B------:R-:W-:Y:S01]  /*9f00*/  @!P5 IMAD.IADD R211, R211, 0x1, -R0.reuse ;  /* 0x00000001d3d3d824 */ /* 0x100fe200078e0a00 */
[----:B------:R-:W-:Y:S01]  /*9f10*/  ISETP.GT.U32.AND P5, PT, R0, R2, PT ;  /* 0x000000020000720c */ /* 0x000fe20003fa4070 */
[----:B------:R-:W-:Y:S02]  /*9f20*/  @!P6 IMAD.IADD R95, R95, 0x1, -R0 ;  /* 0x000000015f5fe824 */ /* 0x000fe400078e0a00 */
[----:B------:R-:W-:Y:S01]  /*9f30*/  IMAD.HI.U32 R215, R138, R214, RZ ;  /* 0x000000d68ad77227 */ /* 0x000fe200078e00ff */
[----:B------:R-:W-:-:S03]  /*9f40*/  ISETP.GT.U32.AND P6, PT, R0, R211, PT ;  /* 0x000000d30000720c */ /* 0x000fc60003fc4070 */
[----:B------:R-:W-:Y:S02]  /*9f50*/  IMAD.MOV R83, RZ, RZ, -R83 ;  /* 0x000000ffff537224 */ /* 0x000fe400078e0a53 */
[----:B------:R-:W-:-:S04]  /*9f60*/  IMAD.HI.U32 R217, R138, R201, RZ ;  /* 0x000000c98ad97227 */ /* 0x000fc800078e00ff */
[----:B------:R-:W-:Y:S02]  /*9f70*/  IMAD.MOV R215, RZ, RZ, -R215 ;  /* 0x000000ffffd77224 */ /* 0x000fe400078e0ad7 */
[C---:B------:R-:W-:Y:S02]  /*9f80*/  IMAD R209, R0.reuse, R83, R209 ;  /* 0x0000005300d17224 */ /* 0x040fe400078e02d1 */
[----:B------:R-:W-:Y:S01]  /*9f90*/  IMAD.MOV R217, RZ, RZ, -R217 ;  /* 0x000000ffffd97224 */ /* 0x000fe200078e0ad9 */
[----:B------:R-:W-:Y:S01]  /*9fa0*/  ISETP.GE.AND P1, PT, R79, RZ, PT ;  /* 0x000000ff4f00720c */ /* 0x000fe20003f26270 */
[----:B------:R-:W-:Y:S02]  /*9fb0*/  IMAD.MOV.U32 R83, RZ, RZ, R210 ;  /* 0x000000ffff537224 */ /* 0x000fe400078e00d2 */
[C---:B------:R-:W-:Y:S02]  /*9fc0*/  IMAD R214, R0.reuse, R215, R214 ;  /* 0x000000d700d67224 */ /* 0x040fe400078e02d6 */
[----:B------:R-:W-:-:S02]  /*9fd0*/  IMAD R210, R0, R217, R201 ;  /* 0x000000d900d27224 */ /* 0x000fc400078e02c9 */
[--C-:B------:R-:W-:Y:S01]  /*9fe0*/  @!P5 IMAD.IADD R2, R2, 0x1, -R0.reuse ;  /* 0x000000010202d824 */ /* 0x100fe200078e0a00 */
[C---:B------:R-:W-:Y:S01]  /*9ff0*/  ISETP.GT.U32.AND P5, PT, R0.reuse, R209, PT ;  /* 0x000000d10000720c */ /* 0x040fe20003fa4070 */
[----:B------:R-:W-:Y:S02]  /*a000*/  IMAD.MOV.U32 R79, RZ, RZ, R213 ;  /* 0x000000ffff4f7224 */ /* 0x000fe400078e00d5 */
[----:B------:R-:W-:Y:S01]  /*a010*/  @!P0 IMAD.MOV R83, RZ, RZ, -R83 ;  /* 0x000000ffff538224 */ /* 0x000fe200078e0a53 */
[C---:B------:R-:W-:Y:S01]  /*a020*/  ISETP.GT.U32.AND P0, PT, R0.reuse, R214, PT ;  /* 0x000000d60000720c */ /* 0x040fe20003f04070 */
[----:B------:R-:W-:Y:S01]  /*a030*/  @!P6 IMAD.IADD R211, R211, 0x1, -R0 ;  /* 0x00000001d3d3e824 */ /* 0x000fe200078e0a00 */
[C---:B------:R-:W-:Y:S01]  /*a040*/  ISETP.GT.U32.AND P6, PT, R0.reuse, R210, PT ;  /* 0x000000d20000720c */ /* 0x040fe20003fc4070 */
[----:B------:R-:W-:Y:S01]  /*a050*/  @!P3 IMAD.MOV R79, RZ, RZ, -R79 ;  /* 0x000000ffff4fb224 */ /* 0x000fe200078e0a4f */
[----:B------:R-:W-:Y:S02]  /*a060*/  IABS R215, R103 ;  /* 0x0000006700d77213 */ /* 0x000fe40000000000 */
[----:B------:R-:W-:-:S03]  /*a070*/  ISETP.GT.U32.AND P3, PT, R0, R95, PT ;  /* 0x0000005f0000720c */ /* 0x000fc60003f64070 */
[----:B------:R-:W-:Y:S01]  /*a080*/  IMAD.HI.U32 R201, R138, R215, RZ ;  /* 0x000000d78ac97227 */ /* 0x000fe200078e00ff */
[----:B------:R-:W-:-:S03]  /*a090*/  IABS R213, R107 ;  /* 0x0000006b00d57213 */ /* 0x000fc60000000000 */
[--C-:B------:R-:W-:Y:S02]  /*a0a0*/  @!P5 IMAD.IADD R209, R209, 0x1, -R0.reuse ;  /* 0x00000001d1d1d824 */ /* 0x100fe400078e0a00 */
[----:B------:R-:W-:Y:S02]  /*a0b0*/  IMAD.MOV R201, RZ, RZ, -R201 ;  /* 0x000000ffffc97224 */ /* 0x000fe400078e0ac9 */
[--C-:B------:R-:W-:Y:S02]  /*a0c0*/  @!P0 IMAD.IADD R214, R214, 0x1, -R0.reuse ;  /* 0x00000001d6d68824 */ /* 0x100fe400078e0a00 */
[--C-:B------:R-:W-:Y:S01]  /*a0d0*/  @!P6 IMAD.IADD R210, R210, 0x1, -R0.reuse ;  /* 0x00000001d2d2e824 */ /* 0x100fe200078e0a00 */
[C---:B------:R-:W-:Y:S01]  /*a0e0*/  ISETP.GT.U32.AND P6, PT, R0.reuse, R209, PT ;  /* 0x000000d10000720c */ /* 0x040fe20003fc4070 */
[----:B------:R-:W-:Y:S02]  /*a0f0*/  @!P3 IMAD.IADD R95, R95, 0x1, -R0 ;  /* 0x000000015f5fb824 */ /* 0x000fe400078e0a00 */
[----:B------:R-:W-:-:S02]  /*a100*/  IMAD R201, R0, R201, R215 ;  /* 0x000000c900c97224 */ /* 0x000fc400078e02d7 */
[----:B------:R-:W-:Y:S01]  /*a110*/  IMAD.HI.U32 R217, R138, R213, RZ ;  /* 0x000000d58ad97227 */ /* 0x000fe200078e00ff */
[----:B------:R-:W-:-:S03]  /*a120*/  ISETP.GT.U32.AND P5, PT, R0, R214, PT ;  /* 0x000000d60000720c */ /* 0x000fc60003fa4070 */
[----:B------:R-:W-:Y:S01]  /*a130*/  @!P1 IMAD.MOV R95, RZ, RZ, -R95 ;  /* 0x000000ffff5f9224 */ /* 0x000fe200078e0a5f */
[C---:B------:R-:W-:Y:S01]  /*a140*/  ISETP.GT.U32.AND P1, PT, R0.reuse, R201, PT ;  /* 0x000000c90000720c */ /* 0x040fe20003f24070 */
[----:B------:R-:W-:Y:S01]  /*a150*/  IMAD.MOV R217, RZ, RZ, -R217 ;  /* 0x000000ffffd97224 */ /* 0x000fe200078e0ad9 */
[----:B------:R-:W-:Y:S01]  /*a160*/  ISETP.GE.AND P3, PT, R87, RZ, PT ;  /* 0x000000ff5700720c */ /* 0x000fe20003f66270 */
[----:B------:R-:W-:Y:S01]  /*a170*/  IMAD.MOV.U32 R87, RZ, RZ, R2 ;  /* 0x000000ffff577224 */ /* 0x000fe200078e0002 */
[----:B------:R-:W-:Y:S01]  /*a180*/  ISETP.GE.AND P0, PT, R91, RZ, PT ;  /* 0x000000ff5b00720c */ /* 0x000fe20003f06270 */
[----:B------:R-:W-:Y:S02]  /*a190*/  IMAD.MOV.U32 R91, RZ, RZ, R211 ;  /* 0x000000ffff5b7224 */ /* 0x000fe400078e00d3 */
[C---:B------:R-:W-:Y:S01]  /*a1a0*/  IMAD R2, R0.reuse, R217, R213 ;  /* 0x000000d900027224 */ /* 0x040fe200078e02d5 */
[----:B------:R-:W-:Y:S01]  /*a1b0*/  IABS R215, R131 ;  /* 0x0000008300d77213 */ /* 0x000fe20000000000 */
[----:B------:R-:W-:Y:S01]  /*a1c0*/  @!P4 IMAD.MOV R91, RZ, RZ, -R91 ;  /* 0x000000ffff5bc224 */ /* 0x000fe200078e0a5b */
[----:B------:R-:W-:Y:S01]  /*a1d0*/  ISETP.GE.AND P4, PT, R99, RZ, PT ;  /* 0x000000ff6300720c */ /* 0x000fe20003f86270 */
[--C-:B------:R-:W-:Y:S01]  /*a1e0*/  @!P6 IMAD.IADD R209, R209, 0x1, -R0.reuse ;  /* 0x00000001d1d1e824 */ /* 0x100fe200078e0a00 */
[----:B------:R-:W-:Y:S01]  /*a1f0*/  ISETP.GT.U32.AND P6, PT, R0, R2, PT ;  /* 0x000000020000720c */ /* 0x000fe20003fc4070 */
[----:B------:R-:W-:Y:S01]  /*a200*/  @!P2 IMAD.MOV R87, RZ, RZ, -R87 ;  /* 0x000000ffff57a224 */ /* 0x000fe200078e0a57 */
[----:B------:R-:W-:Y:S01]  /*a210*/  IABS R99, R115 ;  /* 0x0000007300637213 */ /* 0x000fe20000000000 */
[----:B------:R-:W-:Y:S01]  /*a220*/  @!P5 IMAD.IADD R214, R214, 0x1, -R0 ;  /* 0x00000001d6d6d824 */ /* 0x000fe200078e0a00 */
[----:B------:R-:W-:Y:S01]  /*a230*/  ISETP.GT.U32.AND P2, PT, R0, R210, PT ;  /* 0x000000d20000720c */ /* 0x000fe20003f44070 */
[----:B------:R-:W-:-:S04]  /*a240*/  IMAD.HI.U32 R211, R138, R215, RZ ;  /* 0x000000d78ad37227 */ /* 0x000fc800078e00ff */
[----:B------:R-:W-:Y:S01]  /*a250*/  @!P1 IMAD.IADD R201, R201, 0x1, -R0 ;  /* 0x00000001c9c99824 */ /* 0x000fe200078e0a00 */
[----:B------:R-:W-:Y:S01]  /*a260*/  ISETP.GE.AND P1, PT, R131, RZ, PT ;  /* 0x000000ff8300720c */ /* 0x000fe20003f26270 */
[----:B------:R-:W-:Y:S01]  /*a270*/  IMAD.MOV.U32 R131, RZ, RZ, R99 ;  /* 0x000000ffff837224 */ /* 0x000fe200078e0063 */
[----:B------:R-:W-:Y:S01]  /*a280*/  IABS R213, R111 ;  /* 0x0000006f00d57213 */ /* 0x000fe20000000000 */
[----:B------:R-:W-:Y:S02]  /*a290*/  IMAD.MOV R211, RZ, RZ, -R211 ;  /* 0x000000ffffd37224 */ /* 0x000fe400078e0ad3 */
[----:B------:R-:W-:Y:S01]  /*a2a0*/  IMAD.MOV.U32 R99, RZ, RZ, R214 ;  /* 0x000000ffff637224 */ /* 0x000fe200078e00d6 */
[----:B------:R-:W-:Y:S01]  /*a2b0*/  ISETP.GE.AND P5, PT, R103, RZ, PT ;  /* 0x000000ff6700720c */ /* 0x000fe20003fa6270 */
[C---:B------:R-:W-:Y:S02]  /*a2c0*/  IMAD R211, R0.reuse, R211, R215 ;  /* 0x000000d300d37224 */ /* 0x040fe400078e02d7 */
[----:B------:R-:W-:Y:S01]  /*a2d0*/  @!P3 IMAD.MOV R99, RZ, RZ, -R99 ;  /* 0x000000ffff63b224 */ /* 0x000fe200078e0a63 */
[----:B------:R-:W-:Y:S01]  /*a2e0*/  ISETP.GT.U32.AND P3, PT, R0, R201, PT ;  /* 0x000000c90000720c */ /* 0x000fe20003f64070 */
[----:B------:R-:W-:-:S04]  /*a2f0*/  IMAD.HI.U32 R217, R138, R213, RZ ;  /* 0x000000d58ad97227 */ /* 0x000fc800078e00ff */
[--C-:B------:R-:W-:Y:S02]  /*a300*/  @!P6 IMAD.IADD R2, R2, 0x1, -R0.reuse ;  /* 0x000000010202e824 */ /* 0x100fe400078e0a00 */
[----:B------:R-:W-:Y:S01]  /*a310*/  IMAD.MOV.U32 R103, RZ, RZ, R209 ;  /* 0x000000ffff677224 */ /* 0x000fe200078e00d1 */
[----:B------:R-:W-:Y:S01]  /*a320*/  ISETP.GT.U32.AND P6, PT, R0, R211, PT ;  /* 0x000000d30000720c */ /* 0x000fe20003fc4070 */
[----:B------:R-:W-:Y:S01]  /*a330*/  @!P2 IMAD.IADD R210, R210, 0x1, -R0 ;  /* 0x00000001d2d2a824 */ /* 0x000fe200078e0a00 */
[----:B------:R-:W-:Y:S01]  /*a340*/  ISETP.GE.AND P2, PT, R107, RZ, PT ;  /* 0x000000ff6b00720c */ /* 0x000fe20003f46270 */
[----:B------:R-:W-:Y:S01]  /*a350*/  IMAD.HI.U32 R215, R138, R131, RZ ;  /* 0x000000838ad77227 */ /* 0x000fe200078e00ff */
[----:B------:R-:W-:-:S03]  /*a360*/  IABS R107, R119 ;  /* 0x00000077006b7213 */ /* 0x000fc60000000000 */
[----:B------:R-:W-:Y:S02]  /*a370*/  IMAD.MOV R217, RZ, RZ, -R217 ;  /* 0x000000ffffd97224 */ /* 0x000fe400078e0ad9 */
[----:B------:R-:W-:Y:S01]  /*a380*/  @!P0 IMAD.MOV R103, RZ, RZ, -R103 ;  /* 0x000000ffff678224 */ /* 0x000fe200078e0a67 */
[C---:B------:R-:W-:Y:S01]  /*a390*/  ISETP.GT.U32.AND P0, PT, R0.reuse, R2, PT ;  /* 0x000000020000720c */ /* 0x040fe20003f04070 */
[----:B------:R-:W-:Y:S02]  /*a3a0*/  IMAD.MOV R215, RZ, RZ, -R215 ;  /* 0x000000ffffd77224 */ /* 0x000fe400078e0ad7 */
[C---:B------:R-:W-:Y:S02]  /*a3b0*/  IMAD R209, R0.reuse, R217, R213 ;  /* 0x000000d900d17224 */ /* 0x040fe400078e02d5 */
[----:B------:R-:W-:Y:S02]  /*a3c0*/  IMAD.MOV.U32 R214, RZ, RZ, R107 ;  /* 0x000000ffffd67224 */ /* 0x000fe400078e006b */
[----:B------:R-:W-:-:S02]  /*a3d0*/  IMAD R131, R0, R215, R131 ;  /* 0x000000d700837224 */ /* 0x000fc400078e0283 */
[----:B------:R-:W-:Y:S01]  /*a3e0*/  @!P3 IMAD.IADD R201, R201, 0x1, -R0 ;  /* 0x00000001c9c9b824 */ /* 0x000fe200078e0a00 */
[----:B------:R-:W-:Y:S01]  /*a3f0*/  ISETP.GT.U32.AND P3, PT, R0, R209, PT ;  /* 0x000000d10000720c */ /* 0x000fe20003f64070 */
[----:B------:R-:W-:Y:S02]  /*a400*/  IMAD.MOV.U32 R107, RZ, RZ, R210 ;  /* 0x000000ffff6b7224 */ /* 0x000fe400078e00d2 */
[----:B------:R-:W-:-:S04]  /*a410*/  IMAD.HI.U32 R210, R138, R214, RZ ;  /* 0x000000d68ad27227 */ /* 0x000fc800078e00ff */
[----:B------:R-:W-:Y:S01]  /*a420*/  @!P6 IMAD.IADD R211, R211, 0x1, -R0 ;  /* 0x00000001d3d3e824 */ /* 0x000fe200078e0a00 */
[----:B------:R-:W-:Y:S01]  /*a430*/  ISETP.GT.U32.AND P6, PT, R0, R131, PT ;  /* 0x000000830000720c */ /* 0x000fe20003fc4070 */
[----:B------:R-:W-:Y:S02]  /*a440*/  IMAD.MOV R210, RZ, RZ, -R210 ;  /* 0x000000ffffd27224 */ /* 0x000fe400078e0ad2 */
[----:B------:R-:W-:Y:S01]  /*a450*/  @!P0 IMAD.IADD R2, R2, 0x1, -R0 ;  /* 0x0000000102028824 */ /* 0x000fe200078e0a00 */
[----:B------:R-:W-:Y:S01]  /*a460*/  ISETP.GE.AND P0, PT, R115, RZ, PT ;  /* 0x000000ff7300720c */ /* 0x000fe20003f06270 */
[----:B------:R-:W-:Y:S02]  /*a470*/  IMAD R210, R0, R210, R214 ;  /* 0x000000d200d27224 */ /* 0x000fe400078e02d6 */
[----:B------:R-:W-:Y:S01]  /*a480*/  IMAD.MOV.U32 R115, RZ, RZ, R2 ;  /* 0x000000ffff737224 */ /* 0x000fe200078e0002 */
[----:B------:R-:W-:Y:S01]  /*a490*/  IABS R217, R123 ;  /* 0x0000007b00d97213 */ /* 0x000fe20000000000 */
[----:B------:R-:W-:-:S02]  /*a4a0*/  @!P3 IMAD.IADD R209, R209, 0x1, -R0 ;  /* 0x00000001d1d1b824 */ /* 0x000fc400078e0a00 */
[----:B------:R-:W-:Y:S01]  /*a4b0*/  @!P2 IMAD.MOV R115, RZ, RZ, -R115 ;  /* 0x000000ffff73a224 */ /* 0x000fe200078e0a73 */
[C---:B------:R-:W-:Y:S01]  /*a4c0*/  ISETP.GT.U32.AND P2, PT, R0.reuse, R210, PT ;  /* 0x000000d20000720c */ /* 0x040fe20003f44070 */
[----:B------:R-:W-:Y:S01]  /*a4d0*/  @!P6 IMAD.IADD R131, R131, 0x1, -R0 ;  /* 0x000000018383e824 */ /* 0x000fe200078e0a00 */
[----:B------:R-:W-:Y:S01]  /*a4e0*/  IABS R213, R127 ;  /* 0x0000007f00d57213 */ /* 0x000fe20000000000 */
[----:B------:R-:W-:Y:S01]  /*a4f0*/  @!P4 IMAD.MOV R107, RZ, RZ, -R107 ;  /* 0x000000ffff6bc224 */ /* 0x000fe200078e0a6b */
[----:B------:R-:W-:Y:S01]  /*a500*/  ISETP.GT.U32.AND P6, PT, R0, R209, PT ;  /* 0x000000d10000720c */ /* 0x000fe20003fc4070 */
[----:B------:R-:W-:Y:S01]  /*a510*/  IMAD.HI.U32 R218, R138, R217, RZ ;  /* 0x000000d98ada7227 */ /* 0x000fe200078e00ff */
[----:B------:R-:W-:Y:S02]  /*a520*/  ISETP.GE.AND P4, PT, R111, RZ, PT ;  /* 0x000000ff6f00720c */ /* 0x000fe40003f86270 */
[----:B------:R-:W-:Y:S01]  /*a530*/  ISETP.GT.U32.AND P3, PT, R0, R211, PT ;  /* 0x000000d30000720c */ /* 0x000fe20003f64070 */
[----:B------:R-:W-:-:S02]  /*a540*/  IMAD.MOV.U32 R111, RZ, RZ, R201 ;  /* 0x000000ffff6f7224 */ /* 0x000fc400078e00c9 */
[----:B------:R-:W-:-:S04]  /*a550*/  IMAD.HI.U32 R201, R138, R213, RZ ;  /* 0x000000d58ac97227 */ /* 0x000fc800078e00ff */
[----:B------:R-:W-:Y:S02]  /*a560*/  IMAD.MOV R218, RZ, RZ, -R218 ;  /* 0x000000ffffda7224 */ /* 0x000fe400078e0ada */
[----:B------:R-:W-:Y:S02]  /*a570*/  IMAD.MOV R2, RZ, RZ, -R201 ;  /* 0x000000ffff027224 */ /* 0x000fe400078e0ac9 */
[----:B------:R-:W-:Y:S02]  /*a580*/  IMAD R201, R0, R218, R217 ;  /* 0x000000da00c97224 */ /* 0x000fe400078e02d9 */
[--C-:B------:R-:W-:Y:S02]  /*a590*/  @!P2 IMAD.IADD R210, R210, 0x1, -R0.reuse ;  /* 0x00000001d2d2a824 */ /* 0x100fe400078e0a00 */
[----:B------:R-:W-:Y:S01]  /*a5a0*/  @!P5 IMAD.MOV R111, RZ, RZ, -R111 ;  /* 0x000000ffff6fd224 */ /* 0x000fe200078e0a6f */
[C---:B------:R-:W-:Y:S01]  /*a5b0*/  ISETP.GT.U32.AND P5, PT, R0.reuse, R131, PT ;  /* 0x000000830000720c */ /* 0x040fe20003fa4070 */
[----:B------:R-:W-:Y:S01]  /*a5c0*/  @!P6 IMAD.IADD R209, R209, 0x1, -R0 ;  /* 0x00000001d1d1e824 */ /* 0x000fe200078e0a00 */
[----:B------:R-:W-:-:S02]  /*a5d0*/  ISETP.GT.U32.AND P6, PT, R0, R201, PT ;  /* 0x000000c90000720c */ /* 0x000fc40003fc4070 */
[----:B------:R-:W-:Y:S02]  /*a5e0*/  ISETP.GT.U32.AND P2, PT, R0, R210, PT ;  /* 0x000000d20000720c */ /* 0x000fe40003f44070 */
[----:B------:R-:W-:Y:S01]  /*a5f0*/  IABS R215, R139 ;  /* 0x0000008b00d77213 */ /* 0x000fe20000000000 */
[----:B------:R-:W-:Y:S01]  /*a600*/  @!P3 IMAD.IADD R211, R211, 0x1, -R0 ;  /* 0x00000001d3d3b824 */ /* 0x000fe200078e0a00 */
[----:B------:R-:W-:Y:S02]  /*a610*/  IABS R214, R141 ;  /* 0x0000008d00d67213 */ /* 0x000fe40000000000 */
[----:B------:R-:W-:Y:S01]  /*a620*/  ISETP.GE.AND P3, PT, R119, RZ, PT ;  /* 0x000000ff7700720c */ /* 0x000fe20003f66270 */
[----:B------:R-:W-:-:S04]  /*a630*/  IMAD.HI.U32 R217, R138, R215, RZ ;  /* 0x000000d78ad97227 */ /* 0x000fc800078e00ff */
[----:B------:R-:W-:Y:S02]  /*a640*/  IMAD.MOV.U32 R119, RZ, RZ, R211 ;  /* 0x000000ffff777224 */ /* 0x000fe400078e00d3 */
[----:B------:R-:W-:Y:S02]  /*a650*/  IMAD R2, R0, R2, R213 ;  /* 0x0000000200027224 */ /* 0x000fe400078e02d5 */
[----:B------:R-:W-:-:S04]  /*a660*/  IMAD.HI.U32 R213, R138, R214, RZ ;  /* 0x000000d68ad57227 */ /* 0x000fc800078e00ff */
[----:B------:R-:W-:Y:S02]  /*a670*/  IMAD.MOV R217, RZ, RZ, -R217 ;  /* 0x000000ffffd97224 */ /* 0x000fe400078e0ad9 */
[----:B------:R-:W-:Y:S01]  /*a680*/  @!P1 IMAD.MOV R119, RZ, RZ, -R119 ;  /* 0x000000ffff779224 */ /* 0x000fe200078e0a77 */
[----:B------:R-:W-:Y:S01]  /*a690*/  ISETP.GE.AND P1, PT, R123, RZ, PT ;  /* 0x000000ff7b00720c */ /* 0x000fe20003f26270 */
[--C-:B------:R-:W-:Y:S02]  /*a6a0*/  @!P5 IMAD.IADD R131, R131, 0x1, -R0.reuse ;  /* 0x000000018383d824 */ /* 0x100fe400078e0a00 */
[----:B------:R-:W-:Y:S02]  /*a6b0*/  IMAD.MOV R213, RZ, RZ, -R213 ;  /* 0x000000ffffd57224 */ /* 0x000fe400078e0ad5 */
[----:B------:R-:W-:Y:S02]  /*a6c0*/  @!P6 IMAD.IADD R201, R201, 0x1, -R0 ;  /* 0x00000001c9c9e824 */ /* 0x000fe400078e0a00 */
[----:B------:R-:W-:-:S02]  /*a6d0*/  IMAD.MOV.U32 R123, RZ, RZ, R209 ;  /* 0x000000ffff7b7224 */ /* 0x000fc400078e00d1 */
[----:B------:R-:W-:Y:S01]  /*a6e0*/  @!P2 IMAD.IADD R210, R210, 0x1, -R0 ;  /* 0x00000001d2d2a824 */ /* 0x000fe200078e0a00 */
[----:B------:R-:W-:Y:S01]  /*a6f0*/  ISETP.GE.AND P6, PT, R127, RZ, PT ;  /* 0x000000ff7f00720c */ /* 0x000fe20003fc6270 */
[C---:B------:R-:W-:Y:S02]  /*a700*/  IMAD R215, R0.reuse, R217, R215 ;  /* 0x000000d900d77224 */ /* 0x040fe400078e02d7 */
[----:B------:R-:W-:Y:S02]  /*a710*/  IMAD.MOV.U32 R127, RZ, RZ, R131 ;  /* 0x000000ffff7f7224 */ /* 0x000fe400078e0083 */
[C---:B------:R-:W-:Y:S02]  /*a720*/  IMAD R214, R0.reuse, R213, R214 ;  /* 0x000000d500d67224 */ /* 0x040fe400078e02d6 */
[----:B------:R-:W-:Y:S01]  /*a730*/  @!P4 IMAD.MOV R123, RZ, RZ, -R123 ;  /* 0x000000ffff7bc224 */ /* 0x000fe200078e0a7b */
[C---:B------:R-:W-:Y:S01]  /*a740*/  ISETP.GT.U32.AND P4, PT, R0.reuse, R201, PT ;  /* 0x000000c90000720c */ /* 0x040fe20003f84070 */
[----:B------:R-:W-:Y:S01]  /*a750*/  IMAD.MOV.U32 R131, RZ, RZ, R210 ;  /* 0x000000ffff837224 */ /* 0x000fe200078e00d2 */
[----:B------:R-:W-:-:S02]  /*a760*/  ISETP.GT.U32.AND P5, PT, R0, R2, PT ;  /* 0x000000020000720c */ /* 0x000fc40003fa4070 */
[C---:B------:R-:W-:Y:S01]  /*a770*/  ISETP.GT.U32.AND P2, PT, R0.reuse, R215, PT ;  /* 0x000000d70000720c */ /* 0x040fe20003f44070 */
[----:B------:R-:W-:Y:S01]  /*a780*/  @!P3 IMAD.MOV R131, RZ, RZ, -R131 ;  /* 0x000000ffff83b224 */ /* 0x000fe200078e0a83 */
[----:B------:R-:W-:Y:S02]  /*a790*/  IABS R211, R151 ;  /* 0x0000009700d37213 */ /* 0x000fe40000000000 */
[----:B------:R-:W-:Y:S01]  /*a7a0*/  ISETP.GT.U32.AND P3, PT, R0, R214, PT ;  /* 0x000000d60000720c */ /* 0x000fe20003f64070 */
[----:B------:R-:W-:Y:S01]  /*a7b0*/  @!P0 IMAD.MOV R127, RZ, RZ, -R127 ;  /* 0x000000ffff7f8224 */ /* 0x000fe200078e0a7f */
[----:B------:R-:W-:Y:S01]  /*a7c0*/  ISETP.GE.AND P0, PT, R139, RZ, PT ;  /* 0x000000ff8b00720c */ /* 0x000fe20003f06270 */
[----:B------:R-:W-:Y:S01]  /*a7d0*/  IMAD.HI.U32 R209, R138, R211, RZ ;  /* 0x000000d38ad17227 */ /* 0x000fe200078e00ff */
[----:B------:R-:W-:-:S03]  /*a7e0*/  IABS R139, R145 ;  /* 0x00000091008b7213 */ /* 0x000fc60000000000 */
[----:B------:R-:W-:Y:S02]  /*a7f0*/  IMAD.MOV R209, RZ, RZ, -R209 ;  /* 0x000000ffffd17224 */ /* 0x000fe400078e0ad1 */
[--C-:B------:R-:W-:Y:S02]  /*a800*/  @!P4 IMAD.IADD R201, R201, 0x1, -R0.reuse ;  /* 0x00000001c9c9c824 */ /* 0x100fe400078e0a00 */
[--C-:B------:R-:W-:Y:S02]  /*a810*/  @!P5 IMAD.IADD R2, R2, 0x1, -R0.reuse ;  /* 0x000000010202d824 */ /* 0x100fe400078e0a00 */
[----:B------:R-:W-:Y:S01]  /*a820*/  @!P2 IMAD.IADD R215, R215, 0x1, -R0 ;  /* 0x00000001d7d7a824 */ /* 0x000fe200078e0a00 */
[----:B------:R-:W-:Y:S01]  /*a830*/  ISETP.GE.AND P2, PT, R151, RZ, PT ;  /* 0x000000ff9700720c */ /* 0x000fe20003f46270 */
[----:B------:R-:W-:Y:S02]  /*a840*/  IMAD.MOV.U32 R151, RZ, RZ, R139 ;  /* 0x000000ffff977224 */ /* 0x000fe400078e008b */
[----:B------:R-:W-:Y:S01]  /*a850*/  IMAD R211, R0, R209, R211 ;  /* 0x000000d100d37224 */ /* 0x000fe200078e02d3 */
[----:B------:R-:W-:Y:S01]  /*a860*/  IABS R209, R143 ;  /* 0x0000008f00d17213 */ /* 0x000fe20000000000 */
[----:B------:R-:W-:-:S02]  /*a870*/  IMAD.MOV.U32 R139, RZ, RZ, R201 ;  /* 0x000000ffff8b7224 */ /* 0x000fc400078e00c9 */
[----:B------:R-:W-:Y:S01]  /*a880*/  @!P3 IMAD.IADD R214, R214, 0x1, -R0 ;  /* 0x00000001d6d6b824 */ /* 0x000fe200078e0a00 */
[----:B------:R-:W-:Y:S01]  /*a890*/  ISETP.GT.U32.AND P5, PT, R0, R2, PT ;  /* 0x000000020000720c */ /* 0x000fe20003fa4070 */
[----:B------:R-:W-:Y:S02]  /*a8a0*/  @!P1 IMAD.MOV R139, RZ, RZ, -R139 ;  /* 0x000000ffff8b9224 */ /* 0x000fe400078e0a8b */
[----:B------:R-:W-:Y:S01]  /*a8b0*/  IMAD.HI.U32 R210, R138, R209, RZ ;  /* 0x000000d18ad27227 */ /* 0x000fe200078e00ff */
[----:B------:R-:W-:-:S03]  /*a8c0*/  ISETP.GT.U32.AND P1, PT, R0, R214, PT ;  /* 0x000000d60000720c */ /* 0x000fc60003f24070 */
[----:B------:R-:W-:Y:S01]  /*a8d0*/  IMAD.MOV R210, RZ, RZ, -R210 ;  /* 0x000000ffffd27224 */ /* 0x000fe200078e0ad2 */
[----:B------:R-:W-:-:S03]  /*a8e0*/  IABS R213, R147 ;  /* 0x0000009300d57213 */ /* 0x000fc60000000000 */
[C---:B------:R-:W-:Y:S01]  /*a8f0*/  IMAD R201, R0.reuse, R210, R209 ;  /* 0x000000d200c97224 */ /* 0x040fe200078e02d1 */
[----:B------:R-:W-:Y:S01]  /*a900*/  ISETP.GT.U32.AND P4, PT, R0, R211, PT ;  /* 0x000000d30000720c */ /* 0x000fe20003f84070 */
[--C-:B------:R-:W-:Y:S01]  /*a910*/  @!P5 IMAD.IADD R2, R2, 0x1, -R0.reuse ;  /* 0x000000010202d824 */ /* 0x100fe200078e0a00 */
[----:B------:R-:W-:Y:S02]  /*a920*/  ISETP.GE.AND P5, PT, R141, RZ, PT ;  /* 0x000000ff8d00720c */ /* 0x000fe40003fa6270 */
[----:B------:R-:W-:Y:S01]  /*a930*/  ISETP.GT.U32.AND P3, PT, R0, R215, PT ;  /* 0x000000d70000720c */ /* 0x000fe20003f64070 */
[----:B------:R-:W-:Y:S01]  /*a940*/  @!P1 IMAD.IADD R214, R214, 0x1, -R0 ;  /* 0x00000001d6d69824 */ /* 0x000fe200078e0a00 */
[----:B------:R-:W-:Y:S01]  /*a950*/  ISETP.GT.U32.AND P1, PT, R0, R201, PT ;  /* 0x000000c90000720c */ /* 0x000fe20003f24070 */
[----:B------:R-:W-:Y:S02]  /*a960*/  IMAD.MOV.U32 R141, RZ, RZ, R2 ;  /* 0x000000ffff8d7224 */ /* 0x000fe400078e0002 */
[----:B------:R-:W-:-:S02]  /*a970*/  IMAD.MOV.U32 R2, RZ, RZ, R213 ;  /* 0x000000ffff027224 */ /* 0x000fc400078e00d5 */
[----:B------:R-:W-:Y:S01]  /*a980*/  @!P6 IMAD.MOV R141, RZ, RZ, -R141 ;  /* 0x000000ffff8de224 */ /* 0x000fe200078e0a8d */
[----:B------:R-:W-:Y:S01]  /*a990*/  ISETP.GE.AND P6, PT, R143, RZ, PT ;  /* 0x000000ff8f00720c */ /* 0x000fe20003fc6270 */
[----:B------:R-:W-:-:S04]  /*a9a0*/  IMAD.HI.U32 R213, R138, R2, RZ ;  /* 0x000000028ad57227 */ /* 0x000fc800078e00ff */
[----:B------:R-:W-:-:S04]  /*a9b0*/  IMAD.HI.U32 R143, R138, R151, RZ ;  /* 0x000000978a8f7227 */ /* 0x000fc800078e00ff */
[----:B------:R-:W-:Y:S02]  /*a9c0*/  IMAD.MOV R213, RZ, RZ, -R213 ;  /* 0x000000ffffd57224 */ /* 0x000fe400078e0ad5 */
[--C-:B------:R-:W-:Y:S02]  /*a9d0*/  @!P4 IMAD.IADD R211, R211, 0x1, -R0.reuse ;  /* 0x00000001d3d3c824 */ /* 0x100fe400078e0a00 */
[----:B------:R-:W-:Y:S02]  /*a9e0*/  IMAD.MOV R143, RZ, RZ, -R143 ;  /* 0x000000ffff8f7224 */ /* 0x000fe400078e0a8f */
[----:B------:R-:W-:Y:S02]  /*a9f0*/  @!P3 IMAD.IADD R215, R215, 0x1, -R0 ;  /* 0x00000001d7d7b824 */ /* 0x000fe400078e0a00 */
[C---:B------:R-:W-:Y:S01]  /*aa00*/  IMAD R2, R0.reuse, R213, R2 ;  /* 0x000000d500027224 */ /* 0x040fe200078e0202 */
[----:B------:R-:W-:Y:S01]  /*aa10*/  IABS R213, R149 ;  /* 0x0000009500d57213 */ /* 0x000fe20000000000 */
[----:B------:R-:W-:Y:S01]  /*aa20*/  @!P1 IMAD.IADD R201, R201, 0x1, -R0 ;  /* 0x00000001c9c99824 */ /* 0x000fe200078e0a00 */
[C---:B------:R-:W-:Y:S01]  /*aa30*/  ISETP.GT.U32.AND P4, PT, R0.reuse, R211, PT ;  /* 0x000000d30000720c */ /* 0x040fe20003f84070 */
[C---:B------:R-:W-:Y:S01]  /*aa40*/  IMAD R151, R0.reuse, R143, R151 ;  /* 0x0000008f00977224 */ /* 0x040fe200078e0297 */
[----:B------:R-:W-:Y:S01]  /*aa50*/  ISETP.GE.AND P3, PT, R145, RZ, PT ;  /* 0x000000ff9100720c */ /* 0x000fe20003f66270 */
[----:B------:R-:W-:Y:S01]  /*aa60*/  IMAD.MOV.U32 R143, RZ, RZ, R215 ;  /* 0x000000ffff8f7224 */ /* 0x000fe200078e00d7 */
[----:B------:R-:W-:Y:S01]  /*aa70*/  ISETP.GT.U32.AND P1, PT, R0, R201, PT ;  /* 0x000000c90000720c */ /* 0x000fe20003f24070 */
[----:B------:R-:W-:-:S02]  /*aa80*/  IMAD.MOV.U32 R145, RZ, RZ, R214 ;  /* 0x000000ffff917224 */ /* 0x000fc400078e00d6 */
[----:B------:R-:W-:-:S04]  /*aa90*/  IMAD.HI.U32 R218, R138, R213, RZ ;  /* 0x000000d58ada7227 */ /* 0x000fc800078e00ff */
[----:B------:R-:W-:Y:S01]  /*aaa0*/  @!P0 IMAD.MOV R143, RZ, RZ, -R143 ;  /* 0x000000ffff8f8224 */ /* 0x000fe200078e0a8f */
[C---:B------:R-:W-:Y:S01]  /*aab0*/  ISETP.GT.U32.AND P0, PT, R0.reuse, R151, PT ;  /* 0x000000970000720c */ /* 0x040fe20003f04070 */
[----:B------:R-:W-:Y:S01]  /*aac0*/  @!P5 IMAD.MOV R145, RZ, RZ, -R145 ;  /* 0x000000ffff91d224 */ /* 0x000fe200078e0a91 */
[C---:B------:R-:W-:Y:S01]  /*aad0*/  ISETP.GT.U32.AND P5, PT, R0.reuse, R2, PT ;  /* 0x000000020000720c */ /* 0x040fe20003fa4070 */
[----:B------:R-:W-:Y:S01]  /*aae0*/  IMAD.MOV R218, RZ, RZ, -R218 ;  /* 0x000000ffffda7224 */ /* 0x000fe200078e0ada */
[----:B------:R-:W-:Y:S01]  /*aaf0*/  IABS R217, R153 ;  /* 0x0000009900d97213 */ /* 0x000fe20000000000 */
[----:B------:R-:W-:Y:S02]  /*ab00*/  @!P4 IMAD.IADD R211, R211, 0x1, -R0 ;  /* 0x00000001d3d3c824 */ /* 0x000fe400078e0a00 */
[----:B------:R-:W-:Y:S01]  /*ab10*/  IMAD R213, R0, R218, R213 ;  /* 0x000000da00d57224 */ /* 0x000fe200078e02d5 */
[----:B------:R-:W-:Y:S01]  /*ab20*/  ISETP.GE.AND P4, PT, R147, RZ, PT ;  /* 0x000000ff9300720c */ /* 0x000fe20003f86270 */
[----:B------:R-:W-:-:S04]  /*ab30*/  IMAD.HI.U32 R215, R138, R217, RZ ;  /* 0x000000d98ad77227 */ /* 0x000fc800078e00ff */
[--C-:B------:R-:W-:Y:S01]  /*ab40*/  @!P1 IMAD.IADD R201, R201, 0x1, -R0.reuse ;  /* 0x00000001c9c99824 */ /* 0x100fe200078e0a00 */
[----:B------:R-:W-:Y:S01]  /*ab50*/  ISETP.GT.U32.AND P1, PT, R0, R213, PT ;  /* 0x000000d50000720c */ /* 0x000fe20003f24070 */
[----:B------:R-:W-:Y:S01]  /*ab60*/  IMAD.MOV.U32 R147, RZ, RZ, R211 ;  /* 0x000000ffff937224 */ /* 0x000fe200078e00d3 */
[----:B------:R-:W-:Y:S01]  /*ab70*/  IABS R210, R155 ;  /* 0x0000009b00d27213 */ /* 0x000fe20000000000 */
[----:B------:R-:W-:Y:S02]  /*ab80*/  IMAD.MOV R211, RZ, RZ, -R215 ;  /* 0x000000ffffd37224 */ /* 0x000fe400078e0ad7 */
[--C-:B------:R-:W-:Y:S01]  /*ab90*/  @!P0 IMAD.IADD R151, R151, 0x1, -R0.reuse ;  /* 0x0000000197978824 */ /* 0x100fe200078e0a00 */
[----:B------:R-:W-:Y:S01]  /*aba0*/  IABS R209, R157 ;  /* 0x0000009d00d17213 */ /* 0x000fe20000000000 */
[----:B------:R-:W-:Y:S02]  /*abb0*/  @!P5 IMAD.IADD R2, R2, 0x1, -R0 ;  /* 0x000000010202d824 */ /* 0x000fe400078e0a00 */
[----:B------:R-:W-:Y:S01]  /*abc0*/  @!P2 IMAD.MOV R147, RZ, RZ, -R147 ;  /* 0x000000ffff93a224 */ /* 0x000fe200078e0a93 */
[----:B------:R-:W-:Y:S01]  /*abd0*/  ISETP.GE.AND P2, PT, R149, RZ, PT ;  /* 0x000000ff9500720c */ /* 0x000fe20003f46270 */
[C---:B------:R-:W-:Y:S01]  /*abe0*/  IMAD R211, R0.reuse, R211, R217 ;  /* 0x000000d300d37224 */ /* 0x040fe200078e02d9 */
[C---:B------:R-:W-:Y:S01]  /*abf0*/  ISETP.GT.U32.AND P0, PT, R0.reuse, R151, PT ;  /* 0x000000970000720c */ /* 0x040fe20003f04070 */
[----:B------:R-:W-:Y:S01]  /*ac00*/  IMAD.MOV.U32 R149, RZ, RZ, R201 ;  /* 0x000000ffff957224 */ /* 0x000fe200078e00c9 */
[----:B------:R-:W-:Y:S01]  /*ac10*/  ISETP.GT.U32.AND P5, PT, R0, R2, PT ;  /* 0x000000020000720c */ /* 0x000fe20003fa4070 */
[----:B------:R-:W-:-:S04]  /*ac20*/  IMAD.HI.U32 R215, R138, R210, RZ ;  /* 0x000000d28ad77227 */ /* 0x000fc800078e00ff */
[----:B------:R-:W-:-:S04]  /*ac30*/  IMAD.HI.U32 R214, R138, R209, RZ ;  /* 0x000000d18ad67227 */ /* 0x000fc800078e00ff */
[----:B------:R-:W-:Y:S01]  /*ac40*/  @!P6 IMAD.MOV R149, RZ, RZ, -R149 ;  /* 0x000000ffff95e224 */ /* 0x000fe200078e0a95 */
[C---:B------:R-:W-:Y:S01]  /*ac50*/  ISETP.GT.U32.AND P6, PT, R0.reuse, R211, PT ;  /* 0x000000d30000720c */ /* 0x040fe20003fc4070 */
[----:B------:R-:W-:Y:S02]  /*ac60*/  IMAD.MOV R215, RZ, RZ, -R215 ;  /* 0x000000ffffd77224 */ /* 0x000fe400078e0ad7 */
[----:B------:R-:W-:Y:S02]  /*ac70*/  IMAD.MOV R214, RZ, RZ, -R214 ;  /* 0x000000ffffd67224 */ /* 0x000fe400078e0ad6 */
[----:B------:R-:W-:Y:S02]  /*ac80*/  @!P1 IMAD.IADD R213, R213, 0x1, -R0 ;  /* 0x00000001d5d59824 */ /* 0x000fe400078e0a00 */
[C---:B------:R-:W-:Y:S02]  /*ac90*/  IMAD R210, R0.reuse, R215, R210 ;  /* 0x000000d700d27224 */ /* 0x040fe400078e02d2 */
[C---:B------:R-:W-:Y:S01]  /*aca0*/  IMAD R209, R0.reuse, R214, R209 ;  /* 0x000000d600d17224 */ /* 0x040fe200078e02d1 */
[C---:B------:R-:W-:Y:S01]  /*acb0*/  ISETP.GT.U32.AND P1, PT, R0.reuse, R213, PT ;  /* 0x000000d50000720c */ /* 0x040fe20003f24070 */
[--C-:B------:R-:W-:Y:S01]  /*acc0*/  @!P0 IMAD.IADD R151, R151, 0x1, -R0.reuse ;  /* 0x0000000197978824 */ /* 0x100fe200078e0a00 */
[----:B------:R-:W-:Y:S01]  /*acd0*/  ISETP.GT.U32.AND P0, PT, R0, R210, PT ;  /* 0x000000d20000720c */ /* 0x000fe20003f04070 */
[--C-:B------:R-:W-:Y:S01]  /*ace0*/  @!P5 IMAD.IADD R2, R2, 0x1, -R0.reuse ;  /* 0x000000010202d824 */ /* 0x100fe200078e0a00 */
[----:B------:R-:W-:Y:S01]  /*acf0*/  ISETP.GT.U32.AND P5, PT, R0, R209, PT ;  /* 0x000000d10000720c */ /* 0x000fe20003fa4070 */
[----:B------:R-:W-:Y:S01]  /*ad00*/  @!P6 IMAD.IADD R211, R211, 0x1, -R0 ;  /* 0x00000001d3d3e824 */ /* 0x000fe200078e0a00 */
[----:B------:R-:W-:-:S02]  /*ad10*/  IABS R214, R161 ;  /* 0x000000a100d67213 */ /* 0x000fc40000000000 */
[----:B------:R-:W-:Y:S01]  /*ad20*/  IABS R201, R159 ;  /* 0x0000009f00c97213 */ /* 0x000fe20000000000 */
[----:B------:R-:W-:Y:S01]  /*ad30*/  @!P3 IMAD.MOV R151, RZ, RZ, -R151 ;  /* 0x000000ffff97b224 */ /* 0x000fe200078e0a97 */
[----:B------:R-:W-:Y:S01]  /*ad40*/  ISETP.GE.AND P3, PT, R153, RZ, PT ;  /* 0x000000ff9900720c */ /* 0x000fe20003f66270 */
[----:B------:R-:W-:Y:S01]  /*ad50*/  IMAD.HI.U32 R153, R138, R214, RZ ;  /* 0x000000d68a997227 */ /* 0x000fe200078e00ff */
[----:B------:R-:W-:-:S03]  /*ad60*/  ISETP.GT.U32.AND P6, PT, R0, R211, PT ;  /* 0x000000d30000720c */ /* 0x000fc60003fc4070 */
[----:B------:R-:W-:-:S04]  /*ad70*/  IMAD.HI.U32 R215, R138, R201, RZ ;  /* 0x000000c98ad77227 */ /* 0x000fc800078e00ff */
[--C-:B------:R-:W-:Y:S01]  /*ad80*/  @!P1 IMAD.IADD R213, R213, 0x1, -R0.reuse ;  /* 0x00000001d5d59824 */ /* 0x100fe200078e0a00 */
[----:B------:R-:W-:Y:S01]  /*ad90*/  ISETP.GE.AND P1, PT, R155, RZ, PT ;  /* 0x000000ff9b00720c */ /* 0x000fe20003f26270 */
[----:B------:R-:W-:Y:S02]  /*ada0*/  IMAD.MOV R155, RZ, RZ, -R153 ;  /* 0x000000ffff9b7224 */ /* 0x000fe400078e0a99 */
[----:B------:R-:W-:Y:S02]  /*adb0*/  IMAD.MOV R215, RZ, RZ, -R215 ;  /* 0x000000ffffd77224 */ /* 0x000fe400078e0ad7 */
[----:B------:R-:W-:Y:S02]  /*adc0*/  @!P0 IMAD.IADD R210, R210, 0x1, -R0 ;  /* 0x00000001d2d28824 */ /* 0x000fe400078e0a00 */
[----:B------:R-:W-:Y:S02]  /*add0*/  IMAD.MOV.U32 R153, RZ, RZ, R2 ;  /* 0x000000ffff997224 */ /* 0x000fe400078e0002 */
[----:B------:R-:W-:-:S02]  /*ade0*/  @!P5 IMAD.IADD R209, R209, 0x1, -R0 ;  /* 0x00000001d1d1d824 */ /* 0x000fc400078e0a00 */
[C---:B------:R-:W-:Y:S02]  /*adf0*/  IMAD R201, R0.reuse, R215, R201 ;  /* 0x000000d700c97224 */ /* 0x040fe400078e02c9 */
[----:B------:R-:W-:Y:S01]  /*ae00*/  @!P4 IMAD.MOV R153, RZ, RZ, -R153 ;  /* 0x000000ffff99c224 */ /* 0x000fe200078e0a99 */
[C---:B------:R-:W-:Y:S02]  /*ae10*/  ISETP.GT.U32.AND P4, PT, R0.reuse, R210, PT ;  /* 0x000000d20000720c */ /* 0x040fe40003f84070 */
[C---:B------:R-:W-:Y:S01]  /*ae20*/  ISETP.GT.U32.AND P5, PT, R0.reuse, R209, PT ;  /* 0x000000d10000720c */ /* 0x040fe20003fa4070 */
[----:B------:R-:W-:Y:S01]  /*ae30*/  @!P6 IMAD.IADD R211, R211, 0x1, -R0 ;  /* 0x00000001d3d3e824 */ /* 0x000fe200078e0a00 */
[C---:B------:R-:W-:Y:S01]  /*ae40*/  ISETP.GT.U32.AND P6, PT, R0.reuse, R201, PT ;  /* 0x000000c90000720c */ /* 0x040fe20003fc4070 */
[----:B------:R-:W-:Y:S02]  /*ae50*/  IMAD R2, R0, R155, R214 ;  /* 0x0000009b00027224 */ /* 0x000fe400078e02d6 */
[----:B------:R-:W-:-:S04]  /*ae60*/  IMAD.MOV.U32 R155, RZ, RZ, R213 ;  /* 0x000000ffff9b7224 */ /* 0x000fc800078e00d5 */
[----:B------:R-:W-:Y:S01]  /*ae70*/  @!P2 IMAD.MOV R155, RZ, RZ, -R155 ;  /* 0x000000ffff9ba224 */ /* 0x000fe200078e0a9b */
[----:B------:R-:W-:Y:S02]  /*ae80*/  ISETP.GE.AND P2, PT, R159, RZ, PT ;  /* 0x000000ff9f00720c */ /* 0x000fe40003f46270 */
[----:B------:R-:W-:Y:S01]  /*ae90*/  IABS R159, R169 ;  /* 0x000000a9009f7213 */ /* 0x000fe20000000000 */
[--C-:B------:R-:W-:Y:S01]  /*aea0*/  @!P4 IMAD.IADD R210, R210, 0x1, -R0.reuse ;  /* 0x00000001d2d2c824 */ /* 0x100fe200078e0a00 */
[----:B------:R-:W-:Y:S01]  /*aeb0*/  IABS R213, R165 ;  /* 0x000000a500d57213 */ /* 0x000fe20000000000 */
[--C-:B------:R-:W-:Y:S01]  /*aec0*/  @!P5 IMAD.IADD R209, R209, 0x1, -R0.reuse ;  /* 0x00000001d1d1d824 */ /* 0x100fe200078e0a00 */
[----:B------:R-:W-:Y:S01]  /*aed0*/  ISETP.GE.AND P5, PT, R165, RZ, PT ;  /* 0x000000ffa500720c */ /* 0x000fe20003fa6270 */
[----:B------:R-:W-:Y:S01]  /*aee0*/  IMAD.MOV.U32 R165, RZ, RZ, R159 ;  /* 0x000000ffffa57224 */ /* 0x000fe200078e009f */
[----:B------:R-:W-:Y:S01]  /*aef0*/  ISETP.GE.AND P0, PT, R157, RZ, PT ;  /* 0x000000ff9d00720c */ /* 0x000fe20003f06270 */
[----:B------:R-:W-:-:S02]  /*af00*/  @!P6 IMAD.IADD R201, R201, 0x1, -R0 ;  /* 0x00000001c9c9e824 */ /* 0x000fc400078e0a00 */
[----:B------:R-:W-:Y:S02]  /*af10*/  IMAD.MOV.U32 R159, RZ, RZ, R210 ;  /* 0x000000ffff9f7224 */ /* 0x000fe400078e00d2 */
[----:B------:R-:W-:Y:S02]  /*af20*/  IMAD.MOV.U32 R157, RZ, RZ, R211 ;  /* 0x000000ffff9d7224 */ /* 0x000fe400078e00d3 */
[----:B------:R-:W-:Y:S01]  /*af30*/  IMAD.MOV.U32 R211, RZ, RZ, R213 ;  /* 0x000000ffffd37224 */ /* 0x000fe200078e00d5 */
[----:B------:R-:W-:Y:S01]  /*af40*/  ISETP.GE.AND P4, PT, R161, RZ, PT ;  /* 0x000000ffa100720c */ /* 0x000fe20003f86270 */
[----:B------:R-:W-:Y:S01]  /*af50*/  @!P1 IMAD.MOV R159, RZ, RZ, -R159 ;  /* 0x000000ffff9f9224 */ /* 0x000fe200078e0a9f */
[C---:B------:R-:W-:Y:S01]  /*af60*/  ISETP.GT.U32.AND P1, PT, R0.reuse, R201, PT ;  /* 0x000000c90000720c */ /* 0x040fe20003f24070 */
[----:B------:R-:W-:Y:S01]  /*af70*/  @!P3 IMAD.MOV R157, RZ, RZ, -R157 ;  /* 0x000000ffff9db224 */ /* 0x000fe200078e0a9d */
[----:B------:R-:W-:Y:S01]  /*af80*/  ISETP.GT.U32.AND P3, PT, R0, R2, PT ;  /* 0x000000020000720c */ /* 0x000fe20003f64070 */
[----:B------:R-:W-:Y:S01]  /*af90*/  IMAD.HI.U32 R161, R138, R211, RZ ;  /* 0x000000d38aa17227 */ /* 0x000fe200078e00ff */
[----:B------:R-:W-:-:S02]  /*afa0*/  ISETP.GE.AND P6, PT, R169, RZ, PT ;  /* 0x000000ffa900720c */ /* 0x000fc40003fc6270 */
[----:B------:R-:W-:Y:S01]  /*afb0*/  IABS R169, R163 ;  /* 0x000000a300a97213 */ /* 0x000fe20000000000 */
[----:B------:R-:W-:Y:S02]  /*afc0*/  IMAD.MOV R210, RZ, RZ, -R161 ;  /* 0x000000ffffd27224 */ /* 0x000fe400078e0aa1 */
[----:B------:R-:W-:Y:S02]  /*afd0*/  IMAD.MOV.U32 R161, RZ, RZ, R209 ;  /* 0x000000ffffa17224 */ /* 0x000fe400078e00d1 */
[C---:B------:R-:W-:Y:S02]  /*afe0*/  IMAD R210, R0.reuse, R210, R211 ;  /* 0x000000d200d27224 */ /* 0x040fe400078e02d3 */
[----:B------:R-:W-:Y:S02]  /*aff0*/  IMAD.MOV.U32 R209, RZ, RZ, R169 ;  /* 0x000000ffffd17224 */ /* 0x000fe400078e00a9 */
[----:B------:R-:W-:Y:S01]  /*b000*/  @!P0 IMAD.MOV R161, RZ, RZ, -R161 ;  /* 0x000000ffffa18224 */ /* 0x000fe200078e0aa1 */
[----:B------:R-:W-:Y:S01]  /*b010*/  ISETP.GE.AND P0, PT, R163, RZ, PT ;  /* 0x000000ffa300720c */ /* 0x000fe20003f06270 */
[--C-:B------:R-:W-:Y:S01]  /*b020*/  @!P1 IMAD.IADD R201, R201, 0x1, -R0.reuse ;  /* 0x00000001c9c99824 */ /* 0x100fe200078e0a00 */
[----:B------:R-:W-:Y:S01]  /*b030*/  ISETP.GT.U32.AND P1, PT, R0, R210, PT ;  /* 0x000000d20000720c */ /* 0x000fe20003f24070 */
[----:B------:R-:W-:-:S02]  /*b040*/  @!P3 IMAD.IADD R2, R2, 0x1, -R0 ;  /* 0x000000010202b824 */ /* 0x000fc400078e0a00 */
[----:B------:R-:W-:-:S03]  /*b050*/  IMAD.HI.U32 R163, R138, R209, RZ ;  /* 0x000000d18aa37227 */ /* 0x000fc600078e00ff */
[----:B------:R-:W-:Y:S01]  /*b060*/  ISETP.GT.U32.AND P3, PT, R0, R2, PT ;  /* 0x000000020000720c */ /* 0x000fe20003f64070 */
[----:B------:R-:W-:Y:S02]  /*b070*/  IMAD.MOV R163, RZ, RZ, -R163 ;  /* 0x000000ffffa37224 */ /* 0x000fe400078e0aa3 */
[----:B------:R-:W-:-:S04]  /*b080*/  IMAD.HI.U32 R213, R138, R165, RZ ;  /* 0x000000a58ad57227 */ /* 0x000fc800078e00ff */
[----:B------:R-:W-:Y:S02]  /*b090*/  IMAD R209, R0, R163, R209 ;  /* 0x000000a300d17224 */ /* 0x000fe400078e02d1 */
[----:B------:R-:W-:Y:S02]  /*b0a0*/  IMAD.MOV R213, RZ, RZ, -R213 ;  /* 0x000000ffffd57224 */ /* 0x000fe400078e0ad5 */
[--C-:B------:R-:W-:Y:S01]  /*b0b0*/  @!P1 IMAD.IADD R210, R210, 0x1, -R0.reuse ;  /* 0x00000001d2d29824 */ /* 0x100fe200078e0a00 */
[C---:B------:R-:W-:Y:S01]  /*b0c0*/  ISETP.GT.U32.AND P1, PT, R0.reuse, R209, PT ;  /* 0x000000d10000720c */ /* 0x040fe20003f24070 */
[----:B------:R-:W-:Y:S02]  /*b0d0*/  IMAD R169, R0, R213, R165 ;  /* 0x000000d500a97224 */ /* 0x000fe400078e02a5 */
[----:B------:R-:W-:Y:S02]  /*b0e0*/  IMAD.MOV.U32 R163, RZ, RZ, R201 ;  /* 0x000000ffffa37224 */ /* 0x000fe400078e00c9 */
[----:B------:R-:W-:Y:S01]  /*b0f0*/  @!P3 IMAD.IADD R2, R2, 0x1, -R0 ;  /* 0x000000010202b824 */ /* 0x000fe200078e0a00 */
[C---:B------:R-:W-:Y:S01]  /*b100*/  ISETP.GT.U32.AND P3, PT, R0.reuse, R169, PT ;  /* 0x000000a90000720c */ /* 0x040fe20003f64070 */
[----:B------:R-:W-:Y:S01]  /*b110*/  @!P2 IMAD.MOV R163, RZ, RZ, -R163 ;  /* 0x000000ffffa3a224 */ /* 0x000fe200078e0aa3 */
[----:B------:R-:W-:-:S02]  /*b120*/  ISETP.GT.U32.AND P2, PT, R0, R210, PT ;  /* 0x000000d20000720c */ /* 0x000fc40003f44070 */
[----:B------:R-:W-:Y:S02]  /*b130*/  IABS R215, R167 ;  /* 0x000000a700d77213 */ /* 0x000fe40000000000 */
[----:B------:R-:W-:Y:S01]  /*b140*/  IABS R214, R179 ;  /* 0x000000b300d67213 */ /* 0x000fe20000000000 */
[----:B------:R-:W-:Y:S02]  /*b150*/  @!P1 IMAD.IADD R209, R209, 0x1, -R0 ;  /* 0x00000001d1d19824 */ /* 0x000fe400078e0a00 */
[----:B------:R-:W-:Y:S01]  /*b160*/  IMAD.HI.U32 R165, R138, R215, RZ ;  /* 0x000000d78aa57227 */ /* 0x000fe200078e00ff */
[----:B------:R-:W-:-:S03]  /*b170*/  IABS R211, R173 ;  /* 0x000000ad00d37213 */ /* 0x000fc60000000000 */
[----:B------:R-:W-:Y:S01]  /*b180*/  IMAD.HI.U32 R218, R138, R214, RZ ;  /* 0x000000d68ada7227 */ /* 0x000fe200078e00ff */
[----:B------:R-:W-:-:S03]  /*b190*/  ISETP.GT.U32.AND P1, PT, R0, R209, PT ;  /* 0x000000d10000720c */ /* 0x000fc60003f24070 */
[----:B------:R-:W-:Y:S02]  /*b1a0*/  IMAD.MOV R201, RZ, RZ, -R165 ;  /* 0x000000ffffc97224 */ /* 0x000fe400078e0aa5 */
[----:B------:R-:W-:Y:S01]  /*b1b0*/  IMAD.MOV.U32 R165, RZ, RZ, R2 ;  /* 0x000000ffffa57224 */ /* 0x000fe200078e0002 */
[----:B------:R-:W-:Y:S01]  /*b1c0*/  IABS R213, R171 ;  /* 0x000000ab00d57213 */ /* 0x000fe20000000000 */
[----:B------:R-:W-:-:S04]  /*b1d0*/  IMAD.HI.U32 R217, R138, R211, RZ ;  /* 0x000000d38ad97227 */ /* 0x000fc800078e00ff */
[----:B------:R-:W-:Y:S02]  /*b1e0*/  @!P3 IMAD.IADD R169, R169, 0x1, -R0 ;  /* 0x00000001a9a9b824 */ /* 0x000fe400078e0a00 */
[----:B------:R-:W-:Y:S02]  /*b1f0*/  IMAD.MOV R218, RZ, RZ, -R218 ;  /* 0x000000ffffda7224 */ /* 0x000fe400078e0ada */
[----:B------:R-:W-:Y:S02]  /*b200*/  @!P2 IMAD.IADD R210, R210, 0x1, -R0 ;  /* 0x00000001d2d2a824 */ /* 0x000fe400078e0a00 */
[----:B------:R-:W-:Y:S01]  /*b210*/  @!P4 IMAD.MOV R165, RZ, RZ, -R165 ;  /* 0x000000ffffa5c224 */ /* 0x000fe200078e0aa5 */
[----:B------:R-:W-:Y:S01]  /*b220*/  ISETP.GE.AND P4, PT, R167, RZ, PT ;  /* 0x000000ffa700720c */ /* 0x000fe20003f86270 */
[C---:B------:R-:W-:Y:S01]  /*b230*/  IMAD R201, R0.reuse, R201, R215 ;  /* 0x000000c900c97224 */ /* 0x040fe200078e02d7 */
[----:B------:R-:W-:Y:S01]  /*b240*/  ISETP.GT.U32.AND P3, PT, R0, R169, PT ;  /* 0x000000a90000720c */ /* 0x000fe20003f64070 */
[----:B------:R-:W-:-:S02]  /*b250*/  IMAD.MOV R217, RZ, RZ, -R217 ;  /* 0x000000ffffd97224 */ /* 0x000fc400078e0ad9 */
[----:B------:R-:W-:Y:S02]  /*b260*/  IMAD R214, R0, R218, R214 ;  /* 0x000000da00d67224 */ /* 0x000fe400078e02d6 */
[----:B------:R-:W-:Y:S02]  /*b270*/  IMAD.MOV.U32 R167, RZ, RZ, R210 ;  /* 0x000000ffffa77224 */ /* 0x000fe400078e00d2 */
[----:B------:R-:W-:Y:S01]  /*b280*/  IMAD.HI.U32 R219, R138, R213, RZ ;  /* 0x000000d58adb7227 */ /* 0x000fe200078e00ff */
[----:B------:R-:W-:-:S03]  /*b290*/  ISETP.GT.U32.AND P2, PT, R0, R201, PT ;  /* 0x000000c90000720c */ /* 0x000fc60003f44070 */
[C---:B------:R-:W-:Y:S02]  /*b2a0*/  IMAD R211, R0.reuse, R217, R211 ;  /* 0x000000d900d37224 */ /* 0x040fe400078e02d3 */
[----:B------:R-:W-:Y:S01]  /*b2b0*/  @!P5 IMAD.MOV R167, RZ, RZ, -R167 ;  /* 0x000000ffffa7d224 */ /* 0x000fe200078e0aa7 */
[C---:B------:R-:W-:Y:S01]  /*b2c0*/  ISETP.GT.U32.AND P5, PT, R0.reuse, R214, PT ;  /* 0x000000d60000720c */ /* 0x040fe20003fa4070 */
[----:B------:R-:W-:Y:S02]  /*b2d0*/  IMAD.MOV R219, RZ, RZ, -R219 ;  /* 0x000000ffffdb7224 */ /* 0x000fe400078e0adb */
[--C-:B------:R-:W-:Y:S01]  /*b2e0*/  @!P1 IMAD.IADD R209, R209, 0x1, -R0.reuse ;  /* 0x00000001d1d19824 */ /* 0x100fe200078e0a00 */
[C---:B------:R-:W-:Y:S01]  /*b2f0*/  ISETP.GT.U32.AND P1, PT, R0.reuse, R211, PT ;  /* 0x000000d30000720c */ /* 0x040fe20003f24070 */
[----:B------:R-:W-:Y:S02]  /*b300*/  IMAD R213, R0, R219, R213 ;  /* 0x000000db00d57224 */ /* 0x000fe400078e02d5 */
[----:B------:R-:W-:-:S03]  /*b310*/  @!P3 IMAD.IADD R169, R169, 0x1, -R0 ;  /* 0x00000001a9a9b824 */ /* 0x000fc600078e0a00 */
[----:B------:R-:W-:Y:S01]  /*b320*/  ISETP.GT.U32.AND P3, PT, R0, R213, PT ;  /* 0x000000d50000720c */ /* 0x000fe20003f64070 */
[--C-:B------:R-:W-:Y:S01]  /*b330*/  @!P2 IMAD.IADD R201, R201, 0x1, -R0.reuse ;  /* 0x00000001c9c9a824 */ /* 0x100fe200078e0a00 */
[----:B------:R-:W-:Y:S01]  /*b340*/  ISETP.GE.AND P2, PT, R179, RZ, PT ;  /* 0x000000ffb300720c */ /* 0x000fe20003f46270 */
[--C-:B------:R-:W-:Y:S01]  /*b350*/  @!P5 IMAD.IADD R214, R214, 0x1, -R0.reuse ;  /* 0x00000001d6d6d824 */ /* 0x100fe200078e0a00 */
[----:B------:R-:W-:Y:S01]  /*b360*/  IABS R179, R177 ;  /* 0x000000b100b37213 */ /* 0x000fe20000000000 */
[----:B------:R-:W-:Y:S01]  /*b370*/  @!P6 IMAD.MOV R169, RZ, RZ, -R169 ;  /* 0x000000ffffa9e224 */ /* 0x000fe200078e0aa9 */
[----:B------:R-:W-:Y:S01]  /*b380*/  ISETP.GE.AND P6, PT, R171, RZ, PT ;  /* 0x000000ffab00720c */ /* 0x000fe20003fc6270 */
[----:B------:R-:W-:Y:S01]  /*b390*/  @!P1 IMAD.IADD R211, R211, 0x1, -R0 ;  /* 0x00000001d3d39824 */ /* 0x000fe200078e0a00 */
[----:B------:R-:W-:Y:S01]  /*b3a0*/  ISETP.GT.U32.AND P1, PT, R0, R214, PT ;  /* 0x000000d60000720c */ /* 0x000fe20003f24070 */
[----:B------:R-:W-:Y:S02]  /*b3b0*/  IMAD.MOV.U32 R171, RZ, RZ, R209 ;  /* 0x000000ffffab7224 */ /* 0x000fe400078e00d1 */
[----:B------:R-:W-:Y:S01]  /*b3c0*/  IMAD.HI.U32 R209, R138, R179, RZ ;  /* 0x000000b38ad17227 */ /* 0x000fe200078e00ff */
[----:B------:R-:W-:-:S03]  /*b3d0*/  IABS R2, R175 ;  /* 0x000000af00027213 */ /* 0x000fc60000000000 */
[----:B------:R-:W-:Y:S02]  /*b3e0*/  @!P3 IMAD.IADD R213, R213, 0x1, -R0 ;  /* 0x00000001d5d5b824 */ /* 0x000fe400078e0a00 */
[----:B------:R-:W-:Y:S01]  /*b3f0*/  IMAD.MOV R209, RZ, RZ, -R209 ;  /* 0x000000ffffd17224 */ /* 0x000fe200078e0ad1 */
[----:B------:R-:W-:Y:S01]  /*b400*/  ISETP.GT.U32.AND P3, PT, R0, R201, PT ;  /* 0x000000c90000720c */ /* 0x000fe20003f64070 */
[----:B------:R-:W-:Y:S01]  /*b410*/  IMAD.HI.U32 R210, R138, R2, RZ ;  /* 0x000000028ad27227 */ /* 0x000fe200078e00ff */
[----:B------:R-:W-:-:S03]  /*b420*/  ISETP.GT.U32.AND P5, PT, R0, R213, PT ;  /* 0x000000d50000720c */ /* 0x000fc60003fa4070 */
[----:B------:R-:W-:Y:S02]  /*b430*/  IMAD R209, R0, R209, R179 ;  /* 0x000000d100d17224 */ /* 0x000fe400078e02b3 */
[----:B------:R-:W-:Y:S02]  /*b440*/  @!P1 IMAD.IADD R214, R214, 0x1, -R0 ;  /* 0x00000001d6d69824 */ /* 0x000fe400078e0a00 */
[----:B------:R-:W-:Y:S01]  /*b450*/  IMAD.MOV R210, RZ, RZ, -R210 ;  /* 0x000000ffffd27224 */ /* 0x000fe200078e0ad2 */
[C---:B------:R-:W-:Y:S01]  /*b460*/  ISETP.GT.U32.AND P1, PT, R0.reuse, R209, PT ;  /* 0x000000d10000720c */ /* 0x040fe20003f24070 */
[----:B------:R-:W-:Y:S01]  /*b470*/  @!P0 IMAD.MOV R171, RZ, RZ, -R171 ;  /* 0x000000ffffab8224 */ /* 0x000fe200078e0aab */
[C---:B------:R-:W-:Y:S01]  /*b480*/  ISETP.GT.U32.AND P0, PT, R0.reuse, R211, PT ;  /* 0x000000d30000720c */ /* 0x040fe20003f04070 */
[----:B------:R-:W-:Y:S01]  /*b490*/  IMAD R210, R0, R210, R2 ;  /* 0x000000d200d27224 */ /* 0x000fe200078e0202 */
[----:B------:R-:W-:Y:S01]  /*b4a0*/  IABS R2, R181 ;  /* 0x000000b500027213 */ /* 0x000fe20000000000 */
[----:B------:R-:W-:-:S02]  /*b4b0*/  @!P5 IMAD.IADD R213, R213, 0x1, -R0 ;  /* 0x00000001d5d5d824 */ /* 0x000fc400078e0a00 */
[----:B------:R-:W-:Y:S01]  /*b4c0*/  @!P3 IMAD.IADD R201, R201, 0x1, -R0 ;  /* 0x00000001c9c9b824 */ /* 0x000fe200078e0a00 */
[----:B------:R-:W-:Y:S02]  /*b4d0*/  ISETP.GT.U32.AND P5, PT, R0, R210, PT ;  /* 0x000000d20000720c */ /* 0x000fe40003fa4070 */
[----:B------:R-:W-:Y:S01]  /*b4e0*/  ISETP.GE.AND P3, PT, R173, RZ, PT ;  /* 0x000000ffad00720c */ /* 0x000fe20003f66270 */
[----:B------:R-:W-:Y:S01]  /*b4f0*/  IMAD.HI.U32 R173, R138, R2, RZ ;  /* 0x000000028aad7227 */ /* 0x000fe200078e00ff */
[----:B------:R-:W-:-:S03]  /*b500*/  IABS R217, R183 ;  /* 0x000000b700d97213 */ /* 0x000fc60000000000 */
[--C-:B------:R-:W-:Y:S02]  /*b510*/  @!P1 IMAD.IADD R209, R209, 0x1, -R0.reuse ;  /* 0x00000001d1d19824 */ /* 0x100fe400078e0a00 */
[----:B------:R-:W-:Y:S01]  /*b520*/  @!P0 IMAD.IADD R211, R211, 0x1, -R0 ;  /* 0x00000001d3d38824 */ /* 0x000fe200078e0a00 */
[----:B------:R-:W-:Y:S01]  /*b530*/  ISETP.GE.AND P0, PT, R175, RZ, PT ;  /* 0x000000ffaf00720c */ /* 0x000fe20003f06270 */
[----:B------:R-:W-:Y:S01]  /*b540*/  IMAD.MOV R173, RZ, RZ, -R173 ;  /* 0x000000ffffad7224 */ /* 0x000fe200078e0aad */
[----:B------:R-:W-:Y:S01]  /*b550*/  ISETP.GT.U32.AND P1, PT, R0, R209, PT ;  /* 0x000000d10000720c */ /* 0x000fe20003f24070 */
[----:B------:R-:W-:-:S04]  /*b560*/  IMAD.HI.U32 R175, R138, R217, RZ ;  /* 0x000000d98aaf7227 */ /* 0x000fc800078e00ff */
[----:B------:R-:W-:Y:S02]  /*b570*/  IMAD R2, R0, R173, R2 ;  /* 0x000000ad00027224 */ /* 0x000fe400078e0202 */
[----:B------:R-:W-:Y:S02]  /*b580*/  IMAD.MOV.U32 R173, RZ, RZ, R201 ;  /* 0x000000ffffad7224 */ /* 0x000fe400078e00c9 */
[----:B------:R-:W-:Y:S02]  /*b590*/  @!P5 IMAD.IADD R210, R210, 0x1, -R0 ;  /* 0x00000001d2d2d824 */ /* 0x000fe400078e0a00 */
[----:B------:R-:W-:Y:S02]  /*b5a0*/  IMAD.MOV R201, RZ, RZ, -R175 ;  /* 0x000000ffffc97224 */ /* 0x000fe400078e0aaf */
[----:B------:R-:W-:Y:S02]  /*b5b0*/  IMAD.MOV.U32 R175, RZ, RZ, R213 ;  /* 0x000000ffffaf7224 */ /* 0x000fe400078e00d5 */
[----:B------:R-:W-:Y:S01]  /*b5c0*/  @!P4 IMAD.MOV R173, RZ, RZ, -R173 ;  /* 0x000000ffffadc224 */ /* 0x000fe200078e0aad */
[C---:B------:R-:W-:Y:S01]  /*b5d0*/  ISETP.GT.U32.AND P4, PT, R0.reuse, R210, PT ;  /* 0x000000d20000720c */ /* 0x040fe20003f84070 */
[----:B------:R-:W-:-:S02]  /*b5e0*/  IMAD R201, R0, R201, R217 ;  /* 0x000000c900c97224 */ /* 0x000fc400078e02d9 */
[----:B------:R-:W-:Y:S01]  /*b5f0*/  @!P6 IMAD.MOV R175, RZ, RZ, -R175 ;  /* 0x000000ffffafe224 */ /* 0x000fe200078e0aaf */
[C---:B------:R-:W-:Y:S01]  /*b600*/  ISETP.GT.U32.AND P6, PT, R0.reuse, R2, PT ;  /* 0x000000020000720c */ /* 0x040fe20003fc4070 */
[----:B------:R-:W-:Y:S01]  /*b610*/  @!P1 IMAD.IADD R209, R209, 0x1, -R0 ;  /* 0x00000001d1d19824 */ /* 0x000fe200078e0a00 */
[----:B------:R-:W-:Y:S02]  /*b620*/  ISETP.GT.U32.AND P1, PT, R0, R201, PT ;  /* 0x000000c90000720c */ /* 0x000fe40003f24070 */
[----:B------:R-:W-:Y:S01]  /*b630*/  ISETP.GE.AND P5, PT, R177, RZ, PT ;  /* 0x000000ffb100720c */ /* 0x000fe20003fa6270 */
[----:B------:R-:W-:-:S04]  /*b640*/  IMAD.MOV.U32 R177, RZ, RZ, R214 ;  /* 0x000000ffffb17224 */ /* 0x000fc800078e00d6 */
[--C-:B------:R-:W-:Y:S02]  /*b650*/  @!P4 IMAD.IADD R210, R210, 0x1, -R0.reuse ;  /* 0x00000001d2d2c824 */ /* 0x100fe400078e0a00 */
[----:B------:R-:W-:Y:S01]  /*b660*/  @!P2 IMAD.MOV R177, RZ, RZ, -R177 ;  /* 0x000000ffffb1a224 */ /* 0x000fe200078e0ab1 */
[----:B------:R-:W-:Y:S01]  /*b670*/  ISETP.GE.AND P2, PT, R181, RZ, PT ;  /* 0x000000ffb500720c */ /* 0x000fe20003f46270 */
[----:B------:R-:W-:Y:S01]  /*b680*/  @!P6 IMAD.IADD R2, R2, 0x1, -R0 ;  /* 0x000000010202e824 */ /* 0x000fe200078e0a00 */
[----:B------:R-:W-:Y:S01]  /*b690*/  IABS R215, R191 ;  /* 0x000000bf00d77213 */ /* 0x000fe20000000000 */
[----:B------:R-:W-:Y:S01]  /*b6a0*/  IMAD.MOV.U32 R181, RZ, RZ, R210 ;  /* 0x000000ffffb57224 */ /* 0x000fe200078e00d2 */
[----:B------:R-:W-:Y:S01]  /*b6b0*/  ISETP.GE.AND P4, PT, R191, RZ, PT ;  /* 0x000000ffbf00720c */ /* 0x000fe20003f86270 */
[----:B------:R-:W-:Y:S01]  /*b6c0*/  @!P1 IMAD.IADD R201, R201, 0x1, -R0 ;  /* 0x00000001c9c99824 */ /* 0x000fe200078e0a00 */
[----:B------:R-:W-:Y:S01]  /*b6d0*/  IABS R191, R185 ;  /* 0x000000b900bf7213 */ /* 0x000fe20000000000 */
[----:B------:R-:W-:Y:S01]  /*b6e0*/  @!P0 IMAD.MOV R181, RZ, RZ, -R181 ;  /* 0x000000ffffb58224 */ /* 0x000fe200078e0ab5 */
[----:B------:R-:W-:Y:S01]  /*b6f0*/  ISETP.GT.U32.AND P6, PT, R0, R2, PT ;  /* 0x000000020000720c */ /* 0x000fe20003fc4070 */
[----:B------:R-:W-:Y:S01]  /*b700*/  IMAD.HI.U32 R218, R138, R215, RZ ;  /* 0x000000d78ada7227 */ /* 0x000fe200078e00ff */
[----:B------:R-:W-:-:S02]  /*b710*/  ISETP.GE.AND P0, PT, R185, RZ, PT ;  /* 0x000000ffb900720c */ /* 0x000fc40003f06270 */
[----:B------:R-:W-:Y:S01]  /*b720*/  ISETP.GT.U32.AND P1, PT, R0, R201, PT ;  /* 0x000000c90000720c */ /* 0x000fe20003f24070 */
[----:B------:R-:W-:-:S04]  /*b730*/  IMAD.HI.U32 R185, R138, R191, RZ ;  /* 0x000000bf8ab97227 */ /* 0x000fc800078e00ff */
[----:B------:R-:W-:Y:S02]  /*b740*/  IMAD.MOV R218, RZ, RZ, -R218 ;  /* 0x000000ffffda7224 */ /* 0x000fe400078e0ada */
[----:B------:R-:W-:Y:S02]  /*b750*/  IMAD.MOV R185, RZ, RZ, -R185 ;  /* 0x000000ffffb97224 */ /* 0x000fe400078e0ab9 */
[----:B------:R-:W-:Y:S02]  /*b760*/  IMAD.MOV.U32 R179, RZ, RZ, R211 ;  /* 0x000000ffffb37224 */ /* 0x000fe400078e00d3 */
[C---:B------:R-:W-:Y:S02]  /*b770*/  IMAD R211, R0.reuse, R218, R215 ;  /* 0x000000da00d37224 */ /* 0x040fe400078e02d7 */
[----:B------:R-:W-:Y:S01]  /*b780*/  IMAD R191, R0, R185, R191 ;  /* 0x000000b900bf7224 */ /* 0x000fe200078e02bf */
[----:B------:R-:W-:Y:S01]  /*b790*/  IABS R215, R193 ;  /* 0x000000c100d77213 */ /* 0x000fe20000000000 */
[--C-:B------:R-:W-:Y:S01]  /*b7a0*/  @!P6 IMAD.IADD R2, R2, 0x1, -R0.reuse ;  /* 0x000000010202e824 */ /* 0x100fe200078e0a00 */
[C---:B------:R-:W-:Y:S01]  /*b7b0*/  ISETP.GT.U32.AND P6, PT, R0.reuse, R211, PT ;  /* 0x000000d30000720c */ /* 0x040fe20003fc4070 */
[----:B------:R-:W-:Y:S01]  /*b7c0*/  @!P1 IMAD.IADD R201, R201, 0x1, -R0 ;  /* 0x00000001c9c99824 */ /* 0x000fe200078e0a00 */
[----:B------:R-:W-:Y:S01]  /*b7d0*/  ISETP.GT.U32.AND P1, PT, R0, R191, PT ;  /* 0x000000bf0000720c */ /* 0x000fe20003f24070 */
[----:B------:R-:W-:Y:S01]  /*b7e0*/  @!P3 IMAD.MOV R179, RZ, RZ, -R179 ;  /* 0x000000ffffb3b224 */ /* 0x000fe200078e0ab3 */
[----:B------:R-:W-:Y:S01]  /*b7f0*/  ISETP.GE.AND P3, PT, R183, RZ, PT ;  /* 0x000000ffb700720c */ /* 0x000fe20003f66270 */
[----:B------:R-:W-:Y:S01]  /*b800*/  IMAD.MOV.U32 R183, RZ, RZ, R209 ;  /* 0x000000ffffb77224 */ /* 0x000fe200078e00d1 */
[----:B------:R-:W-:Y:S01]  /*b810*/  IABS R214, R195 ;  /* 0x000000c300d67213 */ /* 0x000fe20000000000 */
[----:B------:R-:W-:Y:S01]  /*b820*/  IMAD.HI.U32 R185, R138, R215, RZ ;  /* 0x000000d78ab97227 */ /* 0x000fe200078e00ff */
[----:B------:R-:W-:-:S03]  /*b830*/  IABS R217, R187 ;  /* 0x000000bb00d97213 */ /* 0x000fc60000000000 */
[----:B------:R-:W-:Y:S01]  /*b840*/  @!P5 IMAD.MOV R183, RZ, RZ, -R183 ;  /* 0x000000ffffb7d224 */ /* 0x000fe200078e0ab7 */
[----:B------:R-:W-:Y:S01]  /*b850*/  ISETP.GE.AND P5, PT, R187, RZ, PT ;  /* 0x000000ffbb00720c */ /* 0x000fe20003fa6270 */
[----:B------:R-:W-:Y:S02]  /*b860*/  IMAD.MOV R185, RZ, RZ, -R185 ;  /* 0x000000ffffb97224 */ /* 0x000fe400078e0ab9 */
[----:B------:R-:W-:Y:S01]  /*b870*/  IMAD.HI.U32 R187, R138, R214, RZ ;  /* 0x000000d68abb7227 */ /* 0x000fe200078e00ff */
[----:B------:R-:W-:-:S03]  /*b880*/  IABS R218, R189 ;  /* 0x000000bd00da7213 */ /* 0x000fc60000000000 */
[----:B------:R-:W-:-:S04]  /*b890*/  IMAD.HI.U32 R210, R138, R217, RZ ;  /* 0x000000d98ad27227 */ /* 0x000fc800078e00ff */
[----:B------:R-:W-:Y:S02]  /*b8a0*/  IMAD R215, R0, R185, R215 ;  /* 0x000000b900d77224 */ /* 0x000fe400078e02d7 */
[----:B------:R-:W-:Y:S02]  /*b8b0*/  @!P6 IMAD.IADD R211, R211, 0x1, -R0 ;  /* 0x00000001d3d3e824 */ /* 0x000fe400078e0a00 */
[----:B------:R-:W-:Y:S02]  /*b8c0*/  IMAD.MOV.U32 R185, RZ, RZ, R2 ;  /* 0x000000ffffb97224 */ /* 0x000fe400078e0002 */
[----:B------:R-:W-:Y:S02]  /*b8d0*/  IMAD.MOV R187, RZ, RZ, -R187 ;  /* 0x000000ffffbb7224 */ /* 0x000fe400078e0abb */
[----:B------:R-:W-:Y:S02]  /*b8e0*/  @!P1 IMAD.IADD R191, R191, 0x1, -R0 ;  /* 0x00000001bfbf9824 */ /* 0x000fe400078e0a00 */
[----:B------:R-:W-:-:S02]  /*b8f0*/  IMAD.MOV R210, RZ, RZ, -R210 ;  /* 0x000000ffffd27224 */ /* 0x000fc400078e0ad2 */
[----:B------:R-:W-:Y:S01]  /*b900*/  @!P2 IMAD.MOV R185, RZ, RZ, -R185 ;  /* 0x000000ffffb9a224 */ /* 0x000fe200078e0ab9 */
[C---:B------:R-:W-:Y:S01]  /*b910*/  ISETP.GT.U32.AND P2, PT, R0.reuse, R211, PT ;  /* 0x000000d30000720c */ /* 0x040fe20003f44070 */
[C---:B------:R-:W-:Y:S01]  /*b920*/  IMAD R214, R0.reuse, R187, R214 ;  /* 0x000000bb00d67224 */ /* 0x040fe200078e02d6 */
[----:B------:R-:W-:Y:S01]  /*b930*/  ISETP.GT.U32.AND P1, PT, R0, R191, PT ;  /* 0x000000bf0000720c */ /* 0x000fe20003f24070 */
[----:B------:R-:W-:-:S04]  /*b940*/  IMAD.HI.U32 R209, R138, R218, RZ ;  /* 0x000000da8ad17227 */ /* 0x000fc800078e00ff */
[C---:B------:R-:W-:Y:S02]  /*b950*/  IMAD R217, R0.reuse, R210, R217 ;  /* 0x000000d200d97224 */ /* 0x040fe400078e02d9 */
[----:B------:R-:W-:Y:S01]  /*b960*/  IMAD.MOV.U32 R187, RZ, RZ, R201 ;  /* 0x000000ffffbb7224 */ /* 0x000fe200078e00c9 */
[----:B------:R-:W-:Y:S01]  /*b970*/  ISETP.GE.AND P6, PT, R189, RZ, PT ;  /* 0x000000ffbd00720c */ /* 0x000fe20003fc6270 */
[----:B------:R-:W-:Y:S01]  /*b980*/  IMAD.MOV R209, RZ, RZ, -R209 ;  /* 0x000000ffffd17224 */ /* 0x000fe200078e0ad1 */
[----:B------:R-:W-:Y:S01]  /*b990*/  IABS R189, R197 ;  /* 0x000000c500bd7213 */ /* 0x000fe20000000000 */
[----:B------:R-:W-:Y:S01]  /*b9a0*/  @!P3 IMAD.MOV R187, RZ, RZ, -R187 ;  /* 0x000000ffffbbb224 */ /* 0x000fe200078e0abb */
[C---:B------:R-:W-:Y:S01]  /*b9b0*/  ISETP.GT.U32.AND P3, PT, R0.reuse, R217, PT ;  /* 0x000000d90000720c */ /* 0x040fe20003f64070 */
[----:B------:R-:W-:Y:S02]  /*b9c0*/  IMAD R218, R0, R209, R218 ;  /* 0x000000d100da7224 */ /* 0x000fe400078e02da */
[----:B------:R-:W-:-:S02]  /*b9d0*/  IMAD.MOV.U32 R201, RZ, RZ, R189 ;  /* 0x000000ffffc97224 */ /* 0x000fc400078e00bd */
[--C-:B------:R-:W-:Y:S01]  /*b9e0*/  @!P2 IMAD.IADD R211, R211, 0x1, -R0.reuse ;  /* 0x00000001d3d3a824 */ /* 0x100fe200078e0a00 */
[C---:B------:R-:W-:Y:S01]  /*b9f0*/  ISETP.GT.U32.AND P2, PT, R0.reuse, R218, PT ;  /* 0x000000da0000720c */ /* 0x040fe20003f44070 */
[----:B------:R-:W-:Y:S01]  /*ba00*/  @!P1 IMAD.IADD R191, R191, 0x1, -R0 ;  /* 0x00000001bfbf9824 */ /* 0x000fe200078e0a00 */
[----:B------:R-:W-:Y:S01]  /*ba10*/  ISETP.GT.U32.AND P1, PT, R0, R215, PT ;  /* 0x000000d70000720c */ /* 0x000fe20003f24070 */
[----:B------:R-:W-:Y:S01]  /*ba20*/  IMAD.HI.U32 R213, R138, R201, RZ ;  /* 0x000000c98ad57227 */ /* 0x000fe200078e00ff */
[----:B------:R-:W-:-:S03]  /*ba30*/  IABS R209, R202 ;  /* 0x000000ca00d17213 */ /* 0x000fc60000000000 */
[----:B------:R-:W-:Y:S02]  /*ba40*/  IMAD.MOV R213, RZ, RZ, -R213 ;  /* 0x000000ffffd57224 */ /* 0x000fe400078e0ad5 */
[----:B------:R-:W-:Y:S01]  /*ba50*/  @!P3 IMAD.IADD R217, R217, 0x1, -R0 ;  /* 0x00000001d9d9b824 */ /* 0x000fe200078e0a00 */
[----:B------:R-:W-:Y:S01]  /*ba60*/  ISETP.GT.U32.AND P3, PT, R0, R214, PT ;  /* 0x000000d60000720c */ /* 0x000fe20003f64070 */
[----:B------:R-:W-:Y:S01]  /*ba70*/  IMAD.HI.U32 R189, R138, R209, RZ ;  /* 0x000000d18abd7227 */ /* 0x000fe200078e00ff */
[----:B------:R-:W-:-:S03]  /*ba80*/  IABS R210, R199 ;  /* 0x000000c700d27213 */ /* 0x000fc60000000000 */
[----:B------:R-:W-:Y:S02]  /*ba90*/  IMAD R201, R0, R213, R201 ;  /* 0x000000d500c97224 */ /* 0x000fe400078e02c9 */
[----:B------:R-:W-:Y:S02]  /*baa0*/  IMAD.MOV R189, RZ, RZ, -R189 ;  /* 0x000000ffffbd7224 */ /* 0x000fe400078e0abd */
[--C-:B------:R-:W-:Y:S01]  /*bab0*/  @!P2 IMAD.IADD R218, R218, 0x1, -R0.reuse ;  /* 0x00000001dadaa824 */ /* 0x100fe200078e0a00 */
[C---:B------:R-:W-:Y:S01]  /*bac0*/  ISETP.GT.U32.AND P2, PT, R0.reuse, R201, PT ;  /* 0x000000c90000720c */ /* 0x040fe20003f44070 */
[----:B------:R-:W-:Y:S01]  /*bad0*/  @!P1 IMAD.IADD R215, R215, 0x1, -R0 ;  /* 0x00000001d7d79824 */ /* 0x000fe200078e0a00 */
[C---:B------:R-:W-:Y:S01]  /*bae0*/  ISETP.GT.U32.AND P1, PT, R0.reuse, R217, PT ;  /* 0x000000d90000720c */ /* 0x040fe20003f24070 */
[----:B------:R-:W-:Y:S02]  /*baf0*/  IMAD R209, R0, R189, R209 ;  /* 0x000000bd00d17224 */ /* 0x000fe400078e02d1 */
[----:B------:R-:W-:-:S04]  /*bb00*/  IMAD.HI.U32 R219, R138, R210, RZ ;  /* 0x000000d28adb7227 */ /* 0x000fc800078e00ff */
[----:B------:R-:W-:Y:S01]  /*bb10*/  IMAD.MOV.U32 R189, RZ, RZ, R211 ;  /* 0x000000ffffbd7224 */ /* 0x000fe200078e00d3 */
[----:B------:R-:W-:Y:S01]  /*bb20*/  IABS R2, R203 ;  /* 0x000000cb00027213 */ /* 0x000fe20000000000 */
[----:B------:R-:W-:Y:S02]  /*bb30*/  @!P3 IMAD.IADD R214, R214, 0x1, -R0 ;  /* 0x00000001d6d6b824 */ /* 0x000fe400078e0a00 */
[----:B------:R-:W-:Y:S02]  /*bb40*/  IMAD.MOV R219, RZ, RZ, -R219 ;  /* 0x000000ffffdb7224 */ /* 0x000fe400078e0adb */
[----:B------:R-:W-:Y:S01]  /*bb50*/  @!P4 IMAD.MOV R189, RZ, RZ, -R189 ;  /* 0x000000ffffbdc224 */ /* 0x000fe200078e0abd */
[C---:B------:R-:W-:Y:S01]  /*bb60*/  ISETP.GT.U32.AND P4, PT, R0.reuse, R218, PT ;  /* 0x000000da0000720c */ /* 0x040fe20003f84070 */
[----:B------:R-:W-:Y:S01]  /*bb70*/  @!P0 IMAD.MOV R191, RZ, RZ, -R191 ;  /* 0x000000ffffbf8224 */ /* 0x000fe200078e0abf */
[C---:B------:R-:W-:Y:S01]  /*bb80*/  ISETP.GT.U32.AND P3, PT, R0.reuse, R215, PT ;  /* 0x000000d70000720c */ /* 0x040fe20003f64070 */
[C---:B------:R-:W-:Y:S01]  /*bb90*/  IMAD R210, R0.reuse, R219, R210 ;  /* 0x000000db00d27224 */ /* 0x040fe200078e02d2 */
[----:B------:R-:W-:Y:S01]  /*bba0*/  ISETP.GT.U32.AND P0, PT, R0, R214, PT ;  /* 0x000000d60000720c */ /* 0x000fe20003f04070 */
[----:B------:R-:W-:-:S04]  /*bbb0*/  IMAD.HI.U32 R213, R138, R2, RZ ;  /* 0x000000028ad57227 */ /* 0x000fc800078e00ff */
[--C-:B------:R-:W-:Y:S02]  /*bbc0*/  @!P2 IMAD.IADD R201, R201, 0x1, -R0.reuse ;  /* 0x00000001c9c9a824 */ /* 0x100fe400078e0a00 */
[--C-:B------:R-:W-:Y:S01]  /*bbd0*/  @!P1 IMAD.IADD R217, R217, 0x1, -R0.reuse ;  /* 0x00000001d9d99824 */ /* 0x100fe200078e0a00 */
[C---:B------:R-:W-:Y:S01]  /*bbe0*/  ISETP.GT.U32.AND P1, PT, R0.reuse, R210, PT ;  /* 0x000000d20000720c */ /* 0x040fe20003f24070 */
[----:B------:R-:W-:Y:S01]  /*bbf0*/  IMAD.MOV R213, RZ, RZ, -R213 ;  /* 0x000000ffffd57224 */ /* 0x000fe200078e0ad5 */
[----:B------:R-:W-:Y:S01]  /*bc00*/  ISETP.GT.U32.AND P2, PT, R0, R201, PT ;  /* 0x000000c90000720c */ /* 0x000fe20003f44070 */
[----:B------:R-:W-:Y:S01]  /*bc10*/  @!P4 IMAD.IADD R218, R218, 0x1, -R0 ;  /* 0x00000001dadac824 */ /* 0x000fe200078e0a00 */
[----:B------:R-:W-:Y:S01]  /*bc20*/  IABS R211, R206 ;  /* 0x000000ce00d37213 */ /* 0x000fe20000000000 */
[C---:B------:R-:W-:Y:S01]  /*bc30*/  IMAD R2, R0.reuse, R213, R2 ;  /* 0x000000d500027224 */ /* 0x040fe200078e0202 */
[----:B------:R-:W-:Y:S01]  /*bc40*/  ISETP.GT.U32.AND P4, PT, R0, R209, PT ;  /* 0x000000d10000720c */ /* 0x000fe20003f84070 */
        /* <DEDUP_REMOVED lines=8> */
[----:B------:R-:W-:Y:S02]  /*bcd0*/  IMAD.MOV R193, RZ, RZ, -R193 ;  /* 0x000000ffffc17224 */ /* 0x000fe400078e0ac1 */
[----:B------:R-:W-:-:S04]  /*bce0*/  IMAD.HI.U32 R219, R138, R213, RZ ;  /* 0x000000d58adb7227 */ /* 0x000fc800078e00ff */
[--C-:B------:R-:W-:Y:S01]  /*bcf0*/  @!P2 IMAD.IADD R201, R201, 0x1, -R0.reuse ;  /* 0x00000001c9c9a824 */ /* 0x100fe200078e0a00 */
[----:B------:R-:W-:Y:S01]  /*bd00*/  ISETP.GE.AND P2, PT, R195, RZ, PT ;  /* 0x000000ffc300720c */ /* 0x000fe20003f46270 */
[----:B------:R-:W-:Y:S01]  /*bd10*/  IMAD R211, R0, R193, R211 ;  /* 0x000000c100d37224 */ /* 0x000fe200078e02d3 */
[----:B------:R-:W-:Y:S01]  /*bd20*/  IABS R195, R207 ;  /* 0x000000cf00c37213 */ /* 0x000fe20000000000 */
[--C-:B------:R-:W-:Y:S02]  /*bd30*/  @!P4 IMAD.IADD R209, R209, 0x1, -R0.reuse ;  /* 0x00000001d1d1c824 */ /* 0x100fe400078e0a00 */
[----:B------:R-:W-:Y:S02]  /*bd40*/  IMAD.MOV.U32 R193, RZ, RZ, R217 ;  /* 0x000000ffffc17224 */ /* 0x000fe400078e00d9 */
[----:B------:R-:W-:Y:S02]  /*bd50*/  IMAD.MOV R219, RZ, RZ, -R219 ;  /* 0x000000ffffdb7224 */ /* 0x000fe400078e0adb */
[----:B------:R-:W-:Y:S01]  /*bd60*/  @!P0 IMAD.IADD R2, R2, 0x1, -R0 ;  /* 0x0000000102028824 */ /* 0x000fe200078e0a00 */
[----:B------:R-:W-:Y:S01]  /*bd70*/  ISETP.GT.U32.AND P0, PT, R0, R210, PT ;  /* 0x000000d20000720c */ /* 0x000fe20003f04070 */
[----:B------:R-:W-:-:S02]  /*bd80*/  IMAD.MOV.U32 R217, RZ, RZ, R195 ;  /* 0x000000ffffd97224 */ /* 0x000fc400078e00c3 */
[----:B------:R-:W-:Y:S01]  /*bd90*/  @!P5 IMAD.MOV R193, RZ, RZ, -R193 ;  /* 0x000000ffffc1d224 */ /* 0x000fe200078e0ac1 */
[C---:B------:R-:W-:Y:S01]  /*bda0*/  ISETP.GT.U32.AND P5, PT, R0.reuse, R209, PT ;  /* 0x000000d10000720c */ /* 0x040fe20003fa4070 */
[C---:B------:R-:W-:Y:S02]  /*bdb0*/  IMAD R213, R0.reuse, R219, R213 ;  /* 0x000000db00d57224 */ /* 0x040fe400078e02d5 */
[----:B------:R-:W-:Y:S02]  /*bdc0*/  IMAD.MOV.U32 R195, RZ, RZ, R218 ;  /* 0x000000ffffc37224 */ /* 0x000fe400078e00da */
[----:B------:R-:W-:Y:S01]  /*bdd0*/  IMAD.MOV.U32 R197, RZ, RZ, R215 ;  /* 0x000000ffffc57224 */ /* 0x000fe200078e00d7 */
[----:B------:R-:W-:Y:S01]  /*bde0*/  ISETP.GE.AND P4, PT, R199, RZ, PT ;  /* 0x000000ffc700720c */ /* 0x000fe20003f86270 */
[----:B------:R-:W-:Y:S02]  /*bdf0*/  IMAD.MOV.U32 R199, RZ, RZ, R214 ;  /* 0x000000ffffc77224 */ /* 0x000fe400078e00d6 */
[----:B------:R-:W-:Y:S01]  /*be00*/  @!P1 IMAD.MOV R201, RZ, RZ, -R201 ;  /* 0x000000ffffc99224 */ /* 0x000fe200078e0ac9 */
[C---:B------:R-:W-:Y:S01]  /*be10*/  ISETP.GT.U32.AND P1, PT, R0.reuse, R211, PT ;  /* 0x000000d30000720c */ /* 0x040fe20003f24070 */
[----:B------:R-:W-:Y:S01]  /*be20*/  @!P6 IMAD.MOV R195, RZ, RZ, -R195 ;  /* 0x000000ffffc3e224 */ /* 0x000fe200078e0ac3 */
[C---:B------:R-:W-:Y:S01]  /*be30*/  ISETP.GT.U32.AND P6, PT, R0.reuse, R2, PT ;  /* 0x000000020000720c */ /* 0x040fe20003fc4070 */
[----:B------:R-:W-:Y:S01]  /*be40*/  @!P3 IMAD.MOV R197, RZ, RZ, -R197 ;  /* 0x000000ffffc5b224 */ /* 0x000fe200078e0ac5 */
[----:B------:R-:W-:Y:S01]  /*be50*/  ISETP.GT.U32.AND P3, PT, R0, R213, PT ;  /* 0x000000d50000720c */ /* 0x000fe20003f64070 */
[----:B------:R-:W-:Y:S01]  /*be60*/  @!P2 IMAD.MOV R199, RZ, RZ, -R199 ;  /* 0x000000ffffc7a224 */ /* 0x000fe200078e0ac7 */
[----:B------:R-:W-:Y:S01]  /*be70*/  ISETP.GE.AND P2, PT, R202, RZ, PT ;  /* 0x000000ffca00720c */ /* 0x000fe20003f46270 */
[--C-:B------:R-:W-:Y:S01]  /*be80*/  @!P0 IMAD.IADD R210, R210, 0x1, -R0.reuse ;  /* 0x00000001d2d28824 */ /* 0x100fe200078e0a00 */
[----:B------:R-:W-:Y:S01]  /*be90*/  ISETP.GE.AND P0, PT, R203, RZ, PT ;  /* 0x000000ffcb00720c */ /* 0x000fe20003f06270 */
[----:B------:R-:W-:-:S02]  /*bea0*/  @!P5 IMAD.IADD R209, R209, 0x1, -R0 ;  /* 0x00000001d1d1d824 */ /* 0x000fc400078e0a00 */
[----:B------:R-:W-:Y:S01]  /*beb0*/  IMAD.HI.U32 R202, R138, R217, RZ ;  /* 0x000000d98aca7227 */ /* 0x000fe200078e00ff */
[----:B------:R-:W-:-:S03]  /*bec0*/  ISETP.GE.AND P5, PT, R205, RZ, PT ;  /* 0x000000ffcd00720c */ /* 0x000fc60003fa6270 */
[----:B------:R-:W-:Y:S02]  /*bed0*/  IMAD.MOV.U32 R205, RZ, RZ, R209 ;  /* 0x000000ffffcd7224 */ /* 0x000fe400078e00d1 */
[----:B------:R-:W-:Y:S02]  /*bee0*/  @!P1 IMAD.IADD R211, R211, 0x1, -R0 ;  /* 0x00000001d3d39824 */ /* 0x000fe400078e0a00 */
[----:B------:R-:W-:Y:S02]  /*bef0*/  IMAD.MOV R202, RZ, RZ, -R202 ;  /* 0x000000ffffca7224 */ /* 0x000fe400078e0aca */
[--C-:B------:R-:W-:Y:S02]  /*bf00*/  @!P6 IMAD.IADD R2, R2, 0x1, -R0.reuse ;  /* 0x000000010202e824 */ /* 0x100fe400078e0a00 */
[----:B------:R-:W-:Y:S01]  /*bf10*/  @!P3 IMAD.IADD R213, R213, 0x1, -R0 ;  /* 0x00000001d5d5b824 */ /* 0x000fe200078e0a00 */
[----:B------:R-:W-:Y:S01]  /*bf20*/  ISETP.GE.AND P3, PT, R207, RZ, PT ;  /* 0x000000ffcf00720c */ /* 0x000fe20003f66270 */
[----:B------:R-:W-:Y:S01]  /*bf30*/  @!P2 IMAD.MOV R205, RZ, RZ, -R205 ;  /* 0x000000ffffcda224 */ /* 0x000fe200078e0acd */
[C---:B------:R-:W-:Y:S01]  /*bf40*/  ISETP.GT.U32.AND P2, PT, R0.reuse, R211, PT ;  /* 0x000000d30000720c */ /* 0x040fe20003f44070 */
[C---:B------:R-:W-:Y:S01]  /*bf50*/  IMAD R202, R0.reuse, R202, R217 ;  /* 0x000000ca00ca7224 */ /* 0x040fe200078e02d9 */
[----:B------:R-:W-:Y:S01]  /*bf60*/  ISETP.GT.U32.AND P1, PT, R0, R213, PT ;  /* 0x000000d50000720c */ /* 0x000fe20003f24070 */
[----:B------:R-:W-:Y:S01]  /*bf70*/  IMAD.MOV.U32 R207, RZ, RZ, R2 ;  /* 0x000000ffffcf7224 */ /* 0x000fe200078e0002 */
[----:B------:R-:W-:-:S03]  /*bf80*/  IABS R215, R198 ;  /* 0x000000c600d77213 */ /* 0x000fc60000000000 */
[----:B------:R-:W-:Y:S01]  /*bf90*/  @!P0 IMAD.MOV R207, RZ, RZ, -R207 ;  /* 0x000000ffffcf8224 */ /* 0x000fe200078e0acf */
[----:B------:R-:W-:Y:S01]  /*bfa0*/  ISETP.GT.U32.AND P0, PT, R0, R202, PT ;  /* 0x000000ca0000720c */ /* 0x000fe20003f04070 */
[----:B------:R-:W-:Y:S01]  /*bfb0*/  IMAD.HI.U32 R2, R138, R215, RZ ;  /* 0x000000d78a027227 */ /* 0x000fe200078e00ff */
[----:B------:R-:W-:-:S03]  /*bfc0*/  IABS R219, R194 ;  /* 0x000000c200db7213 */ /* 0x000fc60000000000 */
[--C-:B------:R-:W-:Y:S01]  /*bfd0*/  @!P2 IMAD.IADD R211, R211, 0x1, -R0.reuse ;  /* 0x00000001d3d3a824 */ /* 0x100fe200078e0a00 */
[----:B------:R-:W-:Y:S01]  /*bfe0*/  ISETP.GE.AND P2, PT, R194, RZ, PT ;  /* 0x000000ffc200720c */ /* 0x000fe20003f46270 */
[----:B------:R-:W-:Y:S01]  /*bff0*/  @!P1 IMAD.IADD R213, R213, 0x1, -R0 ;  /* 0x00000001d5d59824 */ /* 0x000fe200078e0a00 */
[----:B------:R-:W-:Y:S01]  /*c000*/  IABS R217, R190 ;  /* 0x000000be00d97213 */ /* 0x000fe20000000000 */
[----:B------:R-:W-:Y:S02]  /*c010*/  IMAD.MOV R2, RZ, RZ, -R2 ;  /* 0x000000ffff027224 */ /* 0x000fe400078e0a02 */
[----:B------:R-:W-:Y:S01]  /*c020*/  IMAD.HI.U32 R194, R138, R219, RZ ;  /* 0x000000db8ac27227 */ /* 0x000fe200078e00ff */
[----:B------:R-:W-:Y:S02]  /*c030*/  ISETP.GE.AND P6, PT, R206, RZ, PT ;  /* 0x000000ffce00720c */ /* 0x000fe40003fc6270 */
[----:B------:R-:W-:Y:S01]  /*c040*/  ISETP.GE.AND P1, PT, R190, RZ, PT ;  /* 0x000000ffbe00720c */ /* 0x000fe20003f26270 */
[----:B------:R-:W-:Y:S01]  /*c050*/  IMAD R215, R0, R2, R215 ;  /* 0x0000000200d77224 */ /* 0x000fe200078e02d7 */
[----:B------:R-:W-:Y:S01]  /*c060*/  IABS R221, R178 ;  /* 0x000000b200dd7213 */ /* 0x000fe20000000000 */
[----:B------:R-:W-:-:S02]  /*c070*/  @!P0 IMAD.IADD R202, R202, 0x1, -R0 ;  /* 0x00000001caca8824 */ /* 0x000fc400078e0a00 */
[----:B------:R-:W-:Y:S02]  /*c080*/  IMAD.MOV.U32 R209, RZ, RZ, R213 ;  /* 0x000000ffffd17224 */ /* 0x000fe400078e00d5 */
[----:B------:R-:W-:Y:S02]  /*c090*/  IMAD.MOV R2, RZ, RZ, -R194 ;  /* 0x000000ffff027224 */ /* 0x000fe400078e0ac2 */
[----:B------:R-:W-:Y:S01]  /*c0a0*/  IMAD.HI.U32 R190, R138, R217, RZ ;  /* 0x000000d98abe7227 */ /* 0x000fe200078e00ff */
[----:B------:R-:W-:-:S03]  /*c0b0*/  ISETP.GT.U32.AND P0, PT, R0, R202, PT ;  /* 0x000000ca0000720c */ /* 0x000fc60003f04070 */
[----:B------:R-:W-:Y:S01]  /*c0c0*/  @!P5 IMAD.MOV R209, RZ, RZ, -R209 ;  /* 0x000000ffffd1d224 */ /* 0x000fe200078e0ad1 */
[C---:B------:R-:W-:Y:S01]  /*c0d0*/  ISETP.GT.U32.AND P5, PT, R0.reuse, R215, PT ;  /* 0x000000d70000720c */ /* 0x040fe20003fa4070 */
[----:B------:R-:W-:Y:S02]  /*c0e0*/  IMAD R219, R0, R2, R219 ;  /* 0x0000000200db7224 */ /* 0x000fe400078e02db */
[----:B------:R-:W-:Y:S02]  /*c0f0*/  IMAD.MOV R190, RZ, RZ, -R190 ;  /* 0x000000ffffbe7224 */ /* 0x000fe400078e0abe */
[----:B------:R-:W-:-:S04]  /*c100*/  IMAD.HI.U32 R2, R138, R221, RZ ;  /* 0x000000dd8a027227 */ /* 0x000fc800078e00ff */
[C---:B------:R-:W-:Y:S02]  /*c110*/  IMAD R217, R0.reuse, R190, R217 ;  /* 0x000000be00d97224 */ /* 0x040fe400078e02d9 */
[----:B------:R-:W-:Y:S02]  /*c120*/  IMAD.MOV R2, RZ, RZ, -R2 ;  /* 0x000000ffff027224 */ /* 0x000fe400078e0a02 */
[----:B------:R-:W-:Y:S01]  /*c130*/  @!P6 IMAD.MOV R211, RZ, RZ, -R211 ;  /* 0x000000ffffd3e224 */ /* 0x000fe200078e0ad3 */
[C---:B------:R-:W-:Y:S01]  /*c140*/  ISETP.GT.U32.AND P6, PT, R0.reuse, R217, PT ;  /* 0x000000d90000720c */ /* 0x040fe20003fc4070 */
[----:B------:R-:W-:Y:S02]  /*c150*/  IMAD R221, R0, R2, R221 ;  /* 0x0000000200dd7224 */ /* 0x000fe400078e02dd */
[--C-:B------:R-:W-:Y:S01]  /*c160*/  @!P0 IMAD.IADD R202, R202, 0x1, -R0.reuse ;  /* 0x00000001caca8824 */ /* 0x100fe200078e0a00 */
[C---:B------:R-:W-:Y:S01]  /*c170*/  ISETP.GT.U32.AND P0, PT, R0.reuse, R219, PT ;  /* 0x000000db0000720c */ /* 0x040fe20003f04070 */
[----:B------:R-:W-:Y:S01]  /*c180*/  @!P5 IMAD.IADD R215, R215, 0x1, -R0 ;  /* 0x00000001d7d7d824 */ /* 0x000fe200078e0a00 */
[----:B------:R-:W-:-:S02]  /*c190*/  ISETP.GT.U32.AND P5, PT, R0, R221, PT ;  /* 0x000000dd0000720c */ /* 0x000fc40003fa4070 */
[----:B------:R-:W-:Y:S02]  /*c1a0*/  IABS R223, R182 ;  /* 0x000000b600df7213 */ /* 0x000fe40000000000 */
[----:B------:R-:W-:-:S03]  /*c1b0*/  IABS R225, R186 ;  /* 0x000000ba00e17213 */ /* 0x000fc60000000000 */
[----:B------:R-:W-:Y:S02]  /*c1c0*/  @!P6 IMAD.IADD R217, R217, 0x1, -R0 ;  /* 0x00000001d9d9e824 */ /* 0x000fe400078e0a00 */
[----:B------:R-:W-:Y:S01]  /*c1d0*/  IMAD.HI.U32 R2, R138, R223, RZ ;  /* 0x000000df8a027227 */ /* 0x000fe200078e00ff */
[----:B------:R-:W-:-:S03]  /*c1e0*/  IABS R227, R166 ;  /* 0x000000a600e37213 */ /* 0x000fc60000000000 */
[--C-:B------:R-:W-:Y:S01]  /*c1f0*/  @!P0 IMAD.IADD R219, R219, 0x1, -R0.reuse ;  /* 0x00000001dbdb8824 */ /* 0x100fe200078e0a00 */
[----:B------:R-:W-:Y:S01]  /*c200*/  ISETP.GT.U32.AND P0, PT, R0, R217, PT ;  /* 0x000000d90000720c */ /* 0x000fe20003f04070 */
[----:B------:R-:W-:Y:S02]  /*c210*/  @!P5 IMAD.IADD R221, R221, 0x1, -R0 ;  /* 0x00000001ddddd824 */ /* 0x000fe400078e0a00 */
[----:B------:R-:W-:Y:S02]  /*c220*/  IMAD.MOV R2, RZ, RZ, -R2 ;  /* 0x000000ffff027224 */ /* 0x000fe400078e0a02 */
[----:B------:R-:W-:Y:S01]  /*c230*/  IMAD.HI.U32 R190, R138, R225, RZ ;  /* 0x000000e18abe7227 */ /* 0x000fe200078e00ff */
[----:B------:R-:W-:-:S03]  /*c240*/  ISETP.GT.U32.AND P5, PT, R0, R221, PT ;  /* 0x000000dd0000720c */ /* 0x000fc60003fa4070 */
[----:B------:R-:W-:Y:S02]  /*c250*/  IMAD.MOV.U32 R213, RZ, RZ, R202 ;  /* 0x000000ffffd57224 */ /* 0x000fe400078e00ca */
[----:B------:R-:W-:Y:S02]  /*c260*/  IMAD R223, R0, R2, R223 ;  /* 0x0000000200df7224 */ /* 0x000fe400078e02df */
[----:B------:R-:W-:Y:S02]  /*c270*/  IMAD.MOV R190, RZ, RZ, -R190 ;  /* 0x000000ffffbe7224 */ /* 0x000fe400078e0abe */
[----:B------:R-:W-:-:S04]  /*c280*/  IMAD.HI.U32 R2, R138, R227, RZ ;  /* 0x000000e38a027227 */ /* 0x000fc800078e00ff */
[----:B------:R-:W-:Y:S01]  /*c290*/  @!P3 IMAD.MOV R213, RZ, RZ, -R213 ;  /* 0x000000ffffd5b224 */ /* 0x000fe200078e0ad5 */
[C---:B------:R-:W-:Y:S01]  /*c2a0*/  ISETP.GT.U32.AND P3, PT, R0.reuse, R219, PT ;  /* 0x000000db0000720c */ /* 0x040fe20003f64070 */
[C---:B------:R-:W-:Y:S02]  /*c2b0*/  IMAD R225, R0.reuse, R190, R225 ;  /* 0x000000be00e17224 */ /* 0x040fe400078e02e1 */
[----:B------:R-:W-:Y:S02]  /*c2c0*/  IMAD.MOV R2, RZ, RZ, -R2 ;  /* 0x000000ffff027224 */ /* 0x000fe400078e0a02 */
[--C-:B------:R-:W-:Y:S01]  /*c2d0*/  @!P0 IMAD.IADD R217, R217, 0x1, -R0.reuse ;  /* 0x00000001d9d98824 */ /* 0x100fe200078e0a00 */
[C---:B------:R-:W-:Y:S01]  /*c2e0*/  ISETP.GT.U32.AND P0, PT, R0.reuse, R225, PT ;  /* 0x000000e10000720c */ /* 0x040fe20003f04070 */
[C---:B------:R-:W-:Y:S01]  /*c2f0*/  IMAD R227, R0.reuse, R2, R227 ;  /* 0x0000000200e37224 */ /* 0x040fe200078e02e3 */
[----:B------:R-:W-:Y:S01]  /*c300*/  ISETP.GT.U32.AND P6, PT, R0, R215, PT ;  /* 0x000000d70000720c */ /* 0x000fe20003fc4070 */
[----:B------:R-:W-:Y:S01]  /*c310*/  @!P5 IMAD.IADD R221, R221, 0x1, -R0 ;  /* 0x00000001ddddd824 */ /* 0x000fe200078e0a00 */
[----:B------:R-:W-:-:S02]  /*c320*/  IABS R229, R170 ;  /* 0x000000aa00e57213 */ /* 0x000fc40000000000 */
[----:B------:R-:W-:Y:S01]  /*c330*/  ISETP.GT.U32.AND P5, PT, R0, R227, PT ;  /* 0x000000e30000720c */ /* 0x000fe20003fa4070 */
[----:B------:R-:W-:Y:S01]  /*c340*/  @!P3 IMAD.IADD R219, R219, 0x1, -R0 ;  /* 0x00000001dbdbb824 */ /* 0x000fe200078e0a00 */
[----:B------:R-:W-:Y:S01]  /*c350*/  ISETP.GE.AND P3, PT, R178, RZ, PT ;  /* 0x000000ffb200720c */ /* 0x000fe20003f66270 */
[----:B------:R-:W-:Y:S01]  /*c360*/  IMAD.HI.U32 R2, R138, R229, RZ ;  /* 0x000000e58a027227 */ /* 0x000fe200078e00ff */
[----:B------:R-:W-:-:S03]  /*c370*/  IABS R231, R174 ;  /* 0x000000ae00e77213 */ /* 0x000fc60000000000 */
[----:B------:R-:W-:Y:S02]  /*c380*/  IMAD.MOV R2, RZ, RZ, -R2 ;  /* 0x000000ffff027224 */ /* 0x000fe400078e0a02 */
[----:B------:R-:W-:Y:S01]  /*c390*/  @!P0 IMAD.IADD R225, R225, 0x1, -R0 ;  /* 0x00000001e1e18824 */ /* 0x000fe200078e0a00 */
[----:B------:R-:W-:Y:S01]  /*c3a0*/  IABS R233, R162 ;  /* 0x000000a200e97213 */ /* 0x000fe20000000000 */
[----:B------:R-:W-:Y:S02]  /*c3b0*/  IMAD.MOV.U32 R203, RZ, RZ, R210 ;  /* 0x000000ffffcb7224 */ /* 0x000fe400078e00d2 */
[--C-:B------:R-:W-:Y:S01]  /*c3c0*/  @!P6 IMAD.IADD R215, R215, 0x1, -R0.reuse ;  /* 0x00000001d7d7e824 */ /* 0x100fe200078e0a00 */
[C---:B------:R-:W-:Y:S01]  /*c3d0*/  ISETP.GT.U32.AND P6, PT, R0.reuse, R223, PT ;  /* 0x000000df0000720c */ /* 0x040fe20003fc4070 */
[C---:B------:R-:W-:Y:S02]  /*c3e0*/  IMAD R229, R0.reuse, R2, R229 ;  /* 0x0000000200e57224 */ /* 0x040fe400078e02e5 */
[----:B------:R-:W-:Y:S01]  /*c3f0*/  @!P5 IMAD.IADD R227, R227, 0x1, -R0 ;  /* 0x00000001e3e3d824 */ /* 0x000fe200078e0a00 */
[----:B------:R-:W-:Y:S01]  /*c400*/  ISETP.GT.U32.AND P5, PT, R0, R225, PT ;  /* 0x000000e10000720c */ /* 0x000fe20003fa4070 */
[----:B------:R-:W-:-:S04]  /*c410*/  IMAD.HI.U32 R2, R138, R231, RZ ;  /* 0x000000e78a027227 */ /* 0x000fc800078e00ff */
[----:B------:R-:W-:Y:S01]  /*c420*/  @!P4 IMAD.MOV R203, RZ, RZ, -R203 ;  /* 0x000000ffffcbc224 */ /* 0x000fe200078e0acb */
[----:B------:R-:W-:Y:S01]  /*c430*/  ISETP.GE.AND P4, PT, R198, RZ, PT ;  /* 0x000000ffc600720c */ /* 0x000fe20003f86270 */
[----:B------:R-:W-:Y:S01]  /*c440*/  @!P3 IMAD.MOV R221, RZ, RZ, -R221 ;  /* 0x000000ffffddb224 */ /* 0x000fe200078e0add */
[----:B------:R-:W-:Y:S01]  /*c450*/  ISETP.GT.U32.AND P3, PT, R0, R229, PT ;  /* 0x000000e50000720c */ /* 0x000fe20003f64070 */
[----:B------:R-:W-:-:S04]  /*c460*/  IMAD.HI.U32 R178, R138, R233, RZ ;  /* 0x000000e98ab27227 */ /* 0x000fc800078e00ff */
[----:B------:R-:W-:Y:S02]  /*c470*/  IMAD.MOV R2, RZ, RZ, -R2 ;  /* 0x000000ffff027224 */ /* 0x000fe400078e0a02 */
[----:B------:R-:W-:Y:S02]  /*c480*/  IMAD.MOV R178, RZ, RZ, -R178 ;  /* 0x000000ffffb27224 */ /* 0x000fe400078e0ab2 */
[C---:B------:R-:W-:Y:S02]  /*c490*/  IMAD R231, R0.reuse, R2, R231 ;  /* 0x0000000200e77224 */ /* 0x040fe400078e02e7 */
[--C-:B------:R-:W-:Y:S02]  /*c4a0*/  @!P6 IMAD.IADD R223, R223, 0x1, -R0.reuse ;  /* 0x00000001dfdfe824 */ /* 0x100fe400078e0a00 */
[C---:B------:R-:W-:Y:S02]  /*c4b0*/  IMAD R233, R0.reuse, R178, R233 ;  /* 0x000000b200e97224 */ /* 0x040fe400078e02e9 */
[--C-:B------:R-:W-:Y:S01]  /*c4c0*/  @!P5 IMAD.IADD R225, R225, 0x1, -R0.reuse ;  /* 0x00000001e1e1d824 */ /* 0x100fe200078e0a00 */
[C---:B------:R-:W-:Y:S01]  /*c4d0*/  ISETP.GT.U32.AND P5, PT, R0.reuse, R231, PT ;  /* 0x000000e70000720c */ /* 0x040fe20003fa4070 */
[----:B------:R-:W-:Y:S01]  /*c4e0*/  @!P4 IMAD.MOV R215, RZ, RZ, -R215 ;  /* 0x000000ffffd7c224 */ /* 0x000fe200078e0ad7 */
[C---:B------:R-:W-:Y:S01]  /*c4f0*/  ISETP.GT.U32.AND P4, PT, R0.reuse, R223, PT ;  /* 0x000000df0000720c */ /* 0x040fe20003f84070 */
[----:B------:R-:W-:Y:S01]  /*c500*/  @!P3 IMAD.IADD R229, R229, 0x1, -R0 ;  /* 0x00000001e5e5b824 */ /* 0x000fe200078e0a00 */
[----:B------:R-:W-:-:S02]  /*c510*/  ISETP.GT.U32.AND P3, PT, R0, R233, PT ;  /* 0x000000e90000720c */ /* 0x000fc40003f64070 */
[----:B------:R-:W-:Y:S02]  /*c520*/  ISETP.GE.AND P6, PT, R182, RZ, PT ;  /* 0x000000ffb600720c */ /* 0x000fe40003fc6270 */
[----:B------:R-:W-:Y:S01]  /*c530*/  IABS R238, R137 ;  /* 0x0000008900ee7213 */ /* 0x000fe20000000000 */
[----:B------:R-:W-:-:S04]  /*c540*/  @!P2 IMAD.MOV R219, RZ, RZ, -R219 ;  /* 0x000000ffffdba224 */ /* 0x000fc800078e0adb */
[--C-:B------:R-:W-:Y:S01]  /*c550*/  @!P5 IMAD.IADD R231, R231, 0x1, -R0.reuse ;  /* 0x00000001e7e7d824 */ /* 0x100fe200078e0a00 */
[----:B------:R-:W-:Y:S01]  /*c560*/  ISETP.GE.AND P2, PT, R166, RZ, PT ;  /* 0x000000ffa600720c */ /* 0x000fe20003f46270 */
[--C-:B------:R-:W-:Y:S01]  /*c570*/  @!P4 IMAD.IADD R223, R223, 0x1, -R0.reuse ;  /* 0x00000001dfdfc824 */ /* 0x100fe200078e0a00 */
[----:B------:R-:W-:Y:S01]  /*c580*/  IABS R235, R135 ;  /* 0x0000008700eb7213 */ /* 0x000fe20000000000 */
[----:B------:R-:W-:Y:S01]  /*c590*/  @!P3 IMAD.IADD R233, R233, 0x1, -R0 ;  /* 0x00000001e9e9b824 */ /* 0x000fe200078e0a00 */
[----:B------:R-:W-:Y:S01]  /*c5a0*/  ISETP.GT.U32.AND P3, PT, R0, R231, PT ;  /* 0x000000e70000720c */ /* 0x000fe20003f64070 */
[----:B------:R-:W-:-:S04]  /*c5b0*/  IMAD.HI.U32 R166, R138, R238, RZ ;  /* 0x000000ee8aa67227 */ /* 0x000fc800078e00ff */
[----:B------:R-:W-:Y:S01]  /*c5c0*/  @!P6 IMAD.MOV R223, RZ, RZ, -R223 ;  /* 0x000000ffffdfe224 */ /* 0x000fe200078e0adf */
[----:B------:R-:W-:Y:S01]  /*c5d0*/  ISETP.GT.U32.AND P6, PT, R0, R229, PT ;  /* 0x000000e50000720c */ /* 0x000fe20003fc4070 */
[----:B------:R-:W-:Y:S01]  /*c5e0*/  IMAD.HI.U32 R2, R138, R235, RZ ;  /* 0x000000eb8a027227 */ /* 0x000fe200078e00ff */
[----:B------:R-:W-:-:S03]  /*c5f0*/  ISETP.GE.AND P0, PT, R186, RZ, PT ;  /* 0x000000ffba00720c */ /* 0x000fc60003f06270 */
[----:B------:R-:W-:Y:S02]  /*c600*/  IMAD.MOV R166, RZ, RZ, -R166 ;  /* 0x000000ffffa67224 */ /* 0x000fe400078e0aa6 */
[----:B------:R-:W-:Y:S01]  /*c610*/  @!P1 IMAD.MOV R217, RZ, RZ, -R217 ;  /* 0x000000ffffd99224 */ /* 0x000fe200078e0ad9 */
[C---:B------:R-:W-:Y:S01]  /*c620*/  ISETP.GT.U32.AND P1, PT, R0.reuse, R227, PT ;  /* 0x000000e30000720c */ /* 0x040fe20003f24070 */
[----:B------:R-:W-:Y:S02]  /*c630*/  IMAD.MOV R2, RZ, RZ, -R2 ;  /* 0x000000ffff027224 */ /* 0x000fe400078e0a02 */
[C---:B------:R-:W-:Y:S02]  /*c640*/  IMAD R238, R0.reuse, R166, R238 ;  /* 0x000000a600ee7224 */ /* 0x040fe400078e02ee */
[C---:B------:R-:W-:Y:S02]  /*c650*/  IMAD R235, R0.reuse, R2, R235 ;  /* 0x0000000200eb7224 */ /* 0x040fe400078e02eb */
[--C-:B------:R-:W-:Y:S01]  /*c660*/  @!P3 IMAD.IADD R231, R231, 0x1, -R0.reuse ;  /* 0x00000001e7e7b824 */ /* 0x100fe200078e0a00 */
[----:B------:R-:W-:Y:S01]  /*c670*/  ISETP.GT.U32.AND P3, PT, R0, R238, PT ;  /* 0x000000ee0000720c */ /* 0x000fe20003f64070 */
[----:B------:R-:W-:Y:S01]  /*c680*/  @!P6 IMAD.IADD R229, R229, 0x1, -R0 ;  /* 0x00000001e5e5e824 */ /* 0x000fe200078e0a00 */
[----:B------:R-:W-:-:S02]  /*c690*/  IABS R240, R132 ;  /* 0x0000008400f07213 */ /* 0x000fc40000000000 */
[----:B------:R-:W-:Y:S01]  /*c6a0*/  ISETP.GT.U32.AND P6, PT, R0, R235, PT ;  /* 0x000000eb0000720c */ /* 0x000fe20003fc4070 */
[----:B------:R-:W-:Y:S01]  /*c6b0*/  @!P1 IMAD.IADD R227, R227, 0x1, -R0 ;  /* 0x00000001e3e39824 */ /* 0x000fe200078e0a00 */
[----:B------:R-:W-:Y:S01]  /*c6c0*/  ISETP.GE.AND P1, PT, R174, RZ, PT ;  /* 0x000000ffae00720c */ /* 0x000fe20003f26270 */
[----:B------:R-:W-:Y:S01]  /*c6d0*/  @!P0 IMAD.MOV R225, RZ, RZ, -R225 ;  /* 0x000000ffffe18224 */ /* 0x000fe200078e0ae1 */
[----:B------:R-:W-:Y:S01]  /*c6e0*/  ISETP.GT.U32.AND P0, PT, R0, R233, PT ;  /* 0x000000e90000720c */ /* 0x000fe20003f04070 */
[----:B------:R-:W-:Y:S01]  /*c6f0*/  IMAD.HI.U32 R2, R138, R240, RZ ;  /* 0x000000f08a027227 */ /* 0x000fe200078e00ff */
[----:B------:R-:W-:-:S03]  /*c700*/  IABS R242, R133 ;  /* 0x0000008500f27213 */ /* 0x000fc60000000000 */
[----:B------:R-:W-:Y:S02]  /*c710*/  IMAD.MOV R2, RZ, RZ, -R2 ;  /* 0x000000ffff027224 */ /* 0x000fe400078e0a02 */
[----:B------:R-:W-:Y:S02]  /*c720*/  @!P3 IMAD.IADD R238, R238, 0x1, -R0 ;  /* 0x00000001eeeeb824 */ /* 0x000fe400078e0a00 */
[----:B------:R-:W-:Y:S02]  /*c730*/  IMAD R240, R0, R2, R240 ;  /* 0x0000000200f07224 */ /* 0x000fe400078e02f0 */
[----:B------:R-:W-:Y:S01]  /*c740*/  @!P6 IMAD.IADD R235, R235, 0x1, -R0 ;  /* 0x00000001ebebe824 */ /* 0x000fe200078e0a00 */
[----:B------:R-:W-:Y:S01]  /*c750*/  ISETP.GE.AND P6, PT, R132, RZ, PT ;  /* 0x000000ff8400720c */ /* 0x000fe20003fc6270 */
[----:B------:R-:W-:Y:S01]  /*c760*/  IMAD.HI.U32 R132, R138, R242, RZ ;  /* 0x000000f28a847227 */ /* 0x000fe200078e00ff */
[----:B------:R-:W-:-:S03]  /*c770*/  ISETP.GT.U32.AND P3, PT, R0, R238, PT ;  /* 0x000000ee0000720c */ /* 0x000fc60003f64070 */
[----:B------:R-:W-:Y:S01]  /*c780*/  @!P0 IMAD.IADD R233, R233, 0x1, -R0 ;  /* 0x00000001e9e98824 */ /* 0x000fe200078e0a00 */
[C---:B------:R-:W-:Y:S01]  /*c790*/  ISETP.GT.U32.AND P0, PT, R0.reuse, R240, PT ;  /* 0x000000f00000720c */ /* 0x040fe20003f04070 */
[----:B------:R-:W-:Y:S01]  /*c7a0*/  @!P1 IMAD.MOV R231, RZ, RZ, -R231 ;  /* 0x000000ffffe79224 */ /* 0x000fe200078e0ae7 */
[C---:B------:R-:W-:Y:S01]  /*c7b0*/  ISETP.GT.U32.AND P1, PT, R0.reuse, R235, PT ;  /* 0x000000eb0000720c */ /* 0x040fe20003f24070 */
[----:B------:R-:W-:Y:S01]  /*c7c0*/  IMAD.MOV R132, RZ, RZ, -R132 ;  /* 0x000000ffff847224 */ /* 0x000fe200078e0a84 */
[----:B------:R-:W-:Y:S02]  /*c7d0*/  IABS R245, R134 ;  /* 0x0000008600f57213 */ /* 0x000fe40000000000 */
[----:B------:R-:W-:Y:S01]  /*c7e0*/  IABS R166, R5 ;  /* 0x0000000500a67213 */ /* 0x000fe20000000000 */
[----:B------:R-:W-:Y:S01]  /*c7f0*/  IMAD R242, R0, R132, R242 ;  /* 0x0000008400f27224 */ /* 0x000fe200078e02f2 */
[----:B------:R-:W-:Y:S01]  /*c800*/  ISETP.GE.AND P5, PT, R162, RZ, PT ;  /* 0x000000ffa200720c */ /* 0x000fe20003fa6270 */
[----:B------:R-:W-:Y:S01]  /*c810*/  @!P3 IMAD.IADD R238, R238, 0x1, -R0 ;  /* 0x00000001eeeeb824 */ /* 0x000fe200078e0a00 */
[----:B------:R-:W-:Y:S01]  /*c820*/  IABS R162, R7 ;  /* 0x0000000700a27213 */ /* 0x000fe20000000000 */
[----:B------:R-:W-:Y:S01]  /*c830*/  IMAD.HI.U32 R2, R138, R245, RZ ;  /* 0x000000f58a027227 */ /* 0x000fe200078e00ff */
[----:B------:R-:W-:-:S03]  /*c840*/  ISETP.GT.U32.AND P3, PT, R0, R242, PT ;  /* 0x000000f20000720c */ /* 0x000fc60003f64070 */
[----:B------:R-:W-:-:S04]  /*c850*/  IMAD.HI.U32 R132, R138, R166, RZ ;  /* 0x000000a68a847227 */ /* 0x000fc800078e00ff */
[--C-:B------:R-:W-:Y:S02]  /*c860*/  @!P0 IMAD.IADD R240, R240, 0x1, -R0.reuse ;  /* 0x00000001f0f08824 */ /* 0x100fe400078e0a00 */
[----:B------:R-:W-:Y:S01]  /*c870*/  @!P1 IMAD.IADD R235, R235, 0x1, -R0 ;  /* 0x00000001ebeb9824 */ /* 0x000fe200078e0a00 */
[----:B------:R-:W-:Y:S01]  /*c880*/  ISETP.GE.AND P1, PT, R133, RZ, PT ;  /* 0x000000ff8500720c */ /* 0x000fe20003f26270 */
[----:B------:R-:W-:Y:S02]  /*c890*/  IMAD.MOV R133, RZ, RZ, -R2 ;  /* 0x000000ffff857224 */ /* 0x000fe400078e0a02 */
[----:B------:R-:W-:Y:S02]  /*c8a0*/  IMAD.MOV R132, RZ, RZ, -R132 ;  /* 0x000000ffff847224 */ /* 0x000fe400078e0a84 */
[----:B------:R-:W-:Y:S01]  /*c8b0*/  IMAD.HI.U32 R2, R138, R162, RZ ;  /* 0x000000a28a027227 */ /* 0x000fe200078e00ff */
[----:B------:R-:W-:-:S03]  /*c8c0*/  ISETP.GT.U32.AND P0, PT, R0, R240, PT ;  /* 0x000000f00000720c */ /* 0x000fc60003f04070 */
[----:B------:R-:W-:Y:S01]  /*c8d0*/  @!P2 IMAD.MOV R227, RZ, RZ, -R227 ;  /* 0x000000ffffe3a224 */ /* 0x000fe200078e0ae3 */
[----:B------:R-:W-:Y:S01]  /*c8e0*/  ISETP.GE.AND P2, PT, R135, RZ, PT ;  /* 0x000000ff8700720c */ /* 0x000fe20003f46270 */
[----:B------:R-:W-:Y:S01]  /*c8f0*/  IMAD R166, R0, R132, R166 ;  /* 0x0000008400a67224 */ /* 0x000fe200078e02a6 */
[----:B------:R-:W-:Y:S01]  /*c900*/  IABS R135, R9 ;  /* 0x0000000900877213 */ /* 0x000fe20000000000 */
[----:B------:R-:W-:Y:S02]  /*c910*/  IMAD.MOV R2, RZ, RZ, -R2 ;  /* 0x000000ffff027224 */ /* 0x000fe400078e0a02 */
[----:B------:R-:W-:Y:S01]  /*c920*/  @!P3 IMAD.IADD R242, R242, 0x1, -R0 ;  /* 0x00000001f2f2b824 */ /* 0x000fe200078e0a00 */
[C---:B------:R-:W-:Y:S01]  /*c930*/  ISETP.GT.U32.AND P3, PT, R0.reuse, R166, PT ;  /* 0x000000a60000720c */ /* 0x040fe20003f64070 */
[----:B------:R-:W-:Y:S02]  /*c940*/  IMAD R162, R0, R2, R162 ;  /* 0x0000000200a27224 */ /* 0x000fe400078e02a2 */
[----:B------:R-:W-:-:S04]  /*c950*/  IMAD.HI.U32 R2, R138, R135, RZ ;  /* 0x000000878a027227 */ /* 0x000fc800078e00ff */
[----:B------:R-:W-:Y:S02]  /*c960*/  IMAD R245, R0, R133, R245 ;  /* 0x0000008500f57224 */ /* 0x000fe400078e02f5 */
[----:B------:R-:W-:Y:S02]  /*c970*/  IMAD.MOV R2, RZ, RZ, -R2 ;  /* 0x000000ffff027224 */ /* 0x000fe400078e0a02 */
[--C-:B------:R-:W-:Y:S01]  /*c980*/  @!P0 IMAD.IADD R240, R240, 0x1, -R0.reuse ;  /* 0x00000001f0f08824 */ /* 0x100fe200078e0a00 */
[C---:B------:R-:W-:Y:S01]  /*c990*/  ISETP.GT.U32.AND P0, PT, R0.reuse, R245, PT ;  /* 0x000000f50000720c */ /* 0x040fe20003f04070 */
[----:B------:R-:W-:Y:S01]  /*c9a0*/  IMAD R135, R0, R2, R135 ;  /* 0x0000000200877224 */ /* 0x000fe200078e0287 */
[----:B------:R-:W-:Y:S01]  /*c9b0*/  ISETP.GE.AND P4, PT, R170, RZ, PT ;  /* 0x000000ffaa00720c */ /* 0x000fe20003f86270 */
[----:B------:R-:W-:-:S03]  /*c9c0*/  @!P3 IMAD.IADD R166, R166, 0x1, -R0 ;  /* 0x00000001a6a6b824 */ /* 0x000fc600078e0a00 */
[----:B------:R-:W-:Y:S02]  /*c9d0*/  ISETP.GT.U32.AND P3, PT, R0, R135, PT ;  /* 0x000000870000720c */ /* 0x000fe40003f64070 */
[----:B------:R-:W-:-:S05]  /*c9e0*/  IABS R178, R130 ;  /* 0x0000008200b27213 */ /* 0x000fca0000000000 */
[----:B------:R-:W-:Y:S01]  /*c9f0*/  @!P0 IMAD.IADD R245, R245, 0x1, -R0 ;  /* 0x00000001f5f58824 */ /* 0x000fe200078e0a00 */
[----:B------:R-:W-:Y:S01]  /*ca00*/  ISETP.GT.U32.AND P0, PT, R0, R162, PT ;  /* 0x000000a20000720c */ /* 0x000fe20003f04070 */
[----:B------:R-:W-:Y:S01]  /*ca10*/  @!P4 IMAD.MOV R229, RZ, RZ, -R229 ;  /* 0x000000ffffe5c224 */ /* 0x000fe200078e0ae5 */
[----:B------:R-:W-:Y:S01]  /*ca20*/  ISETP.GE.AND P4, PT, R137, RZ, PT ;  /* 0x000000ff8900720c */ /* 0x000fe20003f86270 */
[----:B------:R-:W-:-:S04]  /*ca30*/  IMAD.HI.U32 R182, R138, R178, RZ ;  /* 0x000000b28ab67227 */ /* 0x000fc800078e00ff */
[----:B------:R-:W-:Y:S01]  /*ca40*/  @!P3 IMAD.IADD R135, R135, 0x1, -R0 ;  /* 0x000000018787b824 */ /* 0x000fe200078e0a00 */
[C---:B------:R-:W-:Y:S02]  /*ca50*/  ISETP.GT.U32.AND P3, PT, R0.reuse, R242, PT ;  /* 0x000000f20000720c */ /* 0x040fe40003f64070 */
[----:B------:R-:W-:Y:S01]  /*ca60*/  IABS R133, R12 ;  /* 0x0000000c00857213 */ /* 0x000fe20000000000 */
[----:B------:R-:W-:Y:S02]  /*ca70*/  IMAD.MOV R182, RZ, RZ, -R182 ;  /* 0x000000ffffb67224 */ /* 0x000fe400078e0ab6 */
[----:B------:R-:W-:Y:S01]  /*ca80*/  @!P2 IMAD.MOV R235, RZ, RZ, -R235 ;  /* 0x000000ffffeba224 */ /* 0x000fe200078e0aeb */
[----:B------:R-:W-:Y:S01]  /*ca90*/  ISETP.GT.U32.AND P2, PT, R0, R245, PT ;  /* 0x000000f50000720c */ /* 0x000fe20003f44070 */
[----:B------:R-:W-:Y:S01]  /*caa0*/  @!P0 IMAD.IADD R162, R162, 0x1, -R0 ;  /* 0x00000001a2a28824 */ /* 0x000fe200078e0a00 */
[----:B------:R-:W-:Y:S01]  /*cab0*/  IABS R132, R18 ;  /* 0x0000001200847213 */ /* 0x000fe20000000000 */
[----:B------:R-:W-:Y:S01]  /*cac0*/  IMAD.HI.U32 R174, R138, R133, RZ ;  /* 0x000000858aae7227 */ /* 0x000fe200078e00ff */
[----:B------:R-:W-:-:S02]  /*cad0*/  ISETP.GE.AND P0, PT, R134, RZ, PT ;  /* 0x000000ff8600720c */ /* 0x000fc40003f06270 */
[----:B------:R-:W-:Y:S01]  /*cae0*/  IABS R2, R20 ;  /* 0x0000001400027213 */ /* 0x000fe20000000000 */
[C---:B------:R-:W-:Y:S02]  /*caf0*/  IMAD R134, R0.reuse, R182, R178 ;  /* 0x000000b600867224 */ /* 0x040fe400078e02b2 */
[----:B------:R-:W-:Y:S01]  /*cb00*/  @!P4 IMAD.MOV R238, RZ, RZ, -R238 ;  /* 0x000000ffffeec224 */ /* 0x000fe200078e0aee */
[----:B------:R-:W-:Y:S01]  /*cb10*/  ISETP.GT.U32.AND P4, PT, R0, R166, PT ;  /* 0x000000a60000720c */ /* 0x000fe20003f84070 */
[----:B------:R-:W-:Y:S02]  /*cb20*/  IMAD.MOV R174, RZ, RZ, -R174 ;  /* 0x000000ffffae7224 */ /* 0x000fe400078e0aae */
[----:B------:R-:W-:-:S04]  /*cb30*/  IMAD.HI.U32 R170, R138, R132, RZ ;  /* 0x000000848aaa7227 */ /* 0x000fc800078e00ff */
[----:B------:R-:W-:Y:S01]  /*cb40*/  @!P3 IMAD.IADD R242, R242, 0x1, -R0 ;  /* 0x00000001f2f2b824 */ /* 0x000fe200078e0a00 */
[----:B------:R-:W-:Y:S01]  /*cb50*/  ISETP.GT.U32.AND P3, PT, R0, R134, PT ;  /* 0x000000860000720c */ /* 0x000fe20003f64070 */
[----:B------:R-:W-:-:S04]  /*cb60*/  IMAD.HI.U32 R137, R138, R2, RZ ;  /* 0x000000028a897227 */ /* 0x000fc800078e00ff */
[C---:B------:R-:W-:Y:S02]  /*cb70*/  IMAD R133, R0.reuse, R174, R133 ;  /* 0x000000ae00857224 */ /* 0x040fe400078e0285 */
[----:B------:R-:W-:Y:S02]  /*cb80*/  IMAD.MOV R170, RZ, RZ, -R170 ;  /* 0x000000ffffaa7224 */ /* 0x000fe400078e0aaa */
[----:B------:R-:W-:Y:S01]  /*cb90*/  @!P5 IMAD.MOV R233, RZ, RZ, -R233 ;  /* 0x000000ffffe9d224 */ /* 0x000fe200078e0ae9 */
[C---:B------:R-:W-:Y:S01]  /*cba0*/  ISETP.GT.U32.AND P5, PT, R0.reuse, R162, PT ;  /* 0x000000a20000720c */ /* 0x040fe20003fa4070 */
[----:B------:R-:W-:Y:S02]  /*cbb0*/  IMAD.MOV R137, RZ, RZ, -R137 ;  /* 0x000000ffff897224 */ /* 0x000fe400078e0a89 */
[----:B------:R-:W-:Y:S01]  /*cbc0*/  @!P6 IMAD.MOV R240, RZ, RZ, -R240 ;  /* 0x000000fffff0e224 */ /* 0x000fe200078e0af0 */
[C---:B------:R-:W-:Y:S01]  /*cbd0*/  ISETP.GT.U32.AND P6, PT, R0.reuse, R135, PT ;  /* 0x000000870000720c */ /* 0x040fe20003fc4070 */
[----:B------:R-:W-:Y:S01]  /*cbe0*/  @!P2 IMAD.IADD R245, R245, 0x1, -R0 ;  /* 0x00000001f5f5a824 */ /* 0x000fe200078e0a00 */
[C---:B------:R-:W-:Y:S01]  /*cbf0*/  ISETP.GT.U32.AND P2, PT, R0.reuse, R133, PT ;  /* 0x000000850000720c */ /* 0x040fe20003f44070 */
[----:B------:R-:W-:-:S02]  /*cc00*/  IMAD R132, R0, R170, R132 ;  /* 0x000000aa00847224 */ /* 0x000fc400078e0284 */
[----:B------:R-:W-:Y:S01]  /*cc10*/  IMAD R2, R0, R137, R2 ;  /* 0x0000008900027224 */ /* 0x000fe200078e0202 */
[----:B------:R-:W-:Y:S01]  /*cc20*/  IABS R137, R22 ;  /* 0x0000001600897213 */ /* 0x000fe20000000000 */
[--C-:B------:R-:W-:Y:S01]  /*cc30*/  @!P4 IMAD.IADD R166, R166, 0x1, -R0.reuse ;  /* 0x00000001a6a6c824 */ /* 0x100fe200078e0a00 */
[----:B------:R-:W-:Y:S01]  /*cc40*/  ISETP.GT.U32.AND P4, PT, R0, R132, PT ;  /* 0x000000840000720c */ /* 0x000fe20003f84070 */
[----:B------:R-:W-:Y:S01]  /*cc50*/  @!P3 IMAD.IADD R134, R134, 0x1, -R0 ;  /* 0x000000018686b824 */ /* 0x000fe200078e0a00 */
[----:B------:R-:W-:Y:S01]  /*cc60*/  IABS R170, R86 ;  /* 0x0000005600aa7213 */ /* 0x000fe20000000000 */
[----:B------:R-:W-:Y:S01]  /*cc70*/  IMAD.HI.U32 R174, R138, R137, RZ ;  /* 0x000000898aae7227 */ /* 0x000fe200078e00ff */
[----:B------:R-:W-:-:S03]  /*cc80*/  ISETP.GE.AND P3, PT, R7, RZ, PT ;  /* 0x000000ff0700720c */ /* 0x000fc60003f66270 */
[----:B------:R-:W-:Y:S01]  /*cc90*/  @!P5 IMAD.IADD R162, R162, 0x1, -R0 ;  /* 0x00000001a2a2d824 */ /* 0x000fe200078e0a00 */
[----:B------:R-:W-:Y:S01]  /*cca0*/  ISETP.GE.AND P5, PT, R5, RZ, PT ;  /* 0x000000ff0500720c */ /* 0x000fe20003fa6270 */
[----:B------:R-:W-:Y:S01]  /*ccb0*/  @!P1 IMAD.MOV R242, RZ, RZ, -R242 ;  /* 0x000000fffff29224 */ /* 0x000fe200078e0af2 */
[----:B------:R-:W-:Y:S01]  /*ccc0*/  ISETP.GT.U32.AND P1, PT, R0, R134, PT ;  /* 0x000000860000720c */ /* 0x000fe20003f24070 */
[----:B------:R-:W-:-:S04]  /*ccd0*/  IMAD.HI.U32 R5, R138, R170, RZ ;  /* 0x000000aa8a057227 */ /* 0x000fc800078e00ff */
[----:B------:R-:W-:Y:S01]  /*cce0*/  @!P6 IMAD.IADD R135, R135, 0x1, -R0 ;  /* 0x000000018787e824 */ /* 0x000fe200078e0a00 */
[C---:B------:R-:W-:Y:S01]  /*ccf0*/  ISETP.GT.U32.AND P6, PT, R0.reuse, R2, PT ;  /* 0x000000020000720c */ /* 0x040fe20003fc4070 */
[----:B------:R-:W-:Y:S02]  /*cd00*/  IMAD.MOV R174, RZ, RZ, -R174 ;  /* 0x000000ffffae7224 */ /* 0x000fe400078e0aae */
[----:B------:R-:W-:Y:S01]  /*cd10*/  @!P2 IMAD.IADD R133, R133, 0x1, -R0 ;  /* 0x000000018585a824 */ /* 0x000fe200078e0a00 */
[----:B------:R-:W-:Y:S01]  /*cd20*/  ISETP.GE.AND P2, PT, R9, RZ, PT ;  /* 0x000000ff0900720c */ /* 0x000fe20003f46270 */
[----:B------:R-:W-:Y:S01]  /*cd30*/  IMAD.MOV R5, RZ, RZ, -R5 ;  /* 0x000000ffff057224 */ /* 0x000fe200078e0a05 */
[----:B------:R-:W-:Y:S01]  /*cd40*/  IABS R9, R24 ;  /* 0x0000001800097213 */ /* 0x000fe20000000000 */
[----:B------:R-:W-:Y:S02]  /*cd50*/  IMAD R137, R0, R174, R137 ;  /* 0x000000ae00897224 */ /* 0x000fe400078e0289 */
[----:B------:R-:W-:-:S02]  /*cd60*/  IMAD.MOV.U32 R7, RZ, RZ, R162 ;  /* 0x000000ffff077224 */ /* 0x000fc400078e00a2 */
[----:B------:R-:W-:Y:S01]  /*cd70*/  @!P4 IMAD.IADD R132, R132, 0x1, -R0 ;  /* 0x000000018484c824 */ /* 0x000fe200078e0a00 */
[----:B------:R-:W-:Y:S01]  /*cd80*/  ISETP.GE.AND P4, PT, R130, RZ, PT ;  /* 0x000000ff8200720c */ /* 0x000fe20003f86270 */
[C---:B------:R-:W-:Y:S02]  /*cd90*/  IMAD R130, R0.reuse, R5, R170 ;  /* 0x0000000500827224 */ /* 0x040fe400078e02aa */
[----:B------:R-:W-:Y:S01]  /*cda0*/  @!P3 IMAD.MOV R7, RZ, RZ, -R7 ;  /* 0x000000ffff07b224 */ /* 0x000fe200078e0a07 */
[C---:B------:R-:W-:Y:S01]  /*cdb0*/  ISETP.GT.U32.AND P3, PT, R0.reuse, R137, PT ;  /* 0x000000890000720c */ /* 0x040fe20003f64070 */
[----:B------:R-:W-:Y:S02]  /*cdc0*/  IMAD.MOV.U32 R162, RZ, RZ, R9 ;  /* 0x000000ffffa27224 */ /* 0x000fe400078e0009 */
[----:B------:R-:W-:Y:S01]  /*cdd0*/  @!P0 IMAD.MOV R245, RZ, RZ, -R245 ;  /* 0x000000fffff58224 */ /* 0x000fe200078e0af5 */
[----:B------:R-:W-:Y:S01]  /*cde0*/  ISETP.GT.U32.AND P0, PT, R0, R133, PT ;  /* 0x000000850000720c */ /* 0x000fe20003f04070 */
[----:B------:R-:W-:-:S02]  /*cdf0*/  IMAD.MOV.U32 R9, RZ, RZ, R135 ;  /* 0x000000ffff097224 */ /* 0x000fc400078e0087 */
[--C-:B------:R-:W-:Y:S01]  /*ce00*/  @!P1 IMAD.IADD R134, R134, 0x1, -R0.reuse ;  /* 0x0000000186869824 */ /* 0x100fe200078e0a00 */
[----:B------:R-:W-:Y:S01]  /*ce10*/  ISETP.GT.U32.AND P1, PT, R0, R130, PT ;  /* 0x000000820000720c */ /* 0x000fe20003f24070 */
[----:B------:R-:W-:Y:S01]  /*ce20*/  @!P6 IMAD.IADD R2, R2, 0x1, -R0 ;  /* 0x000000010202e824 */ /* 0x000fe200078e0a00 */
[----:B------:R-:W-:Y:S01]  /*ce30*/  ISETP.GT.U32.AND P6, PT, R0, R132, PT ;  /* 0x000000840000720c */ /* 0x000fe20003fc4070 */
[----:B------:R-:W-:Y:S01]  /*ce40*/  @!P2 IMAD.MOV R9, RZ, RZ, -R9 ;  /* 0x000000ffff09a224 */ /* 0x000fe200078e0a09 */
[----:B------:R-:W-:Y:S01]  /*ce50*/  ISETP.GE.AND P2, PT, R12, RZ, PT ;  /* 0x000000ff0c00720c */ /* 0x000fe20003f46270 */
[----:B------:R-:W-:Y:S02]  /*ce60*/  IMAD.MOV.U32 R5, RZ, RZ, R166 ;  /* 0x000000ffff057224 */ /* 0x000fe400078e00a6 */
[----:B------:R-:W-:-:S04]  /*ce70*/  IMAD.HI.U32 R12, R138, R162, RZ ;  /* 0x000000a28a0c7227 */ /* 0x000fc800078e00ff */
[----:B------:R-:W-:Y:S01]  /*ce80*/  @!P5 IMAD.MOV R5, RZ, RZ, -R5 ;  /* 0x000000ffff05d224 */ /* 0x000fe200078e0a05 */
[----:B------:R-:W-:Y:S01]  /*ce90*/  ISETP.GT.U32.AND P5, PT, R0, R2, PT ;  /* 0x000000020000720c */ /* 0x000fe20003fa4070 */
[----:B------:R-:W-:Y:S02]  /*cea0*/  IMAD.MOV R12, RZ, RZ, -R12 ;  /* 0x000000ffff0c7224 */ /* 0x000fe400078e0a0c */
[--C-:B------:R-:W-:Y:S01]  /*ceb0*/  @!P3 IMAD.IADD R137, R137, 0x1, -R0.reuse ;  /* 0x000000018989b824 */ /* 0x100fe200078e0a00 */
[----:B------:R-:W-:Y:S01]  /*cec0*/  ISETP.GE.AND P3, PT, R86, RZ, PT ;  /* 0x000000ff5600720c */ /* 0x000fe20003f66270 */
[----:B------:R-:W-:Y:S01]  /*ced0*/  @!P0 IMAD.IADD R133, R133, 0x1, -R0 ;  /* 0x0000000185858824 */ /* 0x000fe200078e0a00 */
[----:B------:R-:W-:Y:S01]  /*cee0*/  ISETP.GE.AND P0, PT, R18, RZ, PT ;  /* 0x000000ff1200720c */ /* 0x000fe20003f06270 */
[----:B------:R-:W-:Y:S01]  /*cef0*/  IMAD R86, R0, R12, R162 ;  /* 0x0000000c00567224 */ /* 0x000fe200078e02a2 */
[----:B------:R-:W-:Y:S01]  /*cf00*/  IABS R18, R30 ;  /* 0x0000001e00127213 */ /* 0x000fe20000000000 */
[----:B------:R-:W-:-:S02]  /*cf10*/  IMAD.MOV.U32 R12, RZ, RZ, R134 ;  /* 0x000000ffff0c7224 */ /* 0x000fc400078e0086 */
[--C-:B------:R-:W-:Y:S01]  /*cf20*/  @!P1 IMAD.IADD R130, R130, 0x1, -R0.reuse ;  /* 0x0000000182829824 */ /* 0x100fe200078e0a00 */
[----:B------:R-:W-:Y:S01]  /*cf30*/  ISETP.GT.U32.AND P1, PT, R0, R137, PT ;  /* 0x000000890000720c */ /* 0x000fe20003f24070 */
[----:B------:R-:W-:Y:S01]  /*cf40*/  @!P6 IMAD.IADD R132, R132, 0x1, -R0 ;  /* 0x000000018484e824 */ /* 0x000fe200078e0a00 */
[----:B------:R-:W-:Y:S01]  /*cf50*/  ISETP.GE.AND P6, PT, R20, RZ, PT ;  /* 0x000000ff1400720c */ /* 0x000fe20003fc6270 */
[----:B------:R-:W-:Y:S01]  /*cf60*/  @!P4 IMAD.MOV R12, RZ, RZ, -R12 ;  /* 0x000000ffff0cc224 */ /* 0x000fe200078e0a0c */
[----:B------:R-:W-:Y:S01]  /*cf70*/  ISETP.GT.U32.AND P4, PT, R0, R86, PT ;  /* 0x000000560000720c */ /* 0x000fe20003f84070 */
[----:B------:R-:W-:Y:S02]  /*cf80*/  IMAD.MOV.U32 R134, RZ, RZ, R18 ;  /* 0x000000ffff867224 */ /* 0x000fe400078e0012 */
[----:B------:R-:W-:Y:S01]  /*cf90*/  @!P5 IMAD.IADD R2, R2, 0x1, -R0 ;  /* 0x000000010202d824 */ /* 0x000fe200078e0a00 */
[----:B------:R-:W-:Y:S01]  /*cfa0*/  ISETP.GE.AND P5, PT, R22, RZ, PT ;  /* 0x000000ff1600720c */ /* 0x000fe20003fa6270 */
[----:B------:R-:W-:-:S02]  /*cfb0*/  IMAD.MOV.U32 R18, RZ, RZ, R133 ;  /* 0x000000ffff127224 */ /* 0x000fc400078e0085 */
[----:B------:R-:W-:-:S04]  /*cfc0*/  IMAD.HI.U32 R133, R138, R134, RZ ;  /* 0x000000868a857227 */ /* 0x000fc800078e00ff */
[----:B------:R-:W-:Y:S02]  /*cfd0*/  IMAD.MOV.U32 R20, RZ, RZ, R132 ;  /* 0x000000ffff147224 */ /* 0x000fe400078e0084 */
[----:B------:R-:W-:Y:S02]  /*cfe0*/  IMAD.MOV.U32 R22, RZ, RZ, R2 ;  /* 0x000000ffff167224 */ /* 0x000fe400078e0002 */
[----:B------:R-:W-:Y:S02]  /*cff0*/  IMAD.MOV R133, RZ, RZ, -R133 ;  /* 0x000000ffff857224 */ /* 0x000fe400078e0a85 */
[----:B------:R-:W-:Y:S02]  /*d000*/  @!P1 IMAD.IADD R137, R137, 0x1, -R0 ;  /* 0x0000000189899824 */ /* 0x000fe400078e0a00 */
[----:B------:R-:W-:Y:S01]  /*d010*/  @!P0 IMAD.MOV R20, RZ, RZ, -R20 ;  /* 0x000000ffff148224 */ /* 0x000fe200078e0a14 */
[----:B------:R-:W-:Y:S01]  /*d020*/  ISETP.GE.AND P0, PT, R24, RZ, PT ;  /* 0x000000ff1800720c */ /* 0x000fe20003f06270 */
[----:B------:R-:W-:Y:S01]  /*d030*/  @!P6 IMAD.MOV R22, RZ, RZ, -R22 ;  /* 0x000000ffff16e224 */ /* 0x000fe200078e0a16 */
[----:B------:R-:W-:Y:S01]  /*d040*/  ISETP.GE.AND P6, PT, R30, RZ, PT ;  /* 0x000000ff1e00720c */ /* 0x000fe20003fc6270 */
[----:B------:R-:W-:Y:S01]  /*d050*/  IMAD R30, R0, R133, R134 ;  /* 0x00000085001e7224 */ /* 0x000fe200078e0286 */
[----:B------:R-:W-:Y:S01]  /*d060*/  IABS R135, R40 ;  /* 0x0000002800877213 */ /* 0x000fe20000000000 */
[----:B------:R-:W-:-:S02]  /*d070*/  IMAD.MOV.U32 R24, RZ, RZ, R137 ;  /* 0x000000ffff187224 */ /* 0x000fc400078e0089 */
[----:B------:R-:W-:Y:S02]  /*d080*/  @!P4 IMAD.IADD R86, R86, 0x1, -R0 ;  /* 0x000000015656c824 */ /* 0x000fe400078e0a00 */
[----:B------:R-:W-:Y:S01]  /*d090*/  @!P2 IMAD.MOV R18, RZ, RZ, -R18 ;  /* 0x000000ffff12a224 */ /* 0x000fe200078e0a12 */
[C---:B------:R-:W-:Y:S01]  /*d0a0*/  ISETP.GT.U32.AND P2, PT, R0.reuse, R130, PT ;  /* 0x000000820000720c */ /* 0x040fe20003f44070 */
[----:B------:R-:W-:Y:S01]  /*d0b0*/  @!P5 IMAD.MOV R24, RZ, RZ, -R24 ;  /* 0x000000ffff18d224 */ /* 0x000fe200078e0a18 */
[----:B------:R-:W-:Y:S01]  /*d0c0*/  ISETP.GT.U32.AND P5, PT, R0, R86, PT ;  /* 0x000000560000720c */ /* 0x000fe20003fa4070 */
[----:B------:R-:W-:Y:S01]  /*d0d0*/  IMAD.HI.U32 R2, R138, R135, RZ ;  /* 0x000000878a027227 */ /* 0x000fe200078e00ff */
[----:B------:R-:W-:-:S03]  /*d0e0*/  ISETP.GT.U32.AND P4, PT, R0, R30, PT ;  /* 0x0000001e0000720c */ /* 0x000fc60003f84070 */
[----:B------:R-:W-:-:S04]  /*d0f0*/  IMAD.MOV R2, RZ, RZ, -R2 ;  /* 0x000000ffff027224 */ /* 0x000fc800078e0a02 */
[----:B------:R-:W-:Y:S02]  /*d100*/  IMAD R135, R0, R2, R135 ;  /* 0x0000000200877224 */ /* 0x000fe400078e0287 */
[--C-:B------:R-:W-:Y:S01]  /*d110*/  @!P2 IMAD.IADD R130, R130, 0x1, -R0.reuse ;  /* 0x000000018282a824 */ /* 0x100fe200078e0a00 */
[----:B------:R-:W-:Y:S01]  /*d120*/  IABS R137, R26 ;  /* 0x0000001a00897213 */ /* 0x000fe20000000000 */
[--C-:B------:R-:W-:Y:S01]  /*d130*/  @!P5 IMAD.IADD R86, R86, 0x1, -R0.reuse ;  /* 0x000000015656d824 */ /* 0x100fe200078e0a00 */
[----:B------:R-:W-:Y:S01]  /*d140*/  ISETP.GT.U32.AND P5, PT, R0, R135, PT ;  /* 0x000000870000720c */ /* 0x000fe20003fa4070 */
[----:B------:R-:W-:Y:S01]  /*d150*/  @!P4 IMAD.IADD R30, R30, 0x1, -R0 ;  /* 0x000000011e1ec824 */ /* 0x000fe200078e0a00 */
[----:B------:R-:W-:Y:S01]  /*d160*/  ISETP.GE.AND P2, PT, R26, RZ, PT ;  /* 0x000000ff1a00720c */ /* 0x000fe20003f46270 */
[----:B------:R-:W-:Y:S01]  /*d170*/  IMAD.MOV.U32 R26, RZ, RZ, R130 ;  /* 0x000000ffff1a7224 */ /* 0x000fe200078e0082 */
[----:B------:R-:W-:Y:S01]  /*d180*/  IABS R132, R32 ;  /* 0x0000002000847213 */ /* 0x000fe20000000000 */
[----:B------:R-:W-:Y:S01]  /*d190*/  IMAD.HI.U32 R2, R138, R137, RZ ;  /* 0x000000898a027227 */ /* 0x000fe200078e00ff */
[----:B------:R-:W-:-:S02]  /*d1a0*/  IABS R134, R28 ;  /* 0x0000001c00867213 */ /* 0x000fc40000000000 */
[----:B------:R-:W-:Y:S01]  /*d1b0*/  ISETP.GT.U32.AND P4, PT, R0, R30, PT ;  /* 0x0000001e0000720c */ /* 0x000fe20003f84070 */
[----:B------:R-:W-:Y:S01]  /*d1c0*/  @!P3 IMAD.MOV R26, RZ, RZ, -R26 ;  /* 0x000000ffff1ab224 */ /* 0x000fe200078e0a1a */
[----:B------:R-:W-:Y:S01]  /*d1d0*/  ISETP.GE.AND P3, PT, R28, RZ, PT ;  /* 0x000000ff1c00720c */ /* 0x000fe20003f66270 */
[----:B------:R-:W-:-:S04]  /*d1e0*/  IMAD.HI.U32 R28, R138, R132, RZ ;  /* 0x000000848a1c7227 */ /* 0x000fc800078e00ff */
[----:B------:R-:W-:Y:S02]  /*d1f0*/  IMAD.MOV R2, RZ, RZ, -R2 ;  /* 0x000000ffff027224 */ /* 0x000fe400078e0a02 */
[----:B------:R-:W-:Y:S01]  /*d200*/  IMAD.HI.U32 R133, R138, R134, RZ ;  /* 0x000000868a857227 */ /* 0x000fe200078e00ff */
[----:B------:R-:W-:-:S03]  /*d210*/  ISETP.GE.AND P1, PT, R40, RZ, PT ;  /* 0x000000ff2800720c */ /* 0x000fc60003f26270 */
[----:B------:R-:W-:Y:S02]  /*d220*/  IMAD.MOV R28, RZ, RZ, -R28 ;  /* 0x000000ffff1c7224 */ /* 0x000fe400078e0a1c */
[C---:B------:R-:W-:Y:S02]  /*d230*/  IMAD R137, R0.reuse, R2, R137 ;  /* 0x0000000200897224 */ /* 0x040fe400078e0289 */
[----:B------:R-:W-:Y:S02]  /*d240*/  IMAD.MOV R133, RZ, RZ, -R133 ;  /* 0x000000ffff857224 */ /* 0x000fe400078e0a85 */
[----:B------:R-:W-:Y:S01]  /*d250*/  @!P5 IMAD.IADD R135, R135, 0x1, -R0 ;  /* 0x000000018787d824 */ /* 0x000fe200078e0a00 */
[----:B------:R-:W-:Y:S01]  /*d260*/  IABS R40, R34 ;  /* 0x0000002200287213 */ /* 0x000fe20000000000 */
[C---:B------:R-:W-:Y:S02]  /*d270*/  IMAD R132, R0.reuse, R28, R132 ;  /* 0x0000001c00847224 */ /* 0x040fe400078e0284 */
[C---:B------:R-:W-:Y:S01]  /*d280*/  IMAD R134, R0.reuse, R133, R134 ;  /* 0x0000008500867224 */ /* 0x040fe200078e0286 */
[----:B------:R-:W-:Y:S01]  /*d290*/  ISETP.GT.U32.AND P5, PT, R0, R135, PT ;  /* 0x000000870000720c */ /* 0x000fe20003fa4070 */
[----:B------:R-:W-:Y:S01]  /*d2a0*/  @!P4 IMAD.IADD R30, R30, 0x1, -R0 ;  /* 0x000000011e1ec824 */ /* 0x000fe200078e0a00 */
[----:B------:R-:W-:Y:S01]  /*d2b0*/  ISETP.GT.U32.AND P4, PT, R0, R137, PT ;  /* 0x000000890000720c */ /* 0x000fe20003f84070 */
[----:B------:R-:W-:-:S02]  /*d2c0*/  IMAD.MOV.U32 R28, RZ, RZ, R86 ;  /* 0x000000ffff1c7224 */ /* 0x000fc400078e0056 */
[----:B------:R-:W-:-:S04]  /*d2d0*/  IMAD.HI.U32 R2, R138, R40, RZ ;  /* 0x000000288a027227 */ /* 0x000fc800078e00ff */
[----:B------:R-:W-:Y:S01]  /*d2e0*/  @!P0 IMAD.MOV R28, RZ, RZ, -R28 ;  /* 0x000000ffff1c8224 */ /* 0x000fe200078e0a1c */
[C---:B------:R-:W-:Y:S01]  /*d2f0*/  ISETP.GT.U32.AND P0, PT, R0.reuse, R134, PT ;  /* 0x000000860000720c */ /* 0x040fe20003f04070 */
[----:B------:R-:W-:Y:S01]  /*d300*/  @!P6 IMAD.MOV R30, RZ, RZ, -R30 ;  /* 0x000000ffff1ee224 */ /* 0x000fe200078e0a1e */
[----:B------:R-:W-:Y:S01]  /*d310*/  ISETP.GT.U32.AND P6, PT, R0, R132, PT ;  /* 0x000000840000720c */ /* 0x000fe20003fc4070 */
[----:B------:R-:W-:-:S04]  /*d320*/  IMAD.MOV R133, RZ, RZ, -R2 ;  /* 0x000000ffff857224 */ /* 0x000fc800078e0a02 */
[C---:B------:R-:W-:Y:S01]  /*d330*/  IMAD R40, R0.reuse, R133, R40 ;  /* 0x0000008500287224 */ /* 0x040fe200078e0228 */
[----:B------:R-:W-:Y:S01]  /*d340*/  IABS R130, R36 ;  /* 0x0000002400827213 */ /* 0x000fe20000000000 */
[--C-:B------:R-:W-:Y:S02]  /*d350*/  @!P5 IMAD.IADD R135, R135, 0x1, -R0.reuse ;  /* 0x000000018787d824 */ /* 0x100fe400078e0a00 */
[--C-:B------:R-:W-:Y:S01]  /*d360*/  @!P4 IMAD.IADD R137, R137, 0x1, -R0.reuse ;  /* 0x000000018989c824 */ /* 0x100fe200078e0a00 */
[----:B------:R-:W-:Y:S01]  /*d370*/  ISETP.GT.U32.AND P4, PT, R0, R40, PT ;  /* 0x000000280000720c */ /* 0x000fe20003f84070 */
[--C-:B------:R-:W-:Y:S01]  /*d380*/  @!P0 IMAD.IADD R134, R134, 0x1, -R0.reuse ;  /* 0x0000000186868824 */ /* 0x100fe200078e0a00 */
[----:B------:R-:W-:Y:S01]  /*d390*/  ISETP.GE.AND P5, PT, R32, RZ, PT ;  /* 0x000000ff2000720c */ /* 0x000fe20003fa6270 */
[----:B------:R-:W-:Y:S01]  /*d3a0*/  @!P6 IMAD.IADD R132, R132, 0x1, -R0 ;  /* 0x000000018484e824 */ /* 0x000fe200078e0a00 */
[----:B------:R-:W-:Y:S01]  /*d3b0*/  IABS R162, R42 ;  /* 0x0000002a00a27213 */ /* 0x000fe20000000000 */
[----:B------:R-:W-:Y:S01]  /*d3c0*/  IMAD.MOV.U32 R32, RZ, RZ, R135 ;  /* 0x000000ffff207224 */ /* 0x000fe200078e0087 */
[----:B------:R-:W-:Y:S01]  /*d3d0*/  IABS R86, R38 ;  /* 0x0000002600567213 */ /* 0x000fe20000000000 */
[----:B------:R-:W-:Y:S01]  /*d3e0*/  IMAD.HI.U32 R2, R138, R130, RZ ;  /* 0x000000828a027227 */ /* 0x000fe200078e00ff */
[----:B------:R-:W-:-:S03]  /*d3f0*/  ISETP.GT.U32.AND P0, PT, R0, R137, PT ;  /* 0x000000890000720c */ /* 0x000fc60003f04070 */
[----:B------:R-:W-:Y:S01]  /*d400*/  @!P1 IMAD.MOV R32, RZ, RZ, -R32 ;  /* 0x000000ffff209224 */ /* 0x000fe200078e0a20 */
[----:B------:R-:W-:Y:S01]  /*d410*/  ISETP.GT.U32.AND P1, PT, R0, R132, PT ;  /* 0x000000840000720c */ /* 0x000fe20003f24070 */
[----:B------:R-:W-:Y:S02]  /*d420*/  IMAD.MOV.U32 R135, RZ, RZ, R162 ;  /* 0x000000ffff877224 */ /* 0x000fe400078e00a2 */
[----:B------:R-:W-:Y:S02]  /*d430*/  IMAD.MOV R2, RZ, RZ, -R2 ;  /* 0x000000ffff027224 */ /* 0x000fe400078e0a02 */
[----:B------:R-:W-:-:S04]  /*d440*/  IMAD.HI.U32 R162, R138, R86, RZ ;  /* 0x000000568aa27227 */ /* 0x000fc800078e00ff */
[----:B------:R-:W-:Y:S02]  /*d450*/  IMAD R130, R0, R2, R130 ;  /* 0x0000000200827224 */ /* 0x000fe400078e0282 */
[----:B------:R-:W-:Y:S02]  /*d460*/  IMAD.MOV R162, RZ, RZ, -R162 ;  /* 0x000000ffffa27224 */ /* 0x000fe400078e0aa2 */
[--C-:B------:R-:W-:Y:S02]  /*d470*/  @!P4 IMAD.IADD R40, R40, 0x1, -R0.reuse ;  /* 0x000000012828c824 */ /* 0x100fe400078e0a00 */
[----:B------:R-:W-:Y:S01]  /*d480*/  @!P0 IMAD.IADD R137, R137, 0x1, -R0 ;  /* 0x0000000189898824 */ /* 0x000fe200078e0a00 */
[C---:B------:R-:W-:Y:S01]  /*d490*/  ISETP.GT.U32.AND P0, PT, R0.reuse, R130, PT ;  /* 0x000000820000720c */ /* 0x040fe20003f04070 */
[C---:B------:R-:W-:Y:S01]  /*d4a0*/  IMAD R86, R0.reuse, R162, R86 ;  /* 0x000000a200567224 */ /* 0x040fe200078e0256 */
[----:B------:R-:W-:Y:S01]  /*d4b0*/  ISETP.GT.U32.AND P4, PT, R0, R40, PT ;  /* 0x000000280000720c */ /* 0x000fe20003f84070 */
[----:B------:R-:W-:Y:S01]  /*d4c0*/  @!P1 IMAD.IADD R132, R132, 0x1, -R0 ;  /* 0x0000000184849824 */ /* 0x000fe200078e0a00 */
[----:B------:R-:W-:-:S02]  /*d4d0*/  ISETP.GT.U32.AND P6, PT, R0, R134, PT ;  /* 0x000000860000720c */ /* 0x000fc40003fc4070 */
[----:B------:R-:W-:Y:S02]  /*d4e0*/  ISETP.GT.U32.AND P1, PT, R0, R86, PT ;  /* 0x000000560000720c */ /* 0x000fe40003f24070 */
[----:B------:R-:W-:Y:S02]  /*d4f0*/  IABS R133, R44 ;  /* 0x0000002c00857213 */ /* 0x000fe40000000000 */
[----:B------:R-:W-:-:S03]  /*d500*/  IABS R2, R60 ;  /* 0x0000003c00027213 */ /* 0x000fc60000000000 */
[----:B------:R-:W-:-:S04]  /*d510*/  IMAD.HI.U32 R166, R138, R133, RZ ;  /* 0x000000858aa67227 */ /* 0x000fc800078e00ff */
[--C-:B------:R-:W-:Y:S02]  /*d520*/  @!P0 IMAD.IADD R130, R130, 0x1, -R0.reuse ;  /* 0x0000000182828824 */ /* 0x100fe400078e0a00 */
[----:B------:R-:W-:Y:S01]  /*d530*/  @!P4 IMAD.IADD R40, R40, 0x1, -R0 ;  /* 0x000000012828c824 */ /* 0x000fe200078e0a00 */
[----:B------:R-:W-:Y:S01]  /*d540*/  ISETP.GE.AND P4, PT, R36, RZ, PT ;  /* 0x000000ff2400720c */ /* 0x000fe20003f86270 */
[----:B------:R-:W-:Y:S01]  /*d550*/  IMAD.MOV R36, RZ, RZ, -R166 ;  /* 0x000000ffff247224 */ /* 0x000fe200078e0aa6 */
[----:B------:R-:W-:Y:S01]  /*d560*/  ISETP.GE.AND P0, PT, R38, RZ, PT ;  /* 0x000000ff2600720c */ /* 0x000fe20003f06270 */
[--C-:B------:R-:W-:Y:S01]  /*d570*/  @!P6 IMAD.IADD R134, R134, 0x1, -R0.reuse ;  /* 0x000000018686e824 */ /* 0x100fe200078e0a00 */
[----:B------:R-:W-:Y:S01]  /*d580*/  IABS R38, R46 ;  /* 0x0000002e00267213 */ /* 0x000fe20000000000 */
[----:B------:R-:W-:Y:S01]  /*d590*/  @!P1 IMAD.IADD R86, R86, 0x1, -R0 ;  /* 0x0000000156569824 */ /* 0x000fe200078e0a00 */
[----:B------:R-:W-:Y:S01]  /*d5a0*/  ISETP.GE.AND P6, PT, R34, RZ, PT ;  /* 0x000000ff2200720c */ /* 0x000fe20003fc6270 */
[----:B------:R-:W-:Y:S01]  /*d5b0*/  IMAD.HI.U32 R162, R138, R135, RZ ;  /* 0x000000878aa27227 */ /* 0x000fe200078e00ff */
[----:B------:R-:W-:-:S03]  /*d5c0*/  ISETP.GT.U32.AND P1, PT, R0, R130, PT ;  /* 0x000000820000720c */ /* 0x000fc60003f24070 */
[----:B------:R-:W-:-:S04]  /*d5d0*/  IMAD.HI.U32 R34, R138, R2, RZ ;  /* 0x000000028a227227 */ /* 0x000fc800078e00ff */
[----:B------:R-:W-:Y:S02]  /*d5e0*/  IMAD R133, R0, R36, R133 ;  /* 0x0000002400857224 */ /* 0x000fe400078e0285 */
[----:B------:R-:W-:Y:S02]  /*d5f0*/  IMAD.MOV.U32 R36, RZ, RZ, R134 ;  /* 0x000000ffff247224 */ /* 0x000fe400078e0086 */
[----:B------:R-:W-:Y:S02]  /*d600*/  IMAD.MOV R162, RZ, RZ, -R162 ;  /* 0x000000ffffa27224 */ /* 0x000fe400078e0aa2 */
[----:B------:R-:W-:Y:S02]  /*d610*/  IMAD.MOV.U32 R134, RZ, RZ, R38 ;  /* 0x000000ffff867224 */ /* 0x000fe400078e0026 */
[----:B------:R-:W-:Y:S02]  /*d620*/  IMAD.MOV R34, RZ, RZ, -R34 ;  /* 0x000000ffff227224 */ /* 0x000fe400078e0a22 */
[----:B------:R-:W-:-:S02]  /*d630*/  IMAD.MOV.U32 R38, RZ, RZ, R132 ;  /* 0x000000ffff267224 */ /* 0x000fc400078e0084 */
[C---:B------:R-:W-:Y:S02]  /*d640*/  IMAD R135, R0.reuse, R162, R135 ;  /* 0x000000a200877224 */ /* 0x040fe400078e0287 */
[C---:B------:R-:W-:Y:S02]  /*d650*/  IMAD R2, R0.reuse, R34, R2 ;  /* 0x0000002200027224 */ /* 0x040fe400078e0202 */
[----:B------:R-:W-:Y:S01]  /*d660*/  @!P5 IMAD.MOV R38, RZ, RZ, -R38 ;  /* 0x000000ffff26d224 */ /* 0x000fe200078e0a26 */
[C---:B------:R-:W-:Y:S01]  /*d670*/  ISETP.GT.U32.AND P5, PT, R0.reuse, R133, PT ;  /* 0x000000850000720c */ /* 0x040fe20003fa4070 */
[----:B------:R-:W-:Y:S01]  /*d680*/  @!P3 IMAD.MOV R36, RZ, RZ, -R36 ;  /* 0x000000ffff24b224 */ /* 0x000fe200078e0a24 */
[----:B------:R-:W-:Y:S01]  /*d690*/  ISETP.GT.U32.AND P3, PT, R0, R135, PT ;  /* 0x000000870000720c */ /* 0x000fe20003f64070 */
[----:B------:R-:W-:Y:S01]  /*d6a0*/  @!P1 IMAD.IADD R130, R130, 0x1, -R0 ;  /* 0x0000000182829824 */ /* 0x000fe200078e0a00 */
[----:B------:R-:W-:Y:S01]  /*d6b0*/  ISETP.GT.U32.AND P1, PT, R0, R2, PT ;  /* 0x000000020000720c */ /* 0x000fe20003f24070 */
[----:B------:R-:W-:-:S02]  /*d6c0*/  IMAD.MOV.U32 R34, RZ, RZ, R137 ;  /* 0x000000ffff227224 */ /* 0x000fc400078e0089 */
[----:B------:R-:W-:-:S04]  /*d6d0*/  IMAD.HI.U32 R132, R138, R134, RZ ;  /* 0x000000868a847227 */ /* 0x000fc800078e00ff */
[----:B------:R-:W-:Y:S01]  /*d6e0*/  @!P2 IMAD.MOV R34, RZ, RZ, -R34 ;  /* 0x000000ffff22a224 */ /* 0x000fe200078e0a22 */
[----:B------:R-:W-:Y:S01]  /*d6f0*/  ISETP.GT.U32.AND P2, PT, R0, R86, PT ;  /* 0x000000560000720c */ /* 0x000fe20003f44070 */
[----:B------:R-:W-:Y:S01]  /*d700*/  @!P5 IMAD.IADD R133, R133, 0x1, -R0 ;  /* 0x000000018585d824 */ /* 0x000fe200078e0a00 */
[----:B------:R-:W-:Y:S01]  /*d710*/  IABS R137, R48 ;  /* 0x0000003000897213 */ /* 0x000fe20000000000 */
[----:B------:R-:W-:Y:S02]  /*d720*/  IMAD.MOV R132, RZ, RZ, -R132 ;  /* 0x000000ffff847224 */ /* 0x000fe400078e0a84 */
[--C-:B------:R-:W-:Y:S01]  /*d730*/  @!P3 IMAD.IADD R135, R135, 0x1, -R0.reuse ;  /* 0x000000018787b824 */ /* 0x100fe200078e0a00 */
[----:B------:R-:W-:Y:S01]  /*d740*/  ISETP.GE.AND P3, PT, R60, RZ, PT ;  /* 0x000000ff3c00720c */ /* 0x000fe20003f66270 */
[----:B------:R-:W-:Y:S01]  /*d750*/  @!P1 IMAD.IADD R2, R2, 0x1, -R0 ;  /* 0x0000000102029824 */ /* 0x000fe200078e0a00 */
[----:B------:R-:W-:Y:S01]  /*d760*/  ISETP.GT.U32.AND P1, PT, R0, R133, PT ;  /* 0x000000850000720c */ /* 0x000fe20003f24070 */
[----:B------:R-:W-:Y:S01]  /*d770*/  @!P6 IMAD.MOV R40, RZ, RZ, -R40 ;  /* 0x000000ffff28e224 */ /* 0x000fe200078e0a28 */
[----:B------:R-:W-:Y:S01]  /*d780*/  ISETP.GE.AND P6, PT, R42, RZ, PT ;  /* 0x000000ff2a00720c */ /* 0x000fe20003fc6270 */
[----:B------:R-:W-:-:S02]  /*d790*/  IMAD R60, R0, R132, R134 ;  /* 0x00000084003c7224 */ /* 0x000fc400078e0286 */
[----:B------:R-:W-:-:S04]  /*d7a0*/  IMAD.HI.U32 R134, R138, R137, RZ ;  /* 0x000000898a867227 */ /* 0x000fc800078e00ff */
[----:B------:R-:W-:Y:S02]  /*d7b0*/  IMAD.MOV.U32 R42, RZ, RZ, R130 ;  /* 0x000000ffff2a7224 */ /* 0x000fe400078e0082 */
[----:B------:R-:W-:Y:S02]  /*d7c0*/  @!P2 IMAD.IADD R86, R86, 0x1, -R0 ;  /* 0x000000015656a824 */ /* 0x000fe400078e0a00 */
[----:B------:R-:W-:Y:S01]  /*d7d0*/  IMAD.MOV R134, RZ, RZ, -R134 ;  /* 0x000000ffff867224 */ /* 0x000fe200078e0a86 */
[----:B------:R-:W-:Y:S01]  /*d7e0*/  ISETP.GE.AND P2, PT, R44, RZ, PT ;  /* 0x000000ff2c00720c */ /* 0x000fe20003f46270 */
[----:B------:R-:W-:Y:S01]  /*d7f0*/  @!P4 IMAD.MOV R42, RZ, RZ, -R42 ;  /* 0x000000ffff2ac224 */ /* 0x000fe200078e0a2a */
[C---:B------:R-:W-:Y:S01]  /*d800*/  ISETP.GT.U32.AND P4, PT, R0.reuse, R2, PT ;  /* 0x000000020000720c */ /* 0x040fe20003f84070 */
[----:B------:R-:W-:Y:S01]  /*d810*/  IMAD.MOV.U32 R44, RZ, RZ, R86 ;  /* 0x000000ffff2c7224 */ /* 0x000fe200078e0056 */
[C---:B------:R-:W-:Y:S01]  /*d820*/  ISETP.GT.U32.AND P5, PT, R0.reuse, R135, PT ;  /* 0x000000870000720c */ /* 0x040fe20003fa4070 */
[----:B------:R-:W-:Y:S01]  /*d830*/  IMAD R86, R0, R134, R137 ;  /* 0x0000008600567224 */ /* 0x000fe200078e0289 */
[----:B------:R-:W-:Y:S01]  /*d840*/  IABS R132, R50 ;  /* 0x0000003200847213 */ /* 0x000fe20000000000 */
[----:B------:R-:W-:-:S03]  /*d850*/  @!P1 IMAD.IADD R133, R133, 0x1, -R0 ;  /* 0x0000000185859824 */ /* 0x000fc600078e0a00 */
[----:B------:R-:W-:Y:S01]  /*d860*/  ISETP.GT.U32.AND P1, PT, R0, R86, PT ;  /* 0x000000560000720c */ /* 0x000fe20003f24070 */
[----:B------:R-:W-:Y:S01]  /*d870*/  IMAD.HI.U32 R137, R138, R132, RZ ;  /* 0x000000848a897227 */ /* 0x000fe200078e00ff */
[----:B------:R-:W-:-:S03]  /*d880*/  IABS R130, R52 ;  /* 0x0000003400827213 */ /* 0x000fc60000000000 */
[----:B------:R-:W-:Y:S01]  /*d890*/  @!P0 IMAD.MOV R44, RZ, RZ, -R44 ;  /* 0x000000ffff2c8224 */ /* 0x000fe200078e0a2c */
[----:B------:R-:W-:Y:S01]  /*d8a0*/  ISETP.GT.U32.AND P0, PT, R0, R60, PT ;  /* 0x0000003c0000720c */ /* 0x000fe20003f04070 */
[--C-:B------:R-:W-:Y:S01]  /*d8b0*/  @!P4 IMAD.IADD R2, R2, 0x1, -R0.reuse ;  /* 0x000000010202c824 */ /* 0x100fe200078e0a00 */
[----:B------:R-:W-:Y:S01]  /*d8c0*/  ISETP.GE.AND P4, PT, R48, RZ, PT ;  /* 0x000000ff3000720c */ /* 0x000fe20003f86270 */
[----:B------:R-:W-:Y:S01]  /*d8d0*/  @!P5 IMAD.IADD R135, R135, 0x1, -R0 ;  /* 0x000000018787d824 */ /* 0x000fe200078e0a00 */
[----:B------:R-:W-:Y:S01]  /*d8e0*/  ISETP.GE.AND P5, PT, R46, RZ, PT ;  /* 0x000000ff2e00720c */ /* 0x000fe20003fa6270 */
[----:B------:R-:W-:Y:S02]  /*d8f0*/  IMAD.MOV R48, RZ, RZ, -R137 ;  /* 0x000000ffff307224 */ /* 0x000fe400078e0a89 */
[----:B------:R-:W-:Y:S01]  /*d900*/  IMAD.HI.U32 R46, R138, R130, RZ ;  /* 0x000000828a2e7227 */ /* 0x000fe200078e00ff */
[----:B------:R-:W-:-:S03]  /*d910*/  IABS R134, R54 ;  /* 0x0000003600867213 */ /* 0x000fc60000000000 */
[----:B------:R-:W-:Y:S02]  /*d920*/  IMAD R132, R0, R48, R132 ;  /* 0x0000003000847224 */ /* 0x000fe400078e0284 */
[----:B------:R-:W-:Y:S02]  /*d930*/  IMAD.MOV R46, RZ, RZ, -R46 ;  /* 0x000000ffff2e7224 */ /* 0x000fe400078e0a2e */
[----:B------:R-:W-:Y:S02]  /*d940*/  @!P1 IMAD.IADD R86, R86, 0x1, -R0 ;  /* 0x0000000156569824 */ /* 0x000fe400078e0a00 */
[----:B------:R-:W-:Y:S02]  /*d950*/  IMAD.MOV.U32 R48, RZ, RZ, R133 ;  /* 0x000000ffff307224 */ /* 0x000fe400078e0085 */
[C---:B------:R-:W-:Y:S02]  /*d960*/  IMAD R130, R0.reuse, R46, R130 ;  /* 0x0000002e00827224 */ /* 0x040fe400078e0282 */
[----:B------:R-:W-:Y:S01]  /*d970*/  @!P2 IMAD.MOV R48, RZ, RZ, -R48 ;  /* 0x000000ffff30a224 */ /* 0x000fe200078e0a30 */
[----:B------:R-:W-:Y:S01]  /*d980*/  ISETP.GT.U32.AND P2, PT, R0, R86, PT ;  /* 0x000000560000720c */ /* 0x000fe20003f44070 */
[----:B------:R-:W-:-:S02]  /*d990*/  IMAD.MOV.U32 R46, RZ, RZ, R135 ;  /* 0x000000ffff2e7224 */ /* 0x000fc400078e0087 */
[----:B------:R-:W-:Y:S02]  /*d9a0*/  @!P0 IMAD.IADD R60, R60, 0x1, -R0 ;  /* 0x000000013c3c8824 */ /* 0x000fe400078e0a00 */
[----:B------:R-:W-:Y:S01]  /*d9b0*/  IMAD.HI.U32 R135, R138, R134, RZ ;  /* 0x000000868a877227 */ /* 0x000fe200078e00ff */
[----:B------:R-:W-:Y:S02]  /*d9c0*/  ISETP.GE.AND P0, PT, R50, RZ, PT ;  /* 0x000000ff3200720c */ /* 0x000fe40003f06270 */
[C---:B------:R-:W-:Y:S01]  /*d9d0*/  ISETP.GT.U32.AND P1, PT, R0.reuse, R60, PT ;  /* 0x0000003c0000720c */ /* 0x040fe20003f24070 */
[----:B------:R-:W-:Y:S02]  /*d9e0*/  IMAD.MOV R135, RZ, RZ, -R135 ;  /* 0x000000ffff877224 */ /* 0x000fe400078e0a87 */
[----:B------:R-:W-:Y:S02]  /*d9f0*/  IMAD.MOV.U32 R50, RZ, RZ, R2 ;  /* 0x000000ffff327224 */ /* 0x000fe400078e0002 */
[----:B------:R-:W-:Y:S01]  /*da00*/  @!P6 IMAD.MOV R46, RZ, RZ, -R46 ;  /* 0x000000ffff2ee224 */ /* 0x000fe200078e0a2e */
[C---:B------:R-:W-:Y:S01]  /*da10*/  ISETP.GT.U32.AND P6, PT, R0.reuse, R132, PT ;  /* 0x000000840000720c */ /* 0x040fe20003fc4070 */
[----:B------:R-:W-:-:S02]  /*da20*/  IMAD R2, R0, R135, R134 ;  /* 0x0000008700027224 */ /* 0x000fc400078e0286 */
[----:B------:R-:W-:Y:S01]  /*da30*/  @!P3 IMAD.MOV R50, RZ, RZ, -R50 ;  /* 0x000000ffff32b224 */ /* 0x000fe200078e0a32 */
[----:B------:R-:W-:Y:S01]  /*da40*/  ISETP.GT.U32.AND P3, PT, R0, R130, PT ;  /* 0x000000820000720c */ /* 0x000fe20003f64070 */
[--C-:B------:R-:W-:Y:S01]  /*da50*/  @!P2 IMAD.IADD R86, R86, 0x1, -R0.reuse ;  /* 0x000000015656a824 */ /* 0x100fe200078e0a00 */
[----:B------:R-:W-:Y:S01]  /*da60*/  ISETP.GT.U32.AND P2, PT, R0, R2, PT ;  /* 0x000000020000720c */ /* 0x000fe20003f44070 */
[----:B------:R-:W-:Y:S01]  /*da70*/  @!P1 IMAD.IADD R60, R60, 0x1, -R0 ;  /* 0x000000013c3c9824 */ /* 0x000fe200078e0a00 */
[----:B------:R-:W-:Y:S02]  /*da80*/  IABS R133, R56 ;  /* 0x0000003800857213 */ /* 0x000fe40000000000 */
[----:B------:R-:W-:Y:S01]  /*da90*/  ISETP.GE.AND P1, PT, R52, RZ, PT ;  /* 0x000000ff3400720c */ /* 0x000fe20003f26270 */
[----:B------:R-:W-:Y:S02]  /*daa0*/  IMAD.MOV.U32 R52, RZ, RZ, R60 ;  /* 0x000000ffff347224 */ /* 0x000fe400078e003c */
[----:B------:R-:W-:Y:S01]  /*dab0*/  @!P6 IMAD.IADD R132, R132, 0x1, -R0 ;  /* 0x000000018484e824 */ /* 0x000fe200078e0a00 */
[----:B------:R-:W-:Y:S01]  /*dac0*/  IABS R134, R58 ;  /* 0x0000003a00867213 */ /* 0x000fe20000000000 */
[----:B------:R-:W-:Y:S01]  /*dad0*/  IMAD.HI.U32 R135, R138, R133, RZ ;  /* 0x000000858a877227 */ /* 0x000fe200078e00ff */
[----:B------:R-:W-:-:S03]  /*dae0*/  ISETP.GE.AND P6, PT, R54, RZ, PT ;  /* 0x000000ff3600720c */ /* 0x000fc60003fc6270 */
[----:B------:R-:W-:Y:S01]  /*daf0*/  @!P3 IMAD.IADD R130, R130, 0x1, -R0 ;  /* 0x000000018282b824 */ /* 0x000fe200078e0a00 */
[----:B------:R-:W-:Y:S01]  /*db00*/  IABS R54, R62 ;  /* 0x0000003e00367213 */ /* 0x000fe20000000000 */
[----:B------:R-:W-:Y:S01]  /*db10*/  @!P5 IMAD.MOV R52, RZ, RZ, -R52 ;  /* 0x000000ffff34d224 */ /* 0x000fe200078e0a34 */
[----:B------:R-:W-:Y:S01]  /*db20*/  ISETP.GT.U32.AND P5, PT, R0, R132, PT ;  /* 0x000000840000720c */ /* 0x000fe20003fa4070 */
[----:B------:R-:W-:Y:S01]  /*db30*/  @!P2 IMAD.IADD R2, R2, 0x1, -R0 ;  /* 0x000000010202a824 */ /* 0x000fe200078e0a00 */
[----:B------:R-:W-:Y:S01]  /*db40*/  ISETP.GT.U32.AND P3, PT, R0, R130, PT ;  /* 0x000000820000720c */ /* 0x000fe20003f64070 */
[----:B------:R-:W-:Y:S02]  /*db50*/  IMAD.MOV R135, RZ, RZ, -R135 ;  /* 0x000000ffff877224 */ /* 0x000fe400078e0a87 */
[----:B------:R-:W-:Y:S01]  /*db60*/  IMAD.HI.U32 R162, R138, R134, RZ ;  /* 0x000000868aa27227 */ /* 0x000fe200078e00ff */
[----:B------:R-:W-:-:S03]  /*db70*/  ISETP.GT.U32.AND P2, PT, R0, R2, PT ;  /* 0x000000020000720c */ /* 0x000fc60003f44070 */
[----:B------:R-:W-:Y:S02]  /*db80*/  IMAD.MOV.U32 R60, RZ, RZ, R54 ;  /* 0x000000ffff3c7224 */ /* 0x000fe400078e0036 */
[C---:B------:R-:W-:Y:S02]  /*db90*/  IMAD R133, R0.reuse, R135, R133 ;  /* 0x0000008700857224 */ /* 0x040fe400078e0285 */
[----:B------:R-:W-:Y:S02]  /*dba0*/  IMAD.MOV R162, RZ, RZ, -R162 ;  /* 0x000000ffffa27224 */ /* 0x000fe400078e0aa2 */
[----:B------:R-:W-:Y:S01]  /*dbb0*/  IMAD.MOV.U32 R54, RZ, RZ, R86 ;  /* 0x000000ffff367224 */ /* 0x000fe200078e0056 */
[----:B------:R-:W-:Y:S01]  /*dbc0*/  IABS R137, R84 ;  /* 0x0000005400897213 */ /* 0x000fe20000000000 */
[C---:B------:R-:W-:Y:S02]  /*dbd0*/  IMAD R134, R0.reuse, R162, R134 ;  /* 0x000000a200867224 */ /* 0x040fe400078e0286 */
[----:B------:R-:W-:Y:S01]  /*dbe0*/  @!P4 IMAD.MOV R54, RZ, RZ, -R54 ;  /* 0x000000ffff36c224 */ /* 0x000fe200078e0a36 */
[----:B------:R-:W-:Y:S01]  /*dbf0*/  ISETP.GT.U32.AND P4, PT, R0, R133, PT ;  /* 0x000000850000720c */ /* 0x000fe20003f84070 */
[----:B------:R-:W-:Y:S01]  /*dc00*/  @!P5 IMAD.IADD R132, R132, 0x1, -R0 ;  /* 0x000000018484d824 */ /* 0x000fe200078e0a00 */
[----:B------:R-:W-:Y:S01]  /*dc10*/  ISETP.GE.AND P5, PT, R56, RZ, PT ;  /* 0x000000ff3800720c */ /* 0x000fe20003fa6270 */
[----:B------:R-:W-:-:S04]  /*dc20*/  IMAD.HI.U32 R135, R138, R60, RZ ;  /* 0x0000003c8a877227 */ /* 0x000fc800078e00ff */
[----:B------:R-:W-:Y:S01]  /*dc30*/  @!P3 IMAD.IADD R130, R130, 0x1, -R0 ;  /* 0x000000018282b824 */ /* 0x000fe200078e0a00 */
[----:B------:R-:W-:Y:S01]  /*dc40*/  ISETP.GT.U32.AND P3, PT, R0, R134, PT ;  /* 0x000000860000720c */ /* 0x000fe20003f64070 */
[----:B------:R-:W-:-:S04]  /*dc50*/  IMAD.HI.U32 R56, R138, R137, RZ ;  /* 0x000000898a387227 */ /* 0x000fc800078e00ff */
[----:B------:R-:W-:Y:S01]  /*dc60*/  @!P2 IMAD.IADD R2, R2, 0x1, -R0 ;  /* 0x000000010202a824 */ /* 0x000fe200078e0a00 */
[----:B------:R-:W-:Y:S01]  /*dc70*/  ISETP.GE.AND P2, PT, R58, RZ, PT ;  /* 0x000000ff3a00720c */ /* 0x000fe20003f46270 */
[----:B------:R-:W-:Y:S02]  /*dc80*/  IMAD.MOV R135, RZ, RZ, -R135 ;  /* 0x000000ffff877224 */ /* 0x000fe400078e0a87 */
[----:B------:R-:W-:Y:S02]  /*dc90*/  IMAD.MOV R58, RZ, RZ, -R56 ;  /* 0x000000ffff3a7224 */ /* 0x000fe400078e0a38 */
[C---:B------:R-:W-:Y:S01]  /*dca0*/  IMAD R86, R0.reuse, R135, R60 ;  /* 0x0000008700567224 */ /* 0x040fe200078e023c */
[----:B------:R-:W-:Y:S01]  /*dcb0*/  IABS R135, R64 ;  /* 0x0000004000877213 */ /* 0x000fe20000000000 */
[----:B------:R-:W-:Y:S01]  /*dcc0*/  IMAD.MOV.U32 R56, RZ, RZ, R132 ;  /* 0x000000ffff387224 */ /* 0x000fe200078e0084 */
[----:B------:R0:W-:Y:S01]  /*dcd0*/  STL [R1+0x14], R3 ;  /* 0x0000140301007387 */ /* 0x0001e20000100800 */
[----:B------:R-:W-:-:S02]  /*dce0*/  IMAD R132, R0, R58, R137 ;  /* 0x0000003a00847224 */ /* 0x000fc400078e0289 */
[----:B------:R-:W-:Y:S02]  /*dcf0*/  @!P4 IMAD.IADD R133, R133, 0x1, -R0 ;  /* 0x000000018585c824 */ /* 0x000fe400078e0a00 */
[----:B------:R-:W-:Y:S02]  /*dd00*/  IMAD.MOV.U32 R58, RZ, RZ, R130 ;  /* 0x000000ffff3a7224 */ /* 0x000fe400078e0082 */
[----:B------:R-:W-:Y:S01]  /*dd10*/  IMAD.HI.U32 R60, R138, R135, RZ ;  /* 0x000000878a3c7227 */ /* 0x000fe200078e00ff */
[----:B0-----:R-:W3:Y:S03]  /*dd20*/  LDL R3, [R1+0x2cd0] ;  /* 0x002cd00001037983 */ /* 0x001ee60000100800 */
[----:B------:R-:W-:Y:S01]  /*dd30*/  @!P3 IMAD.IADD R134, R134, 0x1, -R0 ;  /* 0x000000018686b824 */ /* 0x000fe200078e0a00 */
[----:B------:R0:W-:Y:S01]  /*dd40*/  STL [R1+0x2d5c], R244 ;  /* 0x002d5cf401007387 */ /* 0x0001e20000100800 */
[----:B------:R-:W-:Y:S01]  /*dd50*/  @!P0 IMAD.MOV R56, RZ, RZ, -R56 ;  /* 0x000000ffff388224 */ /* 0x000fe200078e0a38 */
[C---:B------:R-:W-:Y:S01]  /*dd60*/  ISETP.GT.U32.AND P0, PT, R0.reuse, R133, PT ;  /* 0x000000850000720c */ /* 0x040fe20003f04070 */
[----:B------:R-:W-:Y:S01]  /*dd70*/  @!P1 IMAD.MOV R58, RZ, RZ, -R58 ;  /* 0x000000ffff3a9224 */ /* 0x000fe200078e0a3a */
[C---:B------:R-:W-:Y:S01]  /*dd80*/  ISETP.GT.U32.AND P1, PT, R0.reuse, R132, PT ;  /* 0x000000840000720c */ /* 0x040fe20003f24070 */
[----:B------:R-:W-:Y:S01]  /*dd90*/  IMAD.MOV R130, RZ, RZ, -R60 ;  /* 0x000000ffff827224 */ /* 0x000fe200078e0a3c */
[----:B0-----:R-:W4:Y:S04]  /*dda0*/  LDL R244, [R1+0x2cbc] ;  /* 0x002cbc0001f47983 */ /* 0x001f280000100800 */
[----:B------:R0:W-:Y:S01]  /*ddb0*/  STL [R1+0x2d60], R17 ;  /* 0x002d601101007387 */ /* 0x0001e20000100800 */
[----:B------:R-:W-:Y:S01]  /*ddc0*/  ISETP.GT.U32.AND P3, PT, R0, R134, PT ;  /* 0x000000860000720c */ /* 0x000fe20003f64070 */
[----:B------:R-:W-:-:S02]  /*ddd0*/  IMAD.MOV.U32 R60, RZ, RZ, R2 ;  /* 0x000000ffff3c7224 */ /* 0x000fc400078e0002 */
[----:B0-----:R-:W3:Y:S04]  /*dde0*/  LDL.LU R17, [R1+0x4c] ;  /* 0x00004c0001117983 */ /* 0x001ee80000300800 */
[----:B------:R0:W-:Y:S01]  /*ddf0*/  STL [R1+0x2d64], R16 ;  /* 0x002d641001007387 */ /* 0x0001e20000100800 */
[----:B------:R-:W-:Y:S01]  /*de00*/  @!P6 IMAD.MOV R60, RZ, RZ, -R60 ;  /* 0x000000ffff3ce224 */ /* 0x000fe200078e0a3c */
[----:B------:R-:W-:Y:S02]  /*de10*/  ISETP.GE.AND P6, PT, R62, RZ, PT ;  /* 0x000000ff3e00720c */ /* 0x000fe40003fc6270 */
[----:B0-----:R-:W3:Y:S04]  /*de20*/  LDL R16, [R1+0x2ccc] ;  /* 0x002ccc0001107983 */ /* 0x001ee80000100800 */
[----:B------:R0:W-:Y:S01]  /*de30*/  STL [R1+0x2d68], R15 ;  /* 0x002d680f01007387 */ /* 0x0001e20000100800 */
[----:B------:R-:W-:-:S02]  /*de40*/  ISETP.GT.U32.AND P4, PT, R0, R86, PT ;  /* 0x000000560000720c */ /* 0x000fc40003f84070 */
[----:B------:R-:W-:Y:S01]  /*de50*/  IABS R62, R68 ;  /* 0x00000044003e7213 */ /* 0x000fe20000000000 */
[----:B0-----:R-:W3:Y:S04]  /*de60*/  LDL.LU R15, [R1+0x48] ;  /* 0x00004800010f7983 */ /* 0x001ee80000300800 */
[----:B------:R0:W-:Y:S01]  /*de70*/  STL [R1+0x2d6c], R14 ;  /* 0x002d6c0e01007387 */ /* 0x0001e20000100800 */
[----:B------:R-:W-:Y:S02]  /*de80*/  IMAD R2, R0, R130, R135 ;  /* 0x0000008200027224 */ /* 0x000fe400078e0287 */
[--C-:B------:R-:W-:Y:S01]  /*de90*/  @!P0 IMAD.IADD R133, R133, 0x1, -R0.reuse ;  /* 0x0000000185858824 */ /* 0x100fe200078e0a00 */
[----:B0-----:R-:W4:Y:S04]  /*dea0*/  LDL R14, [R1+0x2cc8] ;  /* 0x002cc800010e7983 */ /* 0x001f280000100800 */
[----:B------:R0:W-:Y:S01]  /*deb0*/  STL [R1+0x2d70], R250 ;  /* 0x002d70fa01007387 */ /* 0x0001e20000100800 */
[----:B------:R-:W-:Y:S01]  /*dec0*/  @!P1 IMAD.IADD R132, R132, 0x1, -R0 ;  /* 0x0000000184849824 */ /* 0x000fe200078e0a00 */
[----:B------:R-:W-:Y:S01]  /*ded0*/  ISETP.GE.AND P0, PT, R84, RZ, PT ;  /* 0x000000ff5400720c */ /* 0x000fe20003f06270 */
[----:B------:R-:W-:Y:S01]  /*dee0*/  IMAD.MOV.U32 R84, RZ, RZ, R62 ;  /* 0x000000ffff547224 */ /* 0x000fe200078e003e */
[----:B0-----:R-:W2:Y:S04]  /*def0*/  LDL R250, [R1+0x2cfc] ;  /* 0x002cfc0001fa7983 */ /* 0x001ea80000100800 */
[----:B------:R0:W-:Y:S01]  /*df00*/  STL [R1+0x2d74], R247 ;  /* 0x002d74f701007387 */ /* 0x0001e20000100800 */
[----:B------:R-:W-:Y:S01]  /*df10*/  @!P3 IMAD.IADD R134, R134, 0x1, -R0 ;  /* 0x000000018686b824 */ /* 0x000fe200078e0a00 */
[----:B------:R-:W-:-:S02]  /*df20*/  ISETP.GT.U32.AND P3, PT, R0, R2, PT ;  /* 0x000000020000720c */ /* 0x000fc40003f64070 */
[----:B0-----:R-:W3:Y:S04]  /*df30*/  LDL.LU R247, [R1+0x50] ;  /* 0x0000500001f77983 */ /* 0x001ee80000300800 */
[----:B------:R0:W-:Y:S01]  /*df40*/  STL [R1+0x2d78], R249 ;  /* 0x002d78f901007387 */ /* 0x0001e20000100800 */
[----:B------:R-:W-:Y:S01]  /*df50*/  IMAD.MOV.U32 R62, RZ, RZ, R133 ;  /* 0x000000ffff3e7224 */ /* 0x000fe200078e0085 */
[----:B------:R-:W-:Y:S01]  /*df60*/  ISETP.GT.U32.AND P1, PT, R0, R132, PT ;  /* 0x000000840000720c */ /* 0x000fe20003f24070 */
[----:B------:R-:W-:Y:S01]  /*df70*/  IMAD.HI.U32 R133, R138, R84, RZ ;  /* 0x000000548a857227 */ /* 0x000fe200078e00ff */
[----:B0-----:R-:W3:Y:S04]  /*df80*/  LDL R249, [R1+0x2cc0] ;  /* 0x002cc00001f97983 */ /* 0x001ee80000100800 */
[----:B------:R0:W-:Y:S01]  /*df90*/  STL [R1+0x2d8c], R136 ;  /* 0x002d8c8801007387 */ /* 0x0001e20000100800 */
[----:B------:R-:W-:-:S03]  /*dfa0*/  @!P4 IMAD.IADD R86, R86, 0x1, -R0 ;  /* 0x000000015656c824 */ /* 0x000fc600078e0a00 */
[----:B0-----:R-:W3:Y:S04]  /*dfb0*/  LDL R136, [R1+0x2cd4] ;  /* 0x002cd40001887983 */ /* 0x001ee80000100800 */
[----:B------:R0:W-:Y:S01]  /*dfc0*/  STL [R1+0x2d94], R251 ;  /* 0x002d94fb01007387 */ /* 0x0001e20000100800 */
[----:B------:R-:W-:-:S03]  /*dfd0*/  IMAD.MOV R133, RZ, RZ, -R133 ;  /* 0x000000ffff857224 */ /* 0x000fc600078e0a85 */
[----:B0-----:R-:W4:Y:S04]  /*dfe0*/  LDL R251, [R1+0x2cdc] ;  /* 0x002cdc0001fb7983 */ /* 0x001f280000100800 */
[----:B------:R0:W-:Y:S01]  /*dff0*/  STL [R1+0x2d98], R164 ;  /* 0x002d98a401007387 */ /* 0x0001e20000100800 */
[----:B------:R-:W-:-:S03]  /*e000*/  IMAD R84, R0, R133, R84 ;  /* 0x0000008500547224 */ /* 0x000fc600078e0254 */
[----:B0-----:R-:W3:Y:S04]  /*e010*/  LDL R164, [R1+0x2ce0] ;  /* 0x002ce00001a47983 */ /* 0x001ee80000100800 */
[----:B------:R0:W-:Y:S01]  /*e020*/  STL [R1+0x2d9c], R57 ;  /* 0x002d9c3901007387 */ /* 0x0001e20000100800 */
[----:B------:R-:W-:-:S03]  /*e030*/  ISETP.GT.U32.AND P4, PT, R0, R86, PT ;  /* 0x000000560000720c */ /* 0x000fc60003f84070 */
[----:B0-----:R-:W4:Y:S04]  /*e040*/  LDL R57, [R1+0x2ce4] ;  /* 0x002ce40001397983 */ /* 0x001f280000100800 */
[----:B------:R0:W-:Y:S01]  /*e050*/  STL [R1+0x2da0], R228 ;  /* 0x002da0e401007387 */ /* 0x0001e20000100800 */
[----:B------:R-:W-:-:S03]  /*e060*/  @!P3 IMAD.IADD R2, R2, 0x1, -R0 ;  /* 0x000000010202b824 */ /* 0x000fc600078e0a00 */
[----:B0-----:R-:W3:Y:S04]  /*e070*/  LDL R228, [R1+0x2ce8] ;  /* 0x002ce80001e47983 */ /* 0x001ee80000100800 */
[----:B------:R0:W-:Y:S01]  /*e080*/  STL [R1+0x2da4], R121 ;  /* 0x002da47901007387 */ /* 0x0001e20000100800 */
[----:B------:R-:W-:Y:S01]  /*e090*/  @!P1 IMAD.IADD R132, R132, 0x1, -R0 ;  /* 0x0000000184849824 */ /* 0x000fe200078e0a00 */
[----:B------:R-:W-:Y:S02]  /*e0a0*/  IABS R130, R66 ;  /* 0x0000004200827213 */ /* 0x000fe40000000000 */
[----:B0-----:R-:W4:Y:S04]  /*e0b0*/  LDL R121, [R1+0x2cec] ;  /* 0x002cec0001797983 */ /* 0x001f280000100800 */
[----:B------:R0:W-:Y:S01]  /*e0c0*/  STL [R1+0x2da8], R196 ;  /* 0x002da8c401007387 */ /* 0x0001e20000100800 */
[----:B------:R-:W-:-:S03]  /*e0d0*/  ISETP.GT.U32.AND P1, PT, R0, R84, PT ;  /* 0x000000540000720c */ /* 0x000fc60003f24070 */
[----:B0-----:R-:W4:Y:S04]  /*e0e0*/  LDL R196, [R1+0x2cb8] ;  /* 0x002cb80001c47983 */ /* 0x001f280000100800 */
[----:B------:R0:W-:Y:S01]  /*e0f0*/  STL [R1+0x2dac], R25 ;  /* 0x002dac1901007387 */ /* 0x0001e20000100800 */
[----:B------:R-:W-:-:S03]  /*e100*/  ISETP.GT.U32.AND P3, PT, R0, R2, PT ;  /* 0x000000020000720c */ /* 0x000fc60003f64070 */
[----:B0-----:R-:W4:Y:S04]  /*e110*/  LDL R25, [R1+0x2cf4] ;  /* 0x002cf40001197983 */ /* 0x001f280000100800 */
[----:B------:R0:W-:Y:S01]  /*e120*/  STL [R1+0x2db0], R89 ;  /* 0x002db05901007387 */ /* 0x0001e20000100800 */
[----:B------:R-:W-:Y:S01]  /*e130*/  @!P5 IMAD.MOV R62, RZ, RZ, -R62 ;  /* 0x000000ffff3ed224 */ /* 0x000fe200078e0a3e */
[----:B------:R-:W-:Y:S01]  /*e140*/  ISETP.GE.AND P5, PT, R64, RZ, PT ;  /* 0x000000ff4000720c */ /* 0x000fe20003fa6270 */
[----:B------:R-:W-:Y:S01]  /*e150*/  IMAD.HI.U32 R133, R138, R130, RZ ;  /* 0x000000828a857227 */ /* 0x000fe200078e00ff */
[----:B0-----:R-:W3:Y:S04]  /*e160*/  LDL R89, [R1+0x2cf0] ;  /* 0x002cf00001597983 */ /* 0x001ee80000100800 */
[----:B------:R0:W-:Y:S01]  /*e170*/  STL [R1+0x2db4], R148 ;  /* 0x002db49401007387 */ /* 0x0001e20000100800 */
[----:B------:R-:W-:-:S03]  /*e180*/  IMAD.MOV.U32 R64, RZ, RZ, R134 ;  /* 0x000000ffff407224 */ /* 0x000fc600078e0086 */
[----:B0-----:R-:W4:Y:S01]  /*e190*/  LDL R148, [R1+0x2cf8] ;  /* 0x002cf80001947983 */ /* 0x001f220000100800 */
[----:B------:R-:W-:Y:S02]  /*e1a0*/  @!P4 IMAD.IADD R86, R86, 0x1, -R0 ;  /* 0x000000015656c824 */ /* 0x000fe400078e0a00 */
[----:B------:R-:W-:Y:S01]  /*e1b0*/  IMAD.MOV R133, RZ, RZ, -R133 ;  /* 0x000000ffff857224 */ /* 0x000fe200078e0a85 */
[----:B------:R0:W-:Y:S01]  /*e1c0*/  STL [R1+0x2db8], R180 ;  /* 0x002db8b401007387 */ /* 0x0001e20000100800 */
[----:B------:R-:W-:Y:S01]  /*e1d0*/  @!P2 IMAD.MOV R64, RZ, RZ, -R64 ;  /* 0x000000ffff40a224 */ /* 0x000fe200078e0a40 */
[----:B------:R-:W-:Y:S01]  /*e1e0*/  ISETP.GE.AND P2, PT, R66, RZ, PT ;  /* 0x000000ff4200720c */ /* 0x000fe20003f46270 */
[----:B------:R-:W-:Y:S01]  /*e1f0*/  IMAD.MOV.U32 R66, RZ, RZ, R86 ;  /* 0x000000ffff427224 */ /* 0x000fe200078e0056 */
[----:B------:R-:W-:Y:S01]  /*e200*/  IABS R86, R70 ;  /* 0x0000004600567213 */ /* 0x000fe20000000000 */
[----:B------:R-:W-:Y:S02]  /*e210*/  IMAD R130, R0, R133, R130 ;  /* 0x0000008500827224 */ /* 0x000fe400078e0282 */
[--C-:B------:R-:W-:Y:S01]  /*e220*/  @!P1 IMAD.IADD R84, R84, 0x1, -R0.reuse ;  /* 0x0000000154549824 */ /* 0x100fe200078e0a00 */
[----:B0-----:R-:W3:Y:S01]  /*e230*/  LDL R180, [R1+0x2cb4] ;  /* 0x002cb40001b47983 */ /* 0x001ee20000100800 */
[----:B------:R-:W-:Y:S01]  /*e240*/  ISETP.GE.AND P4, PT, R68, RZ, PT ;  /* 0x000000ff4400720c */ /* 0x000fe20003f86270 */
[----:B------:R-:W-:Y:S01]  /*e250*/  @!P3 IMAD.IADD R2, R2, 0x1, -R0 ;  /* 0x000000010202b824 */ /* 0x000fe200078e0a00 */
[C---:B------:R-:W-:Y:S01]  /*e260*/  ISETP.GT.U32.AND P3, PT, R0.reuse, R130, PT ;  /* 0x000000820000720c */ /* 0x040fe20003f64070 */
[----:B------:R0:W-:Y:S01]  /*e270*/  STL [R1+0x2dbc], R212 ;  /* 0x002dbcd401007387 */ /* 0x0001e20000100800 */
[----:B------:R-:W-:Y:S01]  /*e280*/  IMAD.MOV.U32 R68, RZ, RZ, R132 ;  /* 0x000000ffff447224 */ /* 0x000fe200078e0084 */
[----:B------:R-:W-:Y:S01]  /*e290*/  ISETP.GT.U32.AND P1, PT, R0, R84, PT ;  /* 0x000000540000720c */ /* 0x000fe20003f24070 */
[----:B------:R-:W-:Y:S01]  /*e2a0*/  IMAD.HI.U32 R132, R138, R86, RZ ;  /* 0x000000568a847227 */ /* 0x000fe200078e00ff */
[----:B0-----:R-:W3:Y:S03]  /*e2b0*/  LDL R212, [R1+0x2d00] ;  /* 0x002d000001d47983 */ /* 0x001ee60000100800 */
[----:B------:R-:W-:-:S02]  /*e2c0*/  IMAD.MOV R132, RZ, RZ, -R132 ;  /* 0x000000ffff847224 */ /* 0x000fc400078e0a84 */
[----:B------:R-:W-:Y:S01]  /*e2d0*/  @!P6 IMAD.MOV R66, RZ, RZ, -R66 ;  /* 0x000000ffff42e224 */ /* 0x000fe200078e0a42 */
[----:B------:R-:W-:Y:S01]  /*e2e0*/  ISETP.GE.AND P6, PT, R70, RZ, PT ;  /* 0x000000ff4600720c */ /* 0x000fe20003fc6270 */
[----:B------:R-:W-:Y:S02]  /*e2f0*/  IMAD.MOV.U32 R70, RZ, RZ, R2 ;  /* 0x000000ffff467224 */ /* 0x000fe400078e0002 */
[----:B------:R-:W-:Y:S01]  /*e300*/  IMAD R2, R0, R132, R86 ;  /* 0x0000008400027224 */ /* 0x000fe200078e0256 */
[----:B------:R-:W-:Y:S01]  /*e310*/  IABS R174, R74 ;  /* 0x0000004a00ae7213 */ /* 0x000fe20000000000 */
[--C-:B------:R-:W-:Y:S02]  /*e320*/  @!P3 IMAD.IADD R130, R130, 0x1, -R0.reuse ;  /* 0x000000018282b824 */ /* 0x100fe400078e0a00 */
[----:B------:R-:W-:Y:S01]  /*e330*/  @!P1 IMAD.IADD R84, R84, 0x1, -R0 ;  /* 0x0000000154549824 */ /* 0x000fe200078e0a00 */
[----:B------:R-:W-:Y:S01]  /*e340*/  ISETP.GT.U32.AND P1, PT, R0, R2, PT ;  /* 0x000000020000720c */ /* 0x000fe20003f24070 */
[----:B------:R-:W-:Y:S01]  /*e350*/  @!P0 IMAD.MOV R68, RZ, RZ, -R68 ;  /* 0x000000ffff448224 */ /* 0x000fe200078e0a44 */
[----:B------:R-:W-:Y:S01]  /*e360*/  ISETP.GE.AND P0, PT, R74, RZ, PT ;  /* 0x000000ff4a00720c */ /* 0x000fe20003f06270 */
[----:B------:R-:W-:Y:S01]  /*e370*/  IMAD.HI.U32 R74, R138, R174, RZ ;  /* 0x000000ae8a4a7227 */ /* 0x000fe200078e00ff */
[----:B------:R-:W-:Y:S01]  /*e380*/  ISETP.GT.U32.AND P3, PT, R0, R130, PT ;  /* 0x000000820000720c */ /* 0x000fe20003f64070 */
[----:B------:R0:W-:Y:S01]  /*e390*/  STL [R1+0x2dc0], R246 ;  /* 0x002dc0f601007387 */ /* 0x0001e20000100800 */
[----:B------:R-:W-:Y:S01]  /*e3a0*/  IABS R166, R72 ;  /* 0x0000004800a67213 */ /* 0x000fe20000000000 */
[----:B------:R-:W-:-:S02]  /*e3b0*/  IMAD.MOV R74, RZ, RZ, -R74 ;  /* 0x000000ffff4a7224 */ /* 0x000fc400078e0a4a */
[----:B------:R-:W-:Y:S01]  /*e3c0*/  @!P5 IMAD.MOV R70, RZ, RZ, -R70 ;  /* 0x000000ffff46d224 */ /* 0x000fe200078e0a46 */
[----:B------:R-:W-:Y:S01]  /*e3d0*/  ISETP.GE.AND P5, PT, R72, RZ, PT ;  /* 0x000000ff4800720c */ /* 0x000fe20003fa6270 */
[----:B------:R-:W-:Y:S01]  /*e3e0*/  IMAD.HI.U32 R72, R138, R166, RZ ;  /* 0x000000a68a487227 */ /* 0x000fe200078e00ff */
[----:B0-----:R-:W3:Y:S04]  /*e3f0*/  LDL R246, [R1+0x2d04] ;  /* 0x002d040001f67983 */ /* 0x001ee80000100800 */
[----:B------:R0:W-:Y:S01]  /*e400*/  STL.64 [R1+0x2d80], R140 ;  /* 0x002d808c01007387 */ /* 0x0001e20000100a00 */
[----:B------:R-:W-:Y:S02]  /*e410*/  IMAD R174, R0, R74, R174 ;  /* 0x0000004a00ae7224 */ /* 0x000fe400078e02ae */
[----:B------:R-:W-:-:S02]  /*e420*/  @!P1 IMAD.IADD R2, R2, 0x1, -R0 ;  /* 0x0000000102029824 */ /* 0x000fc400078e0a00 */
[----:B------:R-:W-:Y:S01]  /*e430*/  IMAD.MOV R72, RZ, RZ, -R72 ;  /* 0x000000ffff487224 */ /* 0x000fe200078e0a48 */
[----:B0-----:R-:W3:Y:S01]  /*e440*/  LDL R140, [R1+0x2cc4] ;  /* 0x002cc400018c7983 */ /* 0x001ee20000100800 */
[----:B------:R-:W-:Y:S01]  /*e450*/  @!P3 IMAD.IADD R130, R130, 0x1, -R0 ;  /* 0x000000018282b824 */ /* 0x000fe200078e0a00 */
[C---:B------:R-:W-:Y:S02]  /*e460*/  ISETP.GT.U32.AND P3, PT, R0.reuse, R174, PT ;  /* 0x000000ae0000720c */ /* 0x040fe40003f64070 */
[C---:B------:R-:W-:Y:S01]  /*e470*/  ISETP.GT.U32.AND P1, PT, R0.reuse, R2, PT ;  /* 0x000000020000720c */ /* 0x040fe20003f24070 */
[C---:B------:R-:W-:Y:S01]  /*e480*/  IMAD R166, R0.reuse, R72, R166 ;  /* 0x0000004800a67224 */ /* 0x040fe200078e02a6 */
[----:B------:R-:W-:Y:S01]  /*e490*/  IABS R132, R78 ;  /* 0x0000004e00847213 */ /* 0x000fe20000000000 */
[----:B------:R-:W-:Y:S01]  /*e4a0*/  IMAD.MOV.U32 R72, RZ, RZ, R84 ;  /* 0x000000ffff487224 */ /* 0x000fe200078e0054 */
[----:B------:R-:W-:Y:S01]  /*e4b0*/  IABS R170, R76 ;  /* 0x0000004c00aa7213 */ /* 0x000fe20000000000 */
[----:B------:R-:W3:Y:S02]  /*e4c0*/  LDL.LU R141, [R1+0x3c] ;  /* 0x00003c00018d7983 */ /* 0x000ee40000300800 */
[----:B------:R-:W-:Y:S01]  /*e4d0*/  @!P4 IMAD.MOV R72, RZ, RZ, -R72 ;  /* 0x000000ffff48c224 */ /* 0x000fe200078e0a48 */
[----:B------:R-:W-:Y:S01]  /*e4e0*/  ISETP.GT.U32.AND P4, PT, R0, R166, PT ;  /* 0x000000a60000720c */ /* 0x000fe20003f84070 */
[----:B------:R-:W-:Y:S01]  /*e4f0*/  IMAD.HI.U32 R135, R138, R132, RZ ;  /* 0x000000848a877227 */ /* 0x000fe200078e00ff */
[----:B------:R-:W-:-:S03]  /*e500*/  IABS R86, R80 ;  /* 0x0000005000567213 */ /* 0x000fc60000000000 */
[----:B------:R-:W-:Y:S02]  /*e510*/  IMAD.MOV.U32 R74, RZ, RZ, R130 ;  /* 0x000000ffff4a7224 */ /* 0x000fe400078e0082 */
[----:B------:R-:W-:Y:S02]  /*e520*/  IMAD.MOV R135, RZ, RZ, -R135 ;  /* 0x000000ffff877224 */ /* 0x000fe400078e0a87 */
[--C-:B------:R-:W-:Y:S02]  /*e530*/  @!P3 IMAD.IADD R174, R174, 0x1, -R0.reuse ;  /* 0x00000001aeaeb824 */ /* 0x100fe400078e0a00 */
[----:B------:R-:W-:Y:S02]  /*e540*/  @!P1 IMAD.IADD R2, R2, 0x1, -R0 ;  /* 0x0000000102029824 */ /* 0x000fe400078e0a00 */
[----:B------:R-:W-:Y:S01]  /*e550*/  IMAD.HI.U32 R134, R138, R170, RZ ;  /* 0x000000aa8a867227 */ /* 0x000fe200078e00ff */
[----:B------:R-:W-:-:S03]  /*e560*/  ISETP.GT.U32.AND P3, PT, R0, R174, PT ;  /* 0x000000ae0000720c */ /* 0x000fc60003f64070 */
[----:B------:R-:W-:Y:S01]  /*e570*/  @!P2 IMAD.MOV R74, RZ, RZ, -R74 ;  /* 0x000000ffff4aa224 */ /* 0x000fe200078e0a4a */
[----:B------:R-:W-:Y:S01]  /*e580*/  ISETP.GE.AND P2, PT, R76, RZ, PT ;  /* 0x000000ff4c00720c */ /* 0x000fe20003f46270 */
[----:B------:R-:W-:Y:S02]  /*e590*/  IMAD R84, R0, R135, R132 ;  /* 0x0000008700547224 */ /* 0x000fe400078e0284 */
[----:B------:R-:W-:Y:S02]  /*e5a0*/  IMAD.MOV.U32 R76, RZ, RZ, R2 ;  /* 0x000000ffff4c7224 */ /* 0x000fe400078e0002 */
[----:B------:R-:W-:-:S04]  /*e5b0*/  IMAD.HI.U32 R133, R138, R86, RZ ;  /* 0x000000568a857227 */ /* 0x000fc800078e00ff */
[----:B------:R-:W-:Y:S02]  /*e5c0*/  IMAD.MOV R134, RZ, RZ, -R134 ;  /* 0x000000ffff867224 */ /* 0x000fe400078e0a86 */
[----:B------:R-:W-:Y:S02]  /*e5d0*/  @!P4 IMAD.IADD R166, R166, 0x1, -R0 ;  /* 0x00000001a6a6c824 */ /* 0x000fe400078e0a00 */
[----:B------:R-:W-:Y:S01]  /*e5e0*/  @!P6 IMAD.MOV R76, RZ, RZ, -R76 ;  /* 0x000000ffff4ce224 */ /* 0x000fe200078e0a4c */
[C---:B------:R-:W-:Y:S01]  /*e5f0*/  ISETP.GT.U32.AND P6, PT, R0.reuse, R84, PT ;  /* 0x000000540000720c */ /* 0x040fe20003fc4070 */
[C---:B------:R-:W-:Y:S02]  /*e600*/  IMAD R170, R0.reuse, R134, R170 ;  /* 0x0000008600aa7224 */ /* 0x040fe400078e02aa */
[----:B------:R-:W-:Y:S01]  /*e610*/  IMAD.MOV R133, RZ, RZ, -R133 ;  /* 0x000000ffff857224 */ /* 0x000fe200078e0a85 */
[C---:B------:R-:W-:Y:S02]  /*e620*/  ISETP.GT.U32.AND P4, PT, R0.reuse, R166, PT ;  /* 0x000000a60000720c */ /* 0x040fe40003f84070 */
[C---:B------:R-:W-:Y:S01]  /*e630*/  ISETP.GT.U32.AND P1, PT, R0.reuse, R170, PT ;  /* 0x000000aa0000720c */ /* 0x040fe20003f24070 */
[----:B------:R-:W-:-:S02]  /*e640*/  IMAD R86, R0, R133, R86 ;  /* 0x0000008500567224 */ /* 0x000fc400078e0256 */
[----:B------:R-:W-:-:S03]  /*e650*/  @!P3 IMAD.IADD R174, R174, 0x1, -R0 ;  /* 0x00000001aeaeb824 */ /* 0x000fc600078e0a00 */
[----:B------:R-:W-:Y:S01]  /*e660*/  ISETP.GT.U32.AND P3, PT, R0, R86, PT ;  /* 0x000000560000720c */ /* 0x000fe20003f64070 */
[--C-:B------:R-:W-:Y:S01]  /*e670*/  @!P6 IMAD.IADD R84, R84, 0x1, -R0.reuse ;  /* 0x000000015454e824 */ /* 0x100fe200078e0a00 */
[----:B------:R-:W-:Y:S02]  /*e680*/  IABS R137, R82 ;  /* 0x0000005200897213 */ /* 0x000fe40000000000 */
[----:B------:R-:W-:Y:S01]  /*e690*/  IABS R135, R88 ;  /* 0x0000005800877213 */ /* 0x000fe20000000000 */
[----:B------:R-:W-:Y:S01]  /*e6a0*/  @!P4 IMAD.IADD R166, R166, 0x1, -R0 ;  /* 0x00000001a6a6c824 */ /* 0x000fe200078e0a00 */
[----:B------:R-:W-:Y:S01]  /*e6b0*/  ISETP.GE.AND P4, PT, R78, RZ, PT ;  /* 0x000000ff4e00720c */ /* 0x000fe20003f86270 */
[----:B------:R-:W-:Y:S01]  /*e6c0*/  IMAD.HI.U32 R2, R138, R137, RZ ;  /* 0x000000898a027227 */ /* 0x000fe200078e00ff */
[----:B------:R-:W-:-:S03]  /*e6d0*/  ISETP.GT.U32.AND P6, PT, R0, R84, PT ;  /* 0x000000540000720c */ /* 0x000fc60003fc4070 */
[----:B------:R-:W-:Y:S02]  /*e6e0*/  @!P1 IMAD.IADD R170, R170, 0x1, -R0 ;  /* 0x00000001aaaa9824 */ /* 0x000fe400078e0a00 */
[----:B------:R-:W-:Y:S01]  /*e6f0*/  IMAD.HI.U32 R78, R138, R135, RZ ;  /* 0x000000878a4e7227 */ /* 0x000fe200078e00ff */
[----:B------:R-:W-:Y:S02]  /*e700*/  IABS R134, R90 ;  /* 0x0000005a00867213 */ /* 0x000fe40000000000 */
[----:B------:R-:W-:Y:S01]  /*e710*/  ISETP.GT.U32.AND P1, PT, R0, R170, PT ;  /* 0x000000aa0000720c */ /* 0x000fe20003f24070 */
[----:B------:R-:W-:Y:S02]  /*e720*/  IMAD.MOV R2, RZ, RZ, -R2 ;  /* 0x000000ffff027224 */ /* 0x000fe400078e0a02 */
[----:B------:R-:W-:Y:S02]  /*e730*/  @!P3 IMAD.IADD R86, R86, 0x1, -R0 ;  /* 0x000000015656b824 */ /* 0x000fe400078e0a00 */
[----:B------:R-:W-:Y:S01]  /*e740*/  IMAD.MOV R78, RZ, RZ, -R78 ;  /* 0x000000ffff4e7224 */ /* 0x000fe200078e0a4e */
[----:B------:R-:W-:Y:S01]  /*e750*/  IABS R133, R92 ;  /* 0x0000005c00857213 */ /* 0x000fe20000000000 */
[C---:B------:R-:W-:Y:S01]  /*e760*/  IMAD R137, R0.reuse, R2, R137 ;  /* 0x0000000200897224 */ /* 0x040fe200078e0289 */
[C---:B------:R-:W-:Y:S01]  /*e770*/  ISETP.GT.U32.AND P3, PT, R0.reuse, R86, PT ;  /* 0x000000560000720c */ /* 0x040fe20003f64070 */
[----:B------:R-:W-:-:S02]  /*e780*/  IMAD R135, R0, R78, R135 ;  /* 0x0000004e00877224 */ /* 0x000fc400078e0287 */
[----:B------:R-:W-:-:S04]  /*e790*/  IMAD.HI.U32 R2, R138, R134, RZ ;  /* 0x000000868a027227 */ /* 0x000fc800078e00ff */
[----:B------:R-:W-:Y:S01]  /*e7a0*/  @!P6 IMAD.IADD R84, R84, 0x1, -R0 ;  /* 0x000000015454e824 */ /* 0x000fe200078e0a00 */
[----:B------:R-:W-:Y:S01]  /*e7b0*/  ISETP.GT.U32.AND P6, PT, R0, R135, PT ;  /* 0x000000870000720c */ /* 0x000fe20003fc4070 */
[----:B------:R-:W-:Y:S02]  /*e7c0*/  IMAD.MOV R2, RZ, RZ, -R2 ;  /* 0x000000ffff027224 */ /* 0x000fe400078e0a02 */
[----:B------:R-:W-:-:S04]  /*e7d0*/  IMAD.HI.U32 R78, R138, R133, RZ ;  /* 0x000000858a4e7227 */ /* 0x000fc800078e00ff */
[----:B------:R-:W-:Y:S01]  /*e7e0*/  IMAD R134, R0, R2, R134 ;  /* 0x0000000200867224 */ /* 0x000fe200078e0286 */
[----:B------:R-:W-:Y:S01]  /*e7f0*/  IABS R2, R128 ;  /* 0x0000008000027213 */ /* 0x000fe20000000000 */
[----:B------:R-:W-:Y:S01]  /*e800*/  @!P1 IMAD.IADD R170, R170, 0x1, -R0 ;  /* 0x00000001aaaa9824 */ /* 0x000fe200078e0a00 */
[----:B------:R-:W-:Y:S01]  /*e810*/  ISETP.GT.U32.AND P1, PT, R0, R137, PT ;  /* 0x000000890000720c */ /* 0x000fe20003f24070 */
[----:B------:R-:W-:Y:S02]  /*e820*/  IMAD.MOV R78, RZ, RZ, -R78 ;  /* 0x000000ffff4e7224 */ /* 0x000fe400078e0a4e */
[----:B------:R-:W-:Y:S01]  /*e830*/  @!P3 IMAD.IADD R86, R86, 0x1, -R0 ;  /* 0x000000015656b824 */ /* 0x000fe200078e0a00 */
[C---:B------:R-:W-:Y:S01]  /*e840*/  ISETP.GT.U32.AND P3, PT, R0.reuse, R134, PT ;  /* 0x000000860000720c */ /* 0x040fe20003f64070 */
[----:B------:R-:W-:Y:S02]  /*e850*/  IMAD R133, R0, R78, R133 ;  /* 0x0000004e00857224 */ /* 0x000fe400078e0285 */
[----:B------:R-:W-:-:S04]  /*e860*/  IMAD.HI.U32 R78, R138, R2, RZ ;  /* 0x000000028a4e7227 */ /* 0x000fc800078e00ff */
[----:B------:R-:W-:Y:S01]  /*e870*/  @!P6 IMAD.IADD R135, R135, 0x1, -R0 ;  /* 0x000000018787e824 */ /* 0x000fe200078e0a00 */
[C---:B------:R-:W-:Y:S01]  /*e880*/  ISETP.GT.U32.AND P6, PT, R0.reuse, R133, PT ;  /* 0x000000850000720c */ /* 0x040fe20003fc4070 */
[----:B------:R-:W-:Y:S01]  /*e890*/  IMAD.MOV R78, RZ, RZ, -R78 ;  /* 0x000000ffff4e7224 */ /* 0x000fe200078e0a4e */
[----:B------:R-:W-:Y:S01]  /*e8a0*/  IABS R132, R94 ;  /* 0x0000005e00847213 */ /* 0x000fe20000000000 */
[----:B------:R-:W-:Y:S01]  /*e8b0*/  @!P1 IMAD.IADD R137, R137, 0x1, -R0 ;  /* 0x0000000189899824 */ /* 0x000fe200078e0a00 */
[----:B------:R-:W-:Y:S01]  /*e8c0*/  IABS R130, R96 ;  /* 0x0000006000827213 */ /* 0x000fe20000000000 */
[----:B------:R-:W-:Y:S02]  /*e8d0*/  IMAD R2, R0, R78, R2 ;  /* 0x0000004e00027224 */ /* 0x000fe400078e0202 */
[----:B------:R-:W-:Y:S01]  /*e8e0*/  IMAD.MOV.U32 R78, RZ, RZ, R174 ;  /* 0x000000ffff4e7224 */ /* 0x000fe200078e00ae */
[----:B------:R-:W-:Y:S01]  /*e8f0*/  ISETP.GE.AND P1, PT, R80, RZ, PT ;  /* 0x000000ff5000720c */ /* 0x000fe20003f26270 */
[----:B------:R-:W-:-:S04]  /*e900*/  IMAD.HI.U32 R178, R138, R132, RZ ;  /* 0x000000848ab27227 */ /* 0x000fc800078e00ff */
[----:B------:R-:W-:Y:S02]  /*e910*/  @!P3 IMAD.IADD R134, R134, 0x1, -R0 ;  /* 0x000000018686b824 */ /* 0x000fe400078e0a00 */
[----:B------:R-:W-:Y:S01]  /*e920*/  @!P0 IMAD.MOV R78, RZ, RZ, -R78 ;  /* 0x000000ffff4e8224 */ /* 0x000fe200078e0a4e */
[----:B------:R-:W-:Y:S01]  /*e930*/  ISETP.GT.U32.AND P0, PT, R0, R137, PT ;  /* 0x000000890000720c */ /* 0x000fe20003f04070 */
[----:B------:R-:W-:-:S04]  /*e940*/  IMAD.HI.U32 R80, R138, R130, RZ ;  /* 0x000000828a507227 */ /* 0x000fc800078e00ff */
[----:B------:R-:W-:Y:S02]  /*e950*/  IMAD.MOV R178, RZ, RZ, -R178 ;  /* 0x000000ffffb27224 */ /* 0x000fe400078e0ab2 */
[----:B------:R-:W-:Y:S01]  /*e960*/  @!P6 IMAD.IADD R133, R133, 0x1, -R0 ;  /* 0x000000018585e824 */ /* 0x000fe200078e0a00 */
[C---:B------:R-:W-:Y:S01]  /*e970*/  ISETP.GT.U32.AND P6, PT, R0.reuse, R134, PT ;  /* 0x000000860000720c */ /* 0x040fe20003fc4070 */
[----:B------:R-:W-:Y:S02]  /*e980*/  IMAD.MOV R174, RZ, RZ, -R80 ;  /* 0x000000ffffae7224 */ /* 0x000fe400078e0a50 */
[----:B------:R-:W-:Y:S02]  /*e990*/  IMAD.MOV.U32 R80, RZ, RZ, R166 ;  /* 0x000000ffff507224 */ /* 0x000fe400078e00a6 */
[C---:B------:R-:W-:Y:S01]  /*e9a0*/  IMAD R132, R0.reuse, R178, R132 ;  /* 0x000000b200847224 */ /* 0x040fe200078e0284 */
[----:B------:R-:W-:Y:S01]  /*e9b0*/  IABS R162, R100 ;  /* 0x0000006400a27213 */ /* 0x000fe20000000000 */
[----:B------:R-:W-:Y:S01]  /*e9c0*/  @!P5 IMAD.MOV R80, RZ, RZ, -R80 ;  /* 0x000000ffff50d224 */ /* 0x000fe200078e0a50 */
[C---:B------:R-:W-:Y:S01]  /*e9d0*/  ISETP.GT.U32.AND P5, PT, R0.reuse, R135, PT ;  /* 0x000000870000720c */ /* 0x040fe20003fa4070 */
[----:B------:R-:W-:Y:S01]  /*e9e0*/  @!P4 IMAD.MOV R84, RZ, RZ, -R84 ;  /* 0x000000ffff54c224 */ /* 0x000fe200078e0a54 */
[----:B------:R-:W-:Y:S01]  /*e9f0*/  ISETP.GT.U32.AND P4, PT, R0, R132, PT ;  /* 0x000000840000720c */ /* 0x000fe20003f84070 */
[----:B------:R-:W-:Y:S01]  /*ea00*/  @!P0 IMAD.IADD R137, R137, 0x1, -R0 ;  /* 0x0000000189898824 */ /* 0x000fe200078e0a00 */
[----:B------:R-:W-:Y:S01]  /*ea10*/  ISETP.GE.AND P3, PT, R82, RZ, PT ;  /* 0x000000ff5200720c */ /* 0x000fe20003f66270 */
[----:B------:R-:W-:Y:S01]  /*ea20*/  IMAD R130, R0, R174, R130 ;  /* 0x000000ae00827224 */ /* 0x000fe200078e0282 */
[----:B------:R-:W-:Y:S01]  /*ea30*/  ISETP.GE.AND P0, PT, R88, RZ, PT ;  /* 0x000000ff5800720c */ /* 0x000fe20003f06270 */
[----:B------:R-:W-:-:S02]  /*ea40*/  IMAD.MOV.U32 R82, RZ, RZ, R170 ;  /* 0x000000ffff527224 */ /* 0x000fc400078e00aa */
[----:B------:R-:W-:-:S04]  /*ea50*/  IMAD.HI.U32 R88, R138, R162, RZ ;  /* 0x000000a28a587227 */ /* 0x000fc800078e00ff */
[----:B------:R-:W-:Y:S01]  /*ea60*/  @!P6 IMAD.IADD R134, R134, 0x1, -R0 ;  /* 0x000000018686e824 */ /* 0x000fe200078e0a00 */
[C---:B------:R-:W-:Y:S01]  /*ea70*/  ISETP.GT.U32.AND P6, PT, R0.reuse, R130, PT ;  /* 0x000000820000720c */ /* 0x040fe20003fc4070 */
[----:B------:R-:W-:Y:S01]  /*ea80*/  @!P2 IMAD.MOV R82, RZ, RZ, -R82 ;  /* 0x000000ffff52a224 */ /* 0x000fe200078e0a52 */
[C---:B------:R-:W-:Y:S01]  /*ea90*/  ISETP.GT.U32.AND P2, PT, R0.reuse, R133, PT ;  /* 0x000000850000720c */ /* 0x040fe20003f44070 */
[----:B------:R-:W-:Y:S02]  /*eaa0*/  IMAD.MOV R88, RZ, RZ, -R88 ;  /* 0x000000ffff587224 */ /* 0x000fe400078e0a58 */
[----:B------:R-:W-:Y:S01]  /*eab0*/  @!P1 IMAD.MOV R86, RZ, RZ, -R86 ;  /* 0x000000ffff569224 */ /* 0x000fe200078e0a56 */
[----:B------:R-:W-:Y:S01]  /*eac0*/  ISETP.GT.U32.AND P1, PT, R0, R2, PT ;  /* 0x000000020000720c */ /* 0x000fe20003f24070 */
[----:B------:R-:W-:Y:S01]  /*ead0*/  @!P5 IMAD.IADD R135, R135, 0x1, -R0 ;  /* 0x000000018787d824 */ /* 0x000fe200078e0a00 */
[----:B------:R-:W-:Y:S01]  /*eae0*/  ISETP.GE.AND P5, PT, R90, RZ, PT ;  /* 0x000000ff5a00720c */ /* 0x000fe20003fa6270 */
[----:B------:R-:W-:Y:S01]  /*eaf0*/  IMAD R162, R0, R88, R162 ;  /* 0x0000005800a27224 */ /* 0x000fe200078e02a2 */
[----:B------:R-:W-:Y:S01]  /*eb00*/  IABS R90, R124 ;  /* 0x0000007c005a7213 */ /* 0x000fe20000000000 */
[----:B------:R-:W-:-:S02]  /*eb10*/  @!P4 IMAD.IADD R132, R132, 0x1, -R0 ;  /* 0x000000018484c824 */ /* 0x000fc400078e0a00 */
[----:B------:R-:W-:Y:S02]  /*eb20*/  IMAD.MOV.U32 R88, RZ, RZ, R137 ;  /* 0x000000ffff587224 */ /* 0x000fe400078e0089 */
[----:B------:R-:W-:Y:S02]  /*eb30*/  IMAD.MOV.U32 R137, RZ, RZ, R90 ;  /* 0x000000ffff897224 */ /* 0x000fe400078e005a */
[----:B------:R-:W-:Y:S01]  /*eb40*/  @!P3 IMAD.MOV R88, RZ, RZ, -R88 ;  /* 0x000000ffff58b224 */ /* 0x000fe200078e0a58 */
[----:B------:R-:W-:Y:S01]  /*eb50*/  ISETP.GT.U32.AND P3, PT, R0, R132, PT ;  /* 0x000000840000720c */ /* 0x000fe20003f64070 */
[----:B------:R-:W-:Y:S02]  /*eb60*/  IMAD.MOV.U32 R90, RZ, RZ, R135 ;  /* 0x000000ffff5a7224 */ /* 0x000fe400078e0087 */
[--C-:B------:R-:W-:Y:S02]  /*eb70*/  @!P6 IMAD.IADD R130, R130, 0x1, -R0.reuse ;  /* 0x000000018282e824 */ /* 0x100fe400078e0a00 */
[----:B------:R-:W-:Y:S01]  /*eb80*/  @!P2 IMAD.IADD R133, R133, 0x1, -R0 ;  /* 0x000000018585a824 */ /* 0x000fe200078e0a00 */
[----:B------:R-:W-:Y:S01]  /*eb90*/  ISETP.GE.AND P2, PT, R92, RZ, PT ;  /* 0x000000ff5c00720c */ /* 0x000fe20003f46270 */
[----:B------:R-:W-:Y:S01]  /*eba0*/  @!P0 IMAD.MOV R90, RZ, RZ, -R90 ;  /* 0x000000ffff5a8224 */ /* 0x000fe200078e0a5a */
[----:B------:R-:W-:Y:S01]  /*ebb0*/  ISETP.GT.U32.AND P0, PT, R0, R130, PT ;  /* 0x000000820000720c */ /* 0x000fe20003f04070 */
[----:B------:R-:W-:Y:S01]  /*ebc0*/  @!P1 IMAD.IADD R2, R2, 0x1, -R0 ;  /* 0x0000000102029824 */ /* 0x000fe200078e0a00 */
[----:B------:R-:W-:Y:S01]  /*ebd0*/  ISETP.GE.AND P1, PT, R128, RZ, PT ;  /* 0x000000ff8000720c */ /* 0x000fe20003f26270 */
[----:B------:R-:W-:Y:S01]  /*ebe0*/  IMAD.MOV.U32 R92, RZ, RZ, R134 ;  /* 0x000000ffff5c7224 */ /* 0x000fe200078e0086 */
[----:B------:R-:W-:Y:S01]  /*ebf0*/  IABS R128, R98 ;  /* 0x0000006200807213 */ /* 0x000fe20000000000 */
[----:B------:R-:W-:Y:S01]  /*ec00*/  IMAD.HI.U32 R134, R138, R137, RZ ;  /* 0x000000898a867227 */ /* 0x000fe200078e00ff */
[----:B------:R-:W-:-:S03]  /*ec10*/  ISETP.GE.AND P4, PT, R94, RZ, PT ;  /* 0x000000ff5e00720c */ /* 0x000fc60003f86270 */
[----:B------:R-:W-:Y:S02]  /*ec20*/  IMAD.MOV.U32 R94, RZ, RZ, R133 ;  /* 0x000000ffff5e7224 */ /* 0x000fe400078e0085 */
[----:B------:R-:W-:Y:S01]  /*ec30*/  @!P3 IMAD.IADD R132, R132, 0x1, -R0 ;  /* 0x000000018484b824 */ /* 0x000fe200078e0a00 */
[----:B------:R-:W-:Y:S01]  /*ec40*/  ISETP.GE.AND P3, PT, R100, RZ, PT ;  /* 0x000000ff6400720c */ /* 0x000fe20003f66270 */
[----:B------:R-:W-:Y:S01]  /*ec50*/  @!P5 IMAD.MOV R92, RZ, RZ, -R92 ;  /* 0x000000ffff5cd224 */ /* 0x000fe200078e0a5c */
[----:B------:R-:W-:Y:S01]  /*ec60*/  ISETP.GE.AND P5, PT, R96, RZ, PT ;  /* 0x000000ff6000720c */ /* 0x000fe20003fa6270 */
[----:B------:R-:W-:Y:S01]  /*ec70*/  IMAD.MOV R134, RZ, RZ, -R134 ;  /* 0x000000ffff867224 */ /* 0x000fe200078e0a86 */
[----:B------:R-:W-:Y:S01]  /*ec80*/  ISETP.GT.U32.AND P6, PT, R0, R2, PT ;  /* 0x000000020000720c */ /* 0x000fe20003fc4070 */
[----:B------:R-:W-:-:S04]  /*ec90*/  IMAD.HI.U32 R100, R138, R128, RZ ;  /* 0x000000808a647227 */ /* 0x000fc800078e00ff */
[----:B------:R-:W-:Y:S01]  /*eca0*/  @!P2 IMAD.MOV R94, RZ, RZ, -R94 ;  /* 0x000000ffff5ea224 */ /* 0x000fe200078e0a5e */
[C---:B------:R-:W-:Y:S01]  /*ecb0*/  ISETP.GT.U32.AND P2, PT, R0.reuse, R162, PT ;  /* 0x000000a20000720c */ /* 0x040fe20003f44070 */
[----:B------:R-:W-:Y:S02]  /*ecc0*/  IMAD R137, R0, R134, R137 ;  /* 0x0000008600897224 */ /* 0x000fe400078e0289 */
[----:B------:R-:W-:Y:S02]  /*ecd0*/  IMAD.MOV R100, RZ, RZ, -R100 ;  /* 0x000000ffff647224 */ /* 0x000fe400078e0a64 */
[----:B------:R-:W-:Y:S01]  /*ece0*/  @!P0 IMAD.IADD R130, R130, 0x1, -R0 ;  /* 0x0000000182828824 */ /* 0x000fe200078e0a00 */
[C---:B------:R-:W-:Y:S01]  /*ecf0*/  ISETP.GT.U32.AND P0, PT, R0.reuse, R137, PT ;  /* 0x000000890000720c */ /* 0x040fe20003f04070 */
[----:B------:R-:W-:Y:S02]  /*ed00*/  IMAD R128, R0, R100, R128 ;  /* 0x0000006400807224 */ /* 0x000fe400078e0280 */
[----:B------:R-:W-:Y:S01]  /*ed10*/  IMAD.MOV.U32 R100, RZ, RZ, R130 ;  /* 0x000000ffff647224 */ /* 0x000fe200078e0082 */
[----:B------:R-:W-:Y:S01]  /*ed20*/  IABS R133, R102 ;  /* 0x0000006600857213 */ /* 0x000fe20000000000 */
[----:B------:R-:W-:-:S02]  /*ed30*/  @!P6 IMAD.IADD R2, R2, 0x1, -R0 ;  /* 0x000000010202e824 */ /* 0x000fc400078e0a00 */
[----:B------:R-:W-:Y:S01]  /*ed40*/  @!P5 IMAD.MOV R100, RZ, RZ, -R100 ;  /* 0x000000ffff64d224 */ /* 0x000fe200078e0a64 */
[----:B------:R-:W-:Y:S01]  /*ed50*/  ISETP.GT.U32.AND P5, PT, R0, R128, PT ;  /* 0x000000800000720c */ /* 0x000fe20003fa4070 */
[----:B------:R-:W-:Y:S01]  /*ed60*/  @!P2 IMAD.IADD R162, R162, 0x1, -R0 ;  /* 0x00000001a2a2a824 */ /* 0x000fe200078e0a00 */
[----:B------:R-:W-:Y:S01]  /*ed70*/  ISETP.GE.AND P2, PT, R98, RZ, PT ;  /* 0x000000ff6200720c */ /* 0x000fe20003f46270 */
[----:B------:R-:W-:Y:S02]  /*ed80*/  IMAD.MOV.U32 R96, RZ, RZ, R132 ;  /* 0x000000ffff607224 */ /* 0x000fe400078e0084 */
[----:B------:R-:W-:Y:S02]  /*ed90*/  IMAD.MOV.U32 R98, RZ, RZ, R2 ;  /* 0x000000ffff627224 */ /* 0x000fe400078e0002 */
[----:B------:R-:W-:-:S04]  /*eda0*/  IMAD.HI.U32 R132, R138, R133, RZ ;  /* 0x000000858a847227 */ /* 0x000fc800078e00ff */
[----:B------:R-:W-:Y:S01]  /*edb0*/  @!P4 IMAD.MOV R96, RZ, RZ, -R96 ;  /* 0x000000ffff60c224 */ /* 0x000fe200078e0a60 */
[----:B------:R-:W-:Y:S01]  /*edc0*/  ISETP.GT.U32.AND P4, PT, R0, R162, PT ;  /* 0x000000a20000720c */ /* 0x000fe20003f84070 */
[----:B------:R-:W-:Y:S02]  /*edd0*/  @!P0 IMAD.IADD R137, R137, 0x1, -R0 ;  /* 0x0000000189898824 */ /* 0x000fe400078e0a00 */
[----:B------:R-:W-:Y:S01]  /*ede0*/  @!P1 IMAD.MOV R98, RZ, RZ, -R98 ;  /* 0x000000ffff629224 */ /* 0x000fe200078e0a62 */
[----:B------:R-:W-:Y:S01]  /*edf0*/  ISETP.GE.AND P1, PT, R102, RZ, PT ;  /* 0x000000ff6600720c */ /* 0x000fe20003f26270 */
[----:B------:R-:W-:Y:S01]  /*ee00*/  IMAD.MOV R132, RZ, RZ, -R132 ;  /* 0x000000ffff847224 */ /* 0x000fe200078e0a84 */
[----:B------:R-:W-:Y:S02]  /*ee10*/  IABS R102, R106 ;  /* 0x0000006a00667213 */ /* 0x000fe40000000000 */
[----:B------:R-:W-:Y:S01]  /*ee20*/  ISETP.GE.AND P6, PT, R124, RZ, PT ;  /* 0x000000ff7c00720c */ /* 0x000fe20003fc6270 */
[----:B------:R-:W-:Y:S01]  /*ee30*/  @!P5 IMAD.IADD R128, R128, 0x1, -R0 ;  /* 0x000000018080d824 */ /* 0x000fe200078e0a00 */
[----:B------:R-:W-:Y:S01]  /*ee40*/  IABS R124, R104 ;  /* 0x00000068007c7213 */ /* 0x000fe20000000000 */
[C---:B------:R-:W-:Y:S01]  /*ee50*/  IMAD R133, R0.reuse, R132, R133 ;  /* 0x0000008400857224 */ /* 0x040fe200078e0285 */
[C---:B------:R-:W-:Y:S01]  /*ee60*/  ISETP.GT.U32.AND P0, PT, R0.reuse, R137, PT ;  /* 0x000000890000720c */ /* 0x040fe20003f04070 */
[----:B------:R-:W-:Y:S01]  /*ee70*/  IMAD.MOV.U32 R132, RZ, RZ, R102 ;  /* 0x000000ffff847224 */ /* 0x000fe200078e0066 */
[----:B------:R-:W-:Y:S01]  /*ee80*/  ISETP.GT.U32.AND P5, PT, R0, R128, PT ;  /* 0x000000800000720c */ /* 0x000fe20003fa4070 */
[----:B------:R-:W-:-:S04]  /*ee90*/  IMAD.HI.U32 R2, R138, R124, RZ ;  /* 0x0000007c8a027227 */ /* 0x000fc800078e00ff */
[----:B------:R-:W-:-:S04]  /*eea0*/  IMAD.HI.U32 R134, R138, R132, RZ ;  /* 0x000000848a867227 */ /* 0x000fc800078e00ff */
[----:B------:R-:W-:Y:S02]  /*eeb0*/  IMAD.MOV R2, RZ, RZ, -R2 ;  /* 0x000000ffff027224 */ /* 0x000fe400078e0a02 */
[----:B------:R-:W-:Y:S02]  /*eec0*/  @!P4 IMAD.IADD R162, R162, 0x1, -R0 ;  /* 0x00000001a2a2c824 */ /* 0x000fe400078e0a00 */
[----:B------:R-:W-:Y:S01]  /*eed0*/  IMAD.MOV R135, RZ, RZ, -R134 ;  /* 0x000000ffff877224 */ /* 0x000fe200078e0a86 */
[----:B------:R-:W-:Y:S01]  /*eee0*/  IABS R130, R108 ;  /* 0x0000006c00827213 */ /* 0x000fe20000000000 */
[C---:B------:R-:W-:Y:S02]  /*eef0*/  IMAD R124, R0.reuse, R2, R124 ;  /* 0x00000002007c7224 */ /* 0x040fe400078e027c */
[----:B------:R-:W-:Y:S02]  /*ef00*/  IMAD.MOV.U32 R102, RZ, RZ, R162 ;  /* 0x000000ffff667224 */ /* 0x000fe400078e00a2 */
[----:B------:R-:W-:Y:S01]  /*ef10*/  @!P0 IMAD.IADD R137, R137, 0x1, -R0 ;  /* 0x0000000189898824 */ /* 0x000fe200078e0a00 */
[C---:B------:R-:W-:Y:S01]  /*ef20*/  ISETP.GT.U32.AND P0, PT, R0.reuse, R133, PT ;  /* 0x000000850000720c */ /* 0x040fe20003f04070 */
[----:B------:R-:W-:-:S02]  /*ef30*/  IMAD R132, R0, R135, R132 ;  /* 0x0000008700847224 */ /* 0x000fc400078e0284 */
[----:B------:R-:W-:Y:S01]  /*ef40*/  @!P3 IMAD.MOV R102, RZ, RZ, -R102 ;  /* 0x000000ffff66b224 */ /* 0x000fe200078e0a66 */
[----:B------:R-:W-:Y:S01]  /*ef50*/  ISETP.GT.U32.AND P3, PT, R0, R124, PT ;  /* 0x0000007c0000720c */ /* 0x000fe20003f64070 */
[----:B------:R-:W-:Y:S01]  /*ef60*/  IMAD.HI.U32 R134, R138, R130, RZ ;  /* 0x000000828a867227 */ /* 0x000fe200078e00ff */
[----:B------:R-:W-:-:S03]  /*ef70*/  ISETP.GE.AND P4, PT, R104, RZ, PT ;  /* 0x000000ff6800720c */ /* 0x000fc60003f86270 */
[----:B------:R-:W-:Y:S01]  /*ef80*/  @!P5 IMAD.IADD R128, R128, 0x1, -R0 ;  /* 0x000000018080d824 */ /* 0x000fe200078e0a00 */
[----:B------:R-:W-:Y:S01]  /*ef90*/  ISETP.GT.U32.AND P5, PT, R0, R132, PT ;  /* 0x000000840000720c */ /* 0x000fe20003fa4070 */
[----:B------:R-:W-:Y:S02]  /*efa0*/  IMAD.MOV.U32 R104, RZ, RZ, R137 ;  /* 0x000000ffff687224 */ /* 0x000fe400078e0089 */
[----:B------:R-:W-:Y:S01]  /*efb0*/  IMAD.MOV R134, RZ, RZ, -R134 ;  /* 0x000000ffff867224 */ /* 0x000fe200078e0a86 */
[----:B------:R-:W-:Y:S01]  /*efc0*/  IABS R2, R110 ;  /* 0x0000006e00027213 */ /* 0x000fe20000000000 */
[----:B------:R-:W-:Y:S01]  /*efd0*/  @!P6 IMAD.MOV R104, RZ, RZ, -R104 ;  /* 0x000000ffff68e224 */ /* 0x000fe200078e0a68 */
[----:B------:R-:W-:Y:S01]  /*efe0*/  ISETP.GE.AND P6, PT, R106, RZ, PT ;  /* 0x000000ff6a00720c */ /* 0x000fe20003fc6270 */
[----:B------:R-:W-:Y:S02]  /*eff0*/  IMAD R130, R0, R134, R130 ;  /* 0x0000008600827224 */ /* 0x000fe400078e0282 */
[----:B------:R-:W-:-:S02]  /*f000*/  IMAD.MOV.U32 R106, RZ, RZ, R128 ;  /* 0x000000ffff6a7224 */ /* 0x000fc400078e0080 */
[----:B------:R-:W-:Y:S01]  /*f010*/  @!P0 IMAD.IADD R133, R133, 0x1, -R0 ;  /* 0x0000000185858824 */ /* 0x000fe200078e0a00 */
[----:B------:R-:W-:Y:S01]  /*f020*/  IABS R137, R112 ;  /* 0x0000007000897213 */ /* 0x000fe20000000000 */
[----:B------:R-:W-:-:S04]  /*f030*/  IMAD.HI.U32 R134, R138, R2, RZ ;  /* 0x000000028a867227 */ /* 0x000fc800078e00ff */
[----:B------:R-:W-:Y:S02]  /*f040*/  @!P3 IMAD.IADD R124, R124, 0x1, -R0 ;  /* 0x000000017c7cb824 */ /* 0x000fe400078e0a00 */
[----:B------:R-:W-:Y:S01]  /*f050*/  @!P2 IMAD.MOV R106, RZ, RZ, -R106 ;  /* 0x000000ffff6aa224 */ /* 0x000fe200078e0a6a */
[----:B------:R-:W-:Y:S01]  /*f060*/  ISETP.GT.U32.AND P2, PT, R0, R130, PT ;  /* 0x000000820000720c */ /* 0x000fe20003f44070 */
[----:B------:R-:W-:Y:S01]  /*f070*/  @!P5 IMAD.IADD R132, R132, 0x1, -R0 ;  /* 0x000000018484d824 */ /* 0x000fe200078e0a00 */
[C---:B------:R-:W-:Y:S01]  /*f080*/  ISETP.GT.U32.AND P0, PT, R0.reuse, R133, PT ;  /* 0x000000850000720c */ /* 0x040fe20003f04070 */
[----:B------:R-:W-:Y:S01]  /*f090*/  IMAD.MOV R134, RZ, RZ, -R134 ;  /* 0x000000ffff867224 */ /* 0x000fe200078e0a86 */
[C---:B------:R-:W-:Y:S01]  /*f0a0*/  ISETP.GT.U32.AND P3, PT, R0.reuse, R124, PT ;  /* 0x0000007c0000720c */ /* 0x040fe20003f64070 */
[----:B------:R-:W-:Y:S01]  /*f0b0*/  IMAD.MOV.U32 R128, RZ, RZ, R137 ;  /* 0x000000ffff807224 */ /* 0x000fe200078e0089 */
[C---:B------:R-:W-:Y:S01]  /*f0c0*/  ISETP.GT.U32.AND P5, PT, R0.reuse, R132, PT ;  /* 0x000000840000720c */ /* 0x040fe20003fa4070 */
[----:B------:R-:W-:-:S02]  /*f0d0*/  IMAD R2, R0, R134, R2 ;  /* 0x0000008600027224 */ /* 0x000fc400078e0202 */
[----:B------:R-:W-:Y:S01]  /*f0e0*/  IMAD.HI.U32 R134, R138, R128, RZ ;  /* 0x000000808a867227 */ /* 0x000fe200078e00ff */
[----:B------:R-:W-:-:S03]  /*f0f0*/  IABS R135, R114 ;  /* 0x0000007200877213 */ /* 0x000fc60000000000 */
[----:B------:R-:W-:Y:S02]  /*f100*/  IMAD.MOV R134, RZ, RZ, -R134 ;  /* 0x000000ffff867224 */ /* 0x000fe400078e0a86 */
[--C-:B------:R-:W-:Y:S02]  /*f110*/  @!P2 IMAD.IADD R130, R130, 0x1, -R0.reuse ;  /* 0x000000018282a824 */ /* 0x100fe400078e0a00 */
[----:B------:R-:W-:Y:S02]  /*f120*/  @!P0 IMAD.IADD R133, R133, 0x1, -R0 ;  /* 0x0000000185858824 */ /* 0x000fe400078e0a00 */
[----:B------:R-:W-:Y:S01]  /*f130*/  IMAD R128, R0, R134, R128 ;  /* 0x0000008600807224 */ /* 0x000fe200078e0280 */
[----:B------:R-:W-:Y:S01]  /*f140*/  ISETP.GE.AND P0, PT, R108, RZ, PT ;  /* 0x000000ff6c00720c */ /* 0x000fe20003f06270 */
[----:B------:R-:W-:Y:S01]  /*f150*/  @!P3 IMAD.IADD R124, R124, 0x1, -R0 ;  /* 0x000000017c7cb824 */ /* 0x000fe200078e0a00 */
[C---:B------:R-:W-:Y:S01]  /*f160*/  ISETP.GT.U32.AND P3, PT, R0.reuse, R2, PT ;  /* 0x000000020000720c */ /* 0x040fe20003f64070 */
[----:B------:R-:W-:Y:S01]  /*f170*/  IMAD.MOV.U32 R108, RZ, RZ, R133 ;  /* 0x000000ffff6c7224 */ /* 0x000fe200078e0085 */
[----:B------:R-:W-:Y:S01]  /*f180*/  ISETP.GT.U32.AND P2, PT, R0, R130, PT ;  /* 0x000000820000720c */ /* 0x000fe20003f44070 */
[----:B------:R-:W-:-:S04]  /*f190*/  IMAD.HI.U32 R133, R138, R135, RZ ;  /* 0x000000878a857227 */ /* 0x000fc800078e00ff */
[----:B------:R-:W-:Y:S01]  /*f1a0*/  @!P5 IMAD.IADD R132, R132, 0x1, -R0 ;  /* 0x000000018484d824 */ /* 0x000fe200078e0a00 */
[----:B------:R-:W-:Y:S01]  /*f1b0*/  ISETP.GT.U32.AND P5, PT, R0, R128, PT ;  /* 0x000000800000720c */ /* 0x000fe20003fa4070 */
[----:B------:R-:W-:Y:S02]  /*f1c0*/  IMAD.MOV R133, RZ, RZ, -R133 ;  /* 0x000000ffff857224 */ /* 0x000fe400078e0a85 */
[----:B------:R-:W-:Y:S01]  /*f1d0*/  @!P1 IMAD.MOV R108, RZ, RZ, -R108 ;  /* 0x000000ffff6c9224 */ /* 0x000fe200078e0a6c */
[----:B------:R-:W-:Y:S01]  /*f1e0*/  ISETP.GE.AND P1, PT, R110, RZ, PT ;  /* 0x000000ff6e00720c */ /* 0x000fe20003f26270 */
[----:B------:R-:W-:Y:S02]  /*f1f0*/  IMAD.MOV.U32 R110, RZ, RZ, R124 ;  /* 0x000000ffff6e7224 */ /* 0x000fe400078e007c */
[----:B------:R-:W-:Y:S02]  /*f200*/  IMAD R133, R0, R133, R135 ;  /* 0x0000008500857224 */ /* 0x000fe400078e0287 */
[----:B------:R-:W-:-:S02]  /*f210*/  @!P3 IMAD.IADD R2, R2, 0x1, -R0 ;  /* 0x000000010202b824 */ /* 0x000fc400078e0a00 */
[----:B------:R-:W-:Y:S01]  /*f220*/  @!P4 IMAD.MOV R110, RZ, RZ, -R110 ;  /* 0x000000ffff6ec224 */ /* 0x000fe200078e0a6e */
[----:B------:R-:W-:Y:S01]  /*f230*/  ISETP.GE.AND P4, PT, R112, RZ, PT ;  /* 0x000000ff7000720c */ /* 0x000fe20003f86270 */
[----:B------:R-:W-:Y:S01]  /*f240*/  @!P2 IMAD.IADD R130, R130, 0x1, -R0 ;  /* 0x000000018282a824 */ /* 0x000fe200078e0a00 */
[----:B------:R-:W-:Y:S01]  /*f250*/  ISETP.GT.U32.AND P2, PT, R0, R133, PT ;  /* 0x000000850000720c */ /* 0x000fe20003f44070 */
[----:B------:R-:W-:Y:S02]  /*f260*/  IMAD.MOV.U32 R112, RZ, RZ, R132 ;  /* 0x000000ffff707224 */ /* 0x000fe400078e0084 */
[----:B------:R-:W-:Y:S01]  /*f270*/  @!P5 IMAD.IADD R128, R128, 0x1, -R0 ;  /* 0x000000018080d824 */ /* 0x000fe200078e0a00 */
[----:B------:R-:W-:Y:S01]  /*f280*/  ISETP.GT.U32.AND P3, PT, R0, R2, PT ;  /* 0x000000020000720c */ /* 0x000fe20003f64070 */
[----:B------:R-:W-:-:S03]  /*f290*/  @!P6 IMAD.MOV R112, RZ, RZ, -R112 ;  /* 0x000000ffff70e224 */ /* 0x000fc600078e0a70 */
[----:B------:R-:W-:Y:S02]  /*f2a0*/  ISETP.GT.U32.AND P6, PT, R0, R128, PT ;  /* 0x000000800000720c */ /* 0x000fe40003fc4070 */
[----:B------:R-:W-:Y:S01]  /*f2b0*/  ISETP.GE.AND P5, PT, R114, RZ, PT ;  /* 0x000000ff7200720c */ /* 0x000fe20003fa6270 */
[----:B------:R-:W-:Y:S01]  /*f2c0*/  IMAD.MOV.U32 R114, RZ, RZ, R130 ;  /* 0x000000ffff727224 */ /* 0x000fe200078e0082 */
[----:B------:R-:W-:Y:S01]  /*f2d0*/  IABS R134, R116 ;  /* 0x0000007400867213 */ /* 0x000fe20000000000 */
[----:B------:R-:W-:Y:S01]  /*f2e0*/  @!P2 IMAD.IADD R133, R133, 0x1, -R0 ;  /* 0x000000018585a824 */ /* 0x000fe200078e0a00 */
[----:B------:R-:W-:Y:S01]  /*f2f0*/  IABS R124, R122 ;  /* 0x0000007a007c7213 */ /* 0x000fe20000000000 */
[----:B------:R-:W-:Y:S02]  /*f300*/  @!P0 IMAD.MOV R114, RZ, RZ, -R114 ;  /* 0x000000ffff728224 */ /* 0x000fe400078e0a72 */
[----:B------:R-:W-:Y:S01]  /*f310*/  @!P3 IMAD.IADD R2, R2, 0x1, -R0 ;  /* 0x000000010202b824 */ /* 0x000fe200078e0a00 */
[----:B------:R-:W-:Y:S01]  /*f320*/  ISETP.GT.U32.AND P0, PT, R0, R133, PT ;  /* 0x000000850000720c */ /* 0x000fe20003f04070 */
[----:B------:R-:W-:Y:S01]  /*f330*/  IMAD.MOV.U32 R132, RZ, RZ, R134 ;  /* 0x000000ffff847224 */ /* 0x000fe200078e0086 */
[----:B------:R-:W-:Y:S01]  /*f340*/  ISETP.GE.AND P2, PT, R116, RZ, PT ;  /* 0x000000ff7400720c */ /* 0x000fe20003f46270 */
[----:B------:R-:W-:Y:S01]  /*f350*/  @!P6 IMAD.IADD R128, R128, 0x1, -R0 ;  /* 0x000000018080e824 */ /* 0x000fe200078e0a00 */
[----:B------:R-:W-:Y:S01]  /*f360*/  ISETP.GE.AND P6, PT, R118, RZ, PT ;  /* 0x000000ff7600720c */ /* 0x000fe20003fc6270 */
[----:B------:R-:W-:Y:S01]  /*f370*/  IMAD.MOV.U32 R116, RZ, RZ, R2 ;  /* 0x000000ffff747224 */ /* 0x000fe200078e0002 */
[----:B------:R-:W-:Y:S01]  /*f380*/  IABS R2, R118 ;  /* 0x0000007600027213 */ /* 0x000fe20000000000 */
[----:B------:R-:W-:Y:S01]  /*f390*/  IMAD.HI.U32 R134, R138, R124, RZ ;  /* 0x0000007c8a867227 */ /* 0x000fe200078e00ff */
[----:B------:R-:W-:-:S03]  /*f3a0*/  IABS R130, R120 ;  /* 0x0000007800827213 */ /* 0x000fc60000000000 */
[----:B------:R-:W-:-:S04]  /*f3b0*/  IMAD.HI.U32 R135, R138, R132, RZ ;  /* 0x000000848a877227 */ /* 0x000fc800078e00ff */
[----:B------:R-:W-:Y:S02]  /*f3c0*/  IMAD.MOV.U32 R118, RZ, RZ, R128 ;  /* 0x000000ffff767224 */ /* 0x000fe400078e0080 */
[----:B------:R-:W-:Y:S02]  /*f3d0*/  IMAD.MOV R134, RZ, RZ, -R134 ;  /* 0x000000ffff867224 */ /* 0x000fe400078e0a86 */
[----:B------:R-:W-:Y:S02]  /*f3e0*/  IMAD.MOV R135, RZ, RZ, -R135 ;  /* 0x000000ffff877224 */ /* 0x000fe400078e0a87 */
[----:B------:R-:W-:Y:S01]  /*f3f0*/  @!P4 IMAD.MOV R118, RZ, RZ, -R118 ;  /* 0x000000ffff76c224 */ /* 0x000fe200078e0a76 */
[----:B------:R-:W-:Y:S01]  /*f400*/  ISETP.GE.AND P4, PT, R120, RZ, PT ;  /* 0x000000ff7800720c */ /* 0x000fe20003f86270 */
[----:B------:R-:W-:Y:S01]  /*f410*/  IMAD.HI.U32 R120, R138, R130, RZ ;  /* 0x000000828a787227 */ /* 0x000fe200078e00ff */
[----:B------:R-:W-:Y:S02]  /*f420*/  ISETP.GE.AND P3, PT, R122, RZ, PT ;  /* 0x000000ff7a00720c */ /* 0x000fe40003f66270 */
[----:B------:R-:W-:Y:S01]  /*f430*/  IABS R162, R252 ;  /* 0x000000fc00a27213 */ /* 0x000fe20000000000 */
[----:B------:R-:W-:-:S02]  /*f440*/  IMAD R122, R0, R134, R124 ;  /* 0x00000086007a7224 */ /* 0x000fc400078e027c */
[----:B------:R-:W-:Y:S01]  /*f450*/  IMAD R124, R0, R135, R132 ;  /* 0x00000087007c7224 */ /* 0x000fe200078e0284 */
[----:B------:R-:W-:Y:S01]  /*f460*/  IABS R132, R126 ;  /* 0x0000007e00847213 */ /* 0x000fe20000000000 */
[----:B------:R-:W-:Y:S01]  /*f470*/  @!P0 IMAD.IADD R133, R133, 0x1, -R0 ;  /* 0x0000000185858824 */ /* 0x000fe200078e0a00 */
[----:B------:R-:W-:Y:S01]  /*f480*/  ISETP.GE.AND P0, PT, R126, RZ, PT ;  /* 0x000000ff7e00720c */ /* 0x000fe20003f06270 */
[----:B------:R-:W-:Y:S01]  /*f490*/  IMAD.MOV.U32 R126, RZ, RZ, R2 ;  /* 0x000000ffff7e7224 */ /* 0x000fe200078e0002 */
[----:B--2---:R-:W-:Y:S01]  /*f4a0*/  IABS R174, R250 ;  /* 0x000000fa00ae7213 */ /* 0x004fe20000000000 */
[----:B------:R-:W-:Y:S02]  /*f4b0*/  IMAD.MOV R120, RZ, RZ, -R120 ;  /* 0x000000ffff787224 */ /* 0x000fe400078e0a78 */
[----:B------:R-:W-:Y:S01]  /*f4c0*/  IMAD.HI.U32 R2, R138, R162, RZ ;  /* 0x000000a28a027227 */ /* 0x000fe200078e00ff */
[----:B----4-:R-:W-:-:S03]  /*f4d0*/  IABS R182, R148 ;  /* 0x0000009400b67213 */ /* 0x010fc60000000000 */
[----:B------:R-:W-:Y:S02]  /*f4e0*/  IMAD R130, R0, R120, R130 ;  /* 0x0000007800827224 */ /* 0x000fe400078e0282 */
[----:B------:R-:W-:Y:S02]  /*f4f0*/  IMAD.MOV R2, RZ, RZ, -R2 ;  /* 0x000000ffff027224 */ /* 0x000fe400078e0a02 */
[----:B------:R-:W-:Y:S01]  /*f500*/  IMAD.HI.U32 R120, R138, R174, RZ ;  /* 0x000000ae8a787227 */ /* 0x000fe200078e00ff */
[----:B------:R-:W-:-:S03]  /*f510*/  IABS R128, R19 ;  /* 0x0000001300807213 */ /* 0x000fc60000000000 */
[----:B------:R-:W-:Y:S02]  /*f520*/  IMAD R162, R0, R2, R162 ;  /* 0x0000000200a27224 */ /* 0x000fe400078e02a2 */
[----:B------:R-:W-:Y:S02]  /*f530*/  IMAD.MOV R120, RZ, RZ, -R120 ;  /* 0x000000ffff787224 */ /* 0x000fe400078e0a78 */
[----:B------:R-:W-:-:S04]  /*f540*/  IMAD.HI.U32 R2, R138, R182, RZ ;  /* 0x000000b68a027227 */ /* 0x000fc800078e00ff */
[----:B------:R-:W-:Y:S01]  /*f550*/  @!P1 IMAD.MOV R116, RZ, RZ, -R116 ;  /* 0x000000ffff749224 */ /* 0x000fe200078e0a74 */
[----:B------:R-:W-:Y:S01]  /*f560*/  ISETP.GE.AND P1, PT, R19, RZ, PT ;  /* 0x000000ff1300720c */ /* 0x000fe20003f26270 */
[----:B------:R-:W-:-:S04]  /*f570*/  IMAD.HI.U32 R19, R138, R132, RZ ;  /* 0x000000848a137227 */ /* 0x000fc800078e00ff */
[C---:B------:R-:W-:Y:S01]  /*f580*/  IMAD R174, R0.reuse, R120, R174 ;  /* 0x0000007800ae7224 */ /* 0x040fe200078e02ae */
[----:B---3--:R-:W-:Y:S01]  /*f590*/  IABS R120, R89 ;  /* 0x0000005900787213 */ /* 0x008fe20000000000 */
[----:B------:R-:W-:Y:S01]  /*f5a0*/  IMAD.MOV R2, RZ, RZ, -R2 ;  /* 0x000000ffff027224 */ /* 0x000fe200078e0a02 */
[----:B------:R-:W-:Y:S01]  /*f5b0*/  IABS R178, R180 ;  /* 0x000000b400b27213 */ /* 0x000fe20000000000 */
[----:B------:R-:W-:Y:S02]  /*f5c0*/  IMAD.MOV R19, RZ, RZ, -R19 ;  /* 0x000000ffff137224 */ /* 0x000fe400078e0a13 */
[----:B------:R-:W-:Y:S02]  /*f5d0*/  IMAD R182, R0, R2, R182 ;  /* 0x0000000200b67224 */ /* 0x000fe400078e02b6 */
[----:B------:R-:W-:Y:S02]  /*f5e0*/  IMAD.MOV.U32 R2, RZ, RZ, R120 ;  /* 0x000000ffff027224 */ /* 0x000fe400078e0078 */
[----:B------:R-:W-:Y:S01]  /*f5f0*/  IMAD.HI.U32 R134, R138, R128, RZ ;  /* 0x000000808a867227 */ /* 0x000fe200078e00ff */
[----:B------:R-:W-:-:S03]  /*f600*/  IABS R170, R212 ;  /* 0x000000d400aa7213 */ /* 0x000fc60000000000 */
[----:B------:R-:W-:Y:S02]  /*f610*/  IMAD R132, R0, R19, R132 ;  /* 0x0000001300847224 */ /* 0x000fe400078e0284 */
[----:B------:R-:W-:-:S04]  /*f620*/  IMAD.HI.U32 R19, R138, R178, RZ ;  /* 0x000000b28a137227 */ /* 0x000fc800078e00ff */
[----:B------:R-:W-:Y:S01]  /*f630*/  IMAD.HI.U32 R186, R138, R2, RZ ;  /* 0x000000028aba7227 */ /* 0x000fe200078e00ff */
[----:B------:R-:W-:-:S03]  /*f640*/  IABS R202, R228 ;  /* 0x000000e400ca7213 */ /* 0x000fc60000000000 */
[----:B------:R-:W-:Y:S02]  /*f650*/  IMAD.MOV R134, RZ, RZ, -R134 ;  /* 0x000000ffff867224 */ /* 0x000fe400078e0a86 */
[----:B------:R-:W-:Y:S02]  /*f660*/  IMAD.MOV R19, RZ, RZ, -R19 ;  /* 0x000000ffff137224 */ /* 0x000fe400078e0a13 */
[----:B------:R-:W-:Y:S02]  /*f670*/  IMAD.MOV R186, RZ, RZ, -R186 ;  /* 0x000000ffffba7224 */ /* 0x000fe400078e0aba */
[----:B------:R-:W-:Y:S02]  /*f680*/  IMAD R128, R0, R134, R128 ;  /* 0x0000008600807224 */ /* 0x000fe400078e0280 */
[----:B------:R-:W-:Y:S01]  /*f690*/  IMAD.HI.U32 R134, R138, R170, RZ ;  /* 0x000000aa8a867227 */ /* 0x000fe200078e00ff */
[----:B------:R-:W-:-:S03]  /*f6a0*/  IABS R194, R196 ;  /* 0x000000c400c27213 */ /* 0x000fc60000000000 */
[C---:B------:R-:W-:Y:S01]  /*f6b0*/  IMAD R178, R0.reuse, R19, R178 ;  /* 0x0000001300b27224 */ /* 0x040fe200078e02b2 */
[----:B------:R-:W-:Y:S01]  /*f6c0*/  IABS R19, R25 ;  /* 0x0000001900137213 */ /* 0x000fe20000000000 */
[----:B------:R-:W-:Y:S01]  /*f6d0*/  IMAD R186, R0, R186, R2 ;  /* 0x000000ba00ba7224 */ /* 0x000fe200078e0202 */
[----:B------:R-:W-:Y:S01]  /*f6e0*/  IABS R198, R121 ;  /* 0x0000007900c67213 */ /* 0x000fe20000000000 */
[----:B------:R-:W-:Y:S01]  /*f6f0*/  IMAD.HI.U32 R2, R138, R202, RZ ;  /* 0x000000ca8a027227 */ /* 0x000fe200078e00ff */
[----:B------:R-:W-:-:S03]  /*f700*/  IABS R206, R57 ;  /* 0x0000003900ce7213 */ /* 0x000fc60000000000 */
[----:B------:R-:W-:Y:S02]  /*f710*/  IMAD.MOV R134, RZ, RZ, -R134 ;  /* 0x000000ffff867224 */ /* 0x000fe400078e0a86 */
[----:B------:R-:W-:Y:S02]  /*f720*/  IMAD.MOV.U32 R120, RZ, RZ, R133 ;  /* 0x000000ffff787224 */ /* 0x000fe400078e0085 */
[----:B------:R-:W-:Y:S02]  /*f730*/  IMAD.MOV.U32 R133, RZ, RZ, R19 ;  /* 0x000000ffff857224 */ /* 0x000fe400078e0013 */
[----:B------:R-:W-:Y:S02]  /*f740*/  IMAD.MOV R2, RZ, RZ, -R2 ;  /* 0x000000ffff027224 */ /* 0x000fe400078e0a02 */
[----:B------:R-:W-:Y:S02]  /*f750*/  IMAD R170, R0, R134, R170 ;  /* 0x0000008600aa7224 */ /* 0x000fe400078e02aa */
[----:B------:R-:W-:Y:S01]  /*f760*/  IMAD.HI.U32 R19, R138, R194, RZ ;  /* 0x000000c28a137227 */ /* 0x000fe200078e00ff */
[----:B------:R-:W-:-:S03]  /*f770*/  IABS R214, R251 ;  /* 0x000000fb00d67213 */ /* 0x000fc60000000000 */
[----:B------:R-:W-:Y:S01]  /*f780*/  IMAD.HI.U32 R134, R138, R198, RZ ;  /* 0x000000c68a867227 */ /* 0x000fe200078e00ff */
[----:B------:R-:W-:-:S03]  /*f790*/  IABS R218, R236 ;  /* 0x000000ec00da7213 */ /* 0x000fc60000000000 */
[----:B------:R-:W-:Y:S02]  /*f7a0*/  IMAD R202, R0, R2, R202 ;  /* 0x0000000200ca7224 */ /* 0x000fe400078e02ca */
[----:B------:R-:W-:Y:S02]  /*f7b0*/  IMAD.MOV R19, RZ, RZ, -R19 ;  /* 0x000000ffff137224 */ /* 0x000fe400078e0a13 */
[----:B------:R-:W-:-:S04]  /*f7c0*/  IMAD.HI.U32 R2, R138, R206, RZ ;  /* 0x000000ce8a027227 */ /* 0x000fc800078e00ff */
[----:B------:R-:W-:Y:S02]  /*f7d0*/  IMAD.MOV R134, RZ, RZ, -R134 ;  /* 0x000000ffff867224 */ /* 0x000fe400078e0a86 */
[C---:B------:R-:W-:Y:S02]  /*f7e0*/  IMAD R194, R0.reuse, R19, R194 ;  /* 0x0000001300c27224 */ /* 0x040fe400078e02c2 */
[----:B------:R-:W-:Y:S01]  /*f7f0*/  IMAD.MOV R2, RZ, RZ, -R2 ;  /* 0x000000ffff027224 */ /* 0x000fe200078e0a02 */
[----:B------:R-:W-:Y:S01]  /*f800*/  IABS R239, R140 ;  /* 0x0000008c00ef7213 */ /* 0x000fe20000000000 */
[----:B------:R-:W-:Y:S02]  /*f810*/  IMAD R198, R0, R134, R198 ;  /* 0x0000008600c67224 */ /* 0x000fe400078e02c6 */
[----:B------:R-:W-:-:S04]  /*f820*/  IMAD.HI.U32 R19, R138, R214, RZ ;  /* 0x000000d68a137227 */ /* 0x000fc800078e00ff */
[----:B------:R-:W-:-:S04]  /*f830*/  IMAD.HI.U32 R135, R138, R126, RZ ;  /* 0x0000007e8a877227 */ /* 0x000fc800078e00ff */
[----:B------:R-:W-:Y:S01]  /*f840*/  IMAD.HI.U32 R134, R138, R218, RZ ;  /* 0x000000da8a867227 */ /* 0x000fe200078e00ff */
[----:B------:R-:W-:-:S03]  /*f850*/  IABS R166, R246 ;  /* 0x000000f600a67213 */ /* 0x000fc60000000000 */
[----:B------:R-:W-:Y:S02]  /*f860*/  IMAD R206, R0, R2, R206 ;  /* 0x0000000200ce7224 */ /* 0x000fe400078e02ce */
[----:B------:R-:W-:Y:S01]  /*f870*/  IMAD.MOV R2, RZ, RZ, -R19 ;  /* 0x000000ffff027224 */ /* 0x000fe200078e0a13 */
[----:B------:R-:W-:Y:S01]  /*f880*/  IABS R234, R14 ;  /* 0x0000000e00ea7213 */ /* 0x000fe20000000000 */
[----:B------:R-:W-:Y:S02]  /*f890*/  IMAD.MOV R135, RZ, RZ, -R135 ;  /* 0x000000ffff877224 */ /* 0x000fe400078e0a87 */
[----:B------:R-:W-:-:S04]  /*f8a0*/  IMAD.HI.U32 R190, R138, R133, RZ ;  /* 0x000000858abe7227 */ /* 0x000fc800078e00ff */
[----:B------:R-:W-:Y:S02]  /*f8b0*/  IMAD.MOV R19, RZ, RZ, -R134 ;  /* 0x000000ffff137224 */ /* 0x000fe400078e0a86 */
[----:B------:R-:W-:Y:S01]  /*f8c0*/  IMAD.HI.U32 R134, R138, R239, RZ ;  /* 0x000000ef8a867227 */ /* 0x000fe200078e00ff */
[----:B------:R-:W-:-:S03]  /*f8d0*/  IABS R210, R164 ;  /* 0x000000a400d27213 */ /* 0x000fc60000000000 */
[----:B------:R-:W-:Y:S02]  /*f8e0*/  IMAD R126, R0, R135, R126 ;  /* 0x00000087007e7224 */ /* 0x000fe400078e027e */
[----:B------:R-:W-:Y:S02]  /*f8f0*/  IMAD.MOV R190, RZ, RZ, -R190 ;  /* 0x000000ffffbe7224 */ /* 0x000fe400078e0abe */
[----:B------:R-:W-:-:S04]  /*f900*/  IMAD.HI.U32 R135, R138, R166, RZ ;  /* 0x000000a68a877227 */ /* 0x000fc800078e00ff */
[----:B------:R-:W-:Y:S02]  /*f910*/  IMAD R218, R0, R19, R218 ;  /* 0x0000001300da7224 */ /* 0x000fe400078e02da */
[----:B------:R-:W-:Y:S02]  /*f920*/  IMAD.MOV R134, RZ, RZ, -R134 ;  /* 0x000000ffff867224 */ /* 0x000fe400078e0a86 */
[----:B------:R-:W-:Y:S01]  /*f930*/  IMAD.HI.U32 R19, R138, R234, RZ ;  /* 0x000000ea8a137227 */ /* 0x000fe200078e00ff */
[----:B------:R-:W-:-:S03]  /*f940*/  IABS R222, R136 ;  /* 0x0000008800de7213 */ /* 0x000fc60000000000 */
[----:B------:R-:W-:Y:S02]  /*f950*/  IMAD R190, R0, R190, R133 ;  /* 0x000000be00be7224 */ /* 0x000fe400078e0285 */
[----:B------:R-:W-:Y:S02]  /*f960*/  IMAD.MOV R135, RZ, RZ, -R135 ;  /* 0x000000ffff877224 */ /* 0x000fe400078e0a87 */
[----:B------:R-:W-:-:S04]  /*f970*/  IMAD.HI.U32 R133, R138, R210, RZ ;  /* 0x000000d28a857227 */ /* 0x000fc800078e00ff */
[C---:B------:R-:W-:Y:S01]  /*f980*/  IMAD R239, R0.reuse, R134, R239 ;  /* 0x0000008600ef7224 */ /* 0x040fe200078e02ef */
[----:B------:R-:W-:Y:S01]  /*f990*/  IABS R134, R244 ;  /* 0x000000f400867213 */ /* 0x000fe20000000000 */
[----:B------:R-:W-:Y:S02]  /*f9a0*/  IMAD.MOV R19, RZ, RZ, -R19 ;  /* 0x000000ffff137224 */ /* 0x000fe400078e0a13 */
[----:B------:R-:W-:Y:S02]  /*f9b0*/  IMAD R166, R0, R135, R166 ;  /* 0x0000008700a67224 */ /* 0x000fe400078e02a6 */
[----:B------:R-:W-:Y:S02]  /*f9c0*/  IMAD.MOV R133, RZ, RZ, -R133 ;  /* 0x000000ffff857224 */ /* 0x000fe400078e0a85 */
[----:B------:R-:W-:-:S04]  /*f9d0*/  IMAD.HI.U32 R135, R138, R222, RZ ;  /* 0x000000de8a877227 */ /* 0x000fc800078e00ff */
[----:B------:R-:W-:Y:S02]  /*f9e0*/  IMAD R234, R0, R19, R234 ;  /* 0x0000001300ea7224 */ /* 0x000fe400078e02ea */
[----:B------:R-:W-:Y:S01]  /*f9f0*/  IMAD.HI.U32 R19, R138, R134, RZ ;  /* 0x000000868a137227 */ /* 0x000fe200078e00ff */
[----:B------:R-:W-:-:S03]  /*fa00*/  IABS R252, R17 ;  /* 0x0000001100fc7213 */ /* 0x000fc60000000000 */
[----:B------:R-:W-:Y:S02]  /*fa10*/  IMAD R210, R0, R133, R210 ;  /* 0x0000008500d27224 */ /* 0x000fe400078e02d2 */
[----:B------:R-:W-:Y:S02]  /*fa20*/  IMAD.MOV R133, RZ, RZ, -R135 ;  /* 0x000000ffff857224 */ /* 0x000fe400078e0a87 */
[----:B------:R-:W-:-:S04]  /*fa30*/  IMAD.MOV R135, RZ, RZ, -R19 ;  /* 0x000000ffff877224 */ /* 0x000fc800078e0a13 */
[C---:B------:R-:W-:Y:S02]  /*fa40*/  IMAD R134, R0.reuse, R135, R134 ;  /* 0x0000008700867224 */ /* 0x040fe400078e0286 */
[----:B------:R-:W-:Y:S02]  /*fa50*/  IMAD.MOV.U32 R135, RZ, RZ, R252 ;  /* 0x000000ffff877224 */ /* 0x000fe400078e00fc */
[----:B------:R-:W2:Y:S01]  /*fa60*/  LDL R252, [R1+0x2cb0] ;  /* 0x002cb00001fc7983 */ /* 0x000ea20000100800 */
[----:B------:R-:W-:Y:S01]  /*fa70*/  @!P5 IMAD.MOV R120, RZ, RZ, -R120 ;  /* 0x000000ffff78d224 */ /* 0x000fe200078e0a78 */
[----:B------:R-:W-:-:S13]  /*fa80*/  ISETP.GT.U32.AND P5, PT, R0, R122, PT ;  /* 0x0000007a0000720c */ /* 0x000fda0003fa4070 */
[----:B------:R-:W-:-:S05]  /*fa90*/  @!P5 IMAD.IADD R122, R122, 0x1, -R0 ;  /* 0x000000017a7ad824 */ /* 0x000fca00078e0a00 */
[----:B------:R-:W-:-:S13]  /*faa0*/  ISETP.GT.U32.AND P5, PT, R0, R122, PT ;  /* 0x0000007a0000720c */ /* 0x000fda0003fa4070 */
[----:B------:R-:W-:Y:S01]  /*fab0*/  @!P5 IMAD.IADD R122, R122, 0x1, -R0 ;  /* 0x000000017a7ad824 */ /* 0x000fe200078e0a00 */
[----:B------:R-:W-:-:S03]  /*fac0*/  ISETP.GT.U32.AND P5, PT, R0, R124, PT ;  /* 0x0000007c0000720c */ /* 0x000fc60003fa4070 */
[----:B------:R-:W-:-:S10]  /*fad0*/  @!P3 IMAD.MOV R122, RZ, RZ, -R122 ;  /* 0x000000ffff7ab224 */ /* 0x000fd400078e0a7a */
[----:B------:R-:W-:-:S05]  /*fae0*/  @!P5 IMAD.IADD R124, R124, 0x1, -R0 ;  /* 0x000000017c7cd824 */ /* 0x000fca00078e0a00 */
[C---:B------:R-:W-:Y:S02]  /*faf0*/  ISETP.GT.U32.AND P5, PT, R0.reuse, R124, PT ;  /* 0x0000007c0000720c */ /* 0x040fe40003fa4070 */
[----:B------:R-:W-:-:S11]  /*fb00*/  ISETP.GT.U32.AND P3, PT, R0, R126, PT ;  /* 0x0000007e0000720c */ /* 0x000fd60003f64070 */
[--C-:B------:R-:W-:Y:S01]  /*fb10*/  @!P5 IMAD.IADD R124, R124, 0x1, -R0.reuse ;  /* 0x000000017c7cd824 */ /* 0x100fe200078e0a00 */
[----:B------:R-:W-:Y:S01]  /*fb20*/  ISETP.GT.U32.AND P5, PT, R0, R128, PT ;  /* 0x000000800000720c */ /* 0x000fe20003fa4070 */
[----:B------:R-:W-:Y:S01]  /*fb30*/  @!P3 IMAD.IADD R126, R126, 0x1, -R0 ;  /* 0x000000017e7eb824 */ /* 0x000fe200078e0a00 */
[----:B------:R-:W-:Y:S01]  /*fb40*/  ISETP.GT.U32.AND P3, PT, R0, R130, PT ;  /* 0x000000820000720c */ /* 0x000fe20003f64070 */
[----:B------:R-:W-:-:S10]  /*fb50*/  @!P2 IMAD.MOV R124, RZ, RZ, -R124 ;  /* 0x000000ffff7ca224 */ /* 0x000fd400078e0a7c */
[--C-:B------:R-:W-:Y:S01]  /*fb60*/  @!P5 IMAD.IADD R128, R128, 0x1, -R0.reuse ;  /* 0x000000018080d824 */ /* 0x100fe200078e0a00 */
[----:B------:R-:W-:Y:S01]  /*fb70*/  ISETP.GT.U32.AND P5, PT, R0, R126, PT ;  /* 0x0000007e0000720c */ /* 0x000fe20003fa4070 */
[----:B------:R-:W-:-:S03]  /*fb80*/  @!P3 IMAD.IADD R130, R130, 0x1, -R0 ;  /* 0x000000018282b824 */ /* 0x000fc600078e0a00 */
[C---:B------:R-:W-:Y:S02]  /*fb90*/  ISETP.GT.U32.AND P2, PT, R0.reuse, R128, PT ;  /* 0x000000800000720c */ /* 0x040fe40003f44070 */
[----:B------:R-:W-:-:S07]  /*fba0*/  ISETP.GT.U32.AND P3, PT, R0, R130, PT ;  /* 0x000000820000720c */ /* 0x000fce0003f64070 */
[----:B------:R-:W-:Y:S01]  /*fbb0*/  @!P5 IMAD.IADD R126, R126, 0x1, -R0 ;  /* 0x000000017e7ed824 */ /* 0x000fe200078e0a00 */
[----:B------:R-:W-:-:S03]  /*fbc0*/  ISETP.GT.U32.AND P5, PT, R0, R132, PT ;  /* 0x000000840000720c */ /* 0x000fc60003fa4070 */
[--C-:B------:R-:W-:Y:S01]  /*fbd0*/  @!P2 IMAD.IADD R128, R128, 0x1, -R0.reuse ;  /* 0x000000018080a824 */ /* 0x100fe200078e0a00 */
[----:B------:R-:W-:Y:S01]  /*fbe0*/  ISETP.GT.U32.AND P2, PT, R0, R162, PT ;  /* 0x000000a20000720c */ /* 0x000fe20003f44070 */
[----:B------:R-:W-:Y:S01]  /*fbf0*/  @!P3 IMAD.IADD R130, R130, 0x1, -R0 ;  /* 0x000000018282b824 */ /* 0x000fe200078e0a00 */
[----:B------:R-:W-:-:S07]  /*fc00*/  ISETP.GT.U32.AND P3, PT, R0, R166, PT ;  /* 0x000000a60000720c */ /* 0x000fce0003f64070 */
[----:B------:R-:W-:Y:S01]  /*fc10*/  @!P5 IMAD.IADD R132, R132, 0x1, -R0 ;  /* 0x000000018484d824 */ /* 0x000fe200078e0a00 */
[----:B------:R-:W-:-:S03]  /*fc20*/  ISETP.GT.U32.AND P5, PT, R0, R170, PT ;  /* 0x000000aa0000720c */ /* 0x000fc60003fa4070 */
[--C-:B------:R-:W-:Y:S01]  /*fc30*/  @!P2 IMAD.IADD R162, R162, 0x1, -R0.reuse ;  /* 0x00000001a2a2a824 */ /* 0x100fe200078e0a00 */
[----:B------:R-:W-:Y:S01]  /*fc40*/  ISETP.GT.U32.AND P2, PT, R0, R174, PT ;  /* 0x000000ae0000720c */ /* 0x000fe20003f44070 */
[----:B------:R-:W-:Y:S01]  /*fc50*/  @!P3 IMAD.IADD R166, R166, 0x1, -R0 ;  /* 0x00000001a6a6b824 */ /* 0x000fe200078e0a00 */
[----:B------:R-:W-:Y:S01]  /*fc60*/  ISETP.GT.U32.AND P3, PT, R0, R132, PT ;  /* 0x000000840000720c */ /* 0x000fe20003f64070 */
[----:B------:R-:W-:Y:S02]  /*fc70*/  @!P1 IMAD.MOV R128, RZ, RZ, -R128 ;  /* 0x000000ffff809224 */ /* 0x000fe400078e0a80 */
[----:B------:R-:W-:-:S04]  /*fc80*/  @!P6 IMAD.MOV R126, RZ, RZ, -R126 ;  /* 0x000000ffff7ee224 */ /* 0x000fc800078e0a7e */
[----:B------:R-:W-:Y:S01]  /*fc90*/  @!P5 IMAD.IADD R170, R170, 0x1, -R0 ;  /* 0x00000001aaaad824 */ /* 0x000fe200078e0a00 */
[----:B------:R-:W-:-:S03]  /*fca0*/  ISETP.GT.U32.AND P5, PT, R0, R162, PT ;  /* 0x000000a20000720c */ /* 0x000fc60003fa4070 */
[--C-:B------:R-:W-:Y:S01]  /*fcb0*/  @!P2 IMAD.IADD R174, R174, 0x1, -R0.reuse ;  /* 0x00000001aeaea824 */ /* 0x100fe200078e0a00 */
[----:B------:R-:W-:Y:S01]  /*fcc0*/  ISETP.GT.U32.AND P6, PT, R0, R170, PT ;  /* 0x000000aa0000720c */ /* 0x000fe20003fc4070 */
[----:B------:R-:W-:Y:S01]  /*fcd0*/  @!P3 IMAD.IADD R132, R132, 0x1, -R0 ;  /* 0x000000018484b824 */ /* 0x000fe200078e0a00 */
[C---:B------:R-:W-:Y:S02]  /*fce0*/  ISETP.GT.U32.AND P3, PT, R0.reuse, R178, PT ;  /* 0x000000b20000720c */ /* 0x040fe40003f64070 */
[----:B------:R-:W-:-:S05]  /*fcf0*/  ISETP.GT.U32.AND P1, PT, R0, R174, PT ;  /* 0x000000ae0000720c */ /* 0x000fca0003f24070 */
[----:B------:R-:W-:Y:S01]  /*fd00*/  @!P5 IMAD.IADD R162, R162, 0x1, -R0 ;  /* 0x00000001a2a2d824 */ /* 0x000fe200078e0a00 */
[----:B------:R-:W-:-:S03]  /*fd10*/  ISETP.GT.U32.AND P5, PT, R0, R182, PT ;  /* 0x000000b60000720c */ /* 0x000fc60003fa4070 */
[--C-:B------:R-:W-:Y:S01]  /*fd20*/  @!P6 IMAD.IADD R170, R170, 0x1, -R0.reuse ;  /* 0x00000001aaaae824 */ /* 0x100fe200078e0a00 */
[----:B------:R-:W-:Y:S01]  /*fd30*/  ISETP.GT.U32.AND P6, PT, R0, R190, PT ;  /* 0x000000be0000720c */ /* 0x000fe20003fc4070 */
[--C-:B------:R-:W-:Y:S02]  /*fd40*/  @!P3 IMAD.IADD R178, R178, 0x1, -R0.reuse ;  /* 0x00000001b2b2b824 */ /* 0x100fe400078e0a00 */
[--C-:B------:R-:W-:Y:S01]  /*fd50*/  @!P1 IMAD.IADD R174, R174, 0x1, -R0.reuse ;  /* 0x00000001aeae9824 */ /* 0x100fe200078e0a00 */
[C---:B------:R-:W-:Y:S02]  /*fd60*/  ISETP.GT.U32.AND P1, PT, R0.reuse, R194, PT ;  /* 0x000000c20000720c */ /* 0x040fe40003f24070 */
[C---:B------:R-:W-:Y:S02]  /*fd70*/  ISETP.GT.U32.AND P3, PT, R0.reuse, R198, PT ;  /* 0x000000c60000720c */ /* 0x040fe40003f64070 */
[----:B------:R-:W-:Y:S01]  /*fd80*/  ISETP.GT.U32.AND P2, PT, R0, R166, PT ;  /* 0x000000a60000720c */ /* 0x000fe20003f44070 */
[----:B------:R-:W-:Y:S01]  /*fd90*/  @!P5 IMAD.IADD R182, R182, 0x1, -R0 ;  /* 0x00000001b6b6d824 */ /* 0x000fe200078e0a00 */
[----:B------:R-:W-:Y:S01]  /*fda0*/  ISETP.GT.U32.AND P5, PT, R0, R202, PT ;  /* 0x000000ca0000720c */ /* 0x000fe20003fa4070 */
[----:B------:R-:W-:-:S02]  /*fdb0*/  @!P0 IMAD.MOV R132, RZ, RZ, -R132 ;  /* 0x000000ffff848224 */ /* 0x000fc400078e0a84 */
[----:B------:R-:W-:Y:S01]  /*fdc0*/  @!P6 IMAD.IADD R190, R190, 0x1, -R0 ;  /* 0x00000001bebee824 */ /* 0x000fe200078e0a00 */
[----:B------:R-:W-:-:S03]  /*fdd0*/  ISETP.GE.AND P6, PT, R246, RZ, PT ;  /* 0x000000fff600720c */ /* 0x000fc60003fc6270 */
[--C-:B------:R-:W-:Y:S01]  /*fde0*/  @!P1 IMAD.IADD R194, R194, 0x1, -R0.reuse ;  /* 0x00000001c2c29824 */ /* 0x100fe200078e0a00 */
[----:B------:R-:W-:Y:S01]  /*fdf0*/  ISETP.GE.AND P1, PT, R212, RZ, PT ;  /* 0x000000ffd400720c */ /* 0x000fe20003f26270 */
[----:B------:R-:W-:Y:S01]  /*fe00*/  @!P3 IMAD.IADD R198, R198, 0x1, -R0 ;  /* 0x00000001c6c6b824 */ /* 0x000fe200078e0a00 */
[----:B------:R-:W-:Y:S01]  /*fe10*/  ISETP.GE.AND P3, PT, R250, RZ, PT ;  /* 0x000000fffa00720c */ /* 0x000fe20003f66270 */
[----:B------:R-:W-:Y:S01]  /*fe20*/  @!P4 IMAD.MOV R130, RZ, RZ, -R130 ;  /* 0x000000ffff82c224 */ /* 0x000fe200078e0a82 */
[C---:B------:R-:W-:Y:S02]  /*fe30*/  ISETP.GT.U32.AND P0, PT, R0.reuse, R182, PT ;  /* 0x000000b60000720c */ /* 0x040fe40003f04070 */
[----:B------:R-:W-:Y:S01]  /*fe40*/  IABS R226, R3 ;  /* 0x0000000300e27213 */ /* 0x000fe20000000000 */
[C---:B------:R-:W-:Y:S01]  /*fe50*/  IMAD R214, R0.reuse, R2, R214 ;  /* 0x0000000200d67224 */ /* 0x040fe200078e02d6 */
[----:B------:R-:W-:Y:S01]  /*fe60*/  ISETP.GT.U32.AND P4, PT, R0, R178, PT ;  /* 0x000000b20000720c */ /* 0x000fe20003f84070 */
[--C-:B------:R-:W-:Y:S01]  /*fe70*/  @!P2 IMAD.IADD R166, R166, 0x1, -R0.reuse ;  /* 0x00000001a6a6a824 */ /* 0x100fe200078e0a00 */
[----:B------:R-:W-:Y:S01]  /*fe80*/  IABS R230, R16 ;  /* 0x0000001000e67213 */ /* 0x000fe20000000000 */
[----:B------:R-:W-:Y:S01]  /*fe90*/  IMAD.HI.U32 R2, R138, R226, RZ ;  /* 0x000000e28a027227 */ /* 0x000fe200078e00ff */
[----:B------:R-:W-:Y:S01]  /*fea0*/  IABS R243, R249 ;  /* 0x000000f900f37213 */ /* 0x000fe20000000000 */
[----:B------:R-:W3:Y:S02]  /*feb0*/  LDL.LU R246, [R1+0x2dc0] ;  /* 0x002dc00001f67983 */ /* 0x000ee40000300800 */
[----:B------:R-:W-:Y:S01]  /*fec0*/  @!P5 IMAD.IADD R202, R202, 0x1, -R0 ;  /* 0x00000001cacad824 */ /* 0x000fe200078e0a00 */
[----:B------:R-:W-:Y:S01]  /*fed0*/  ISETP.GT.U32.AND P5, PT, R0, R190, PT ;  /* 0x000000be0000720c */ /* 0x000fe20003fa4070 */
[----:B------:R-:W-:-:S02]  /*fee0*/  IMAD.MOV R2, RZ, RZ, -R2 ;  /* 0x000000ffff027224 */ /* 0x000fc400078e0a02 */
[----:B------:R-:W-:Y:S01]  /*fef0*/  @!P1 IMAD.MOV R170, RZ, RZ, -R170 ;  /* 0x000000ffffaa9224 */ /* 0x000fe200078e0aaa */
[C---:B------:R-:W-:Y:S01]  /*ff00*/  ISETP.GT.U32.AND P1, PT, R0.reuse, R194, PT ;  /* 0x000000c20000720c */ /* 0x040fe20003f24070 */
[----:B------:R-:W-:Y:S01]  /*ff10*/  @!P6 IMAD.MOV R166, RZ, RZ, -R166 ;  /* 0x000000ffffa6e224 */ /* 0x000fe200078e0aa6 */
[C---:B------:R-:W-:Y:S01]  /*ff20*/  ISETP.GT.U32.AND P6, PT, R0.reuse, R198, PT ;  /* 0x000000c60000720c */ /* 0x040fe20003fc4070 */
[----:B------:R-:W-:Y:S01]  /*ff30*/  @!P3 IMAD.MOV R174, RZ, RZ, -R174 ;  /* 0x000000ffffaeb224 */ /* 0x000fe200078e0aae */
[----:B------:R-:W-:Y:S01]  /*ff40*/  ISETP.GT.U32.AND P3, PT, R0, R202, PT ;  /* 0x000000ca0000720c */ /* 0x000fe20003f64070 */
[----:B------:R-:W-:Y:S01]  /*ff50*/  @!P0 IMAD.IADD R182, R182, 0x1, -R0 ;  /* 0x00000001b6b68824 */ /* 0x000fe200078e0a00 */
[C---:B------:R-:W-:Y:S01]  /*ff60*/  ISETP.GT.U32.AND P0, PT, R0.reuse, R210, PT ;  /* 0x000000d20000720c */ /* 0x040fe20003f04070 */
[----:B------:R-:W-:Y:S02]  /*ff70*/  IMAD R226, R0, R2, R226 ;  /* 0x0000000200e27224 */ /* 0x000fe400078e02e2 */
[----:B------:R-:W-:Y:S01]  /*ff80*/  @!P4 IMAD.IADD R178, R178, 0x1, -R0 ;  /* 0x00000001b2b2c824 */ /* 0x000fe200078e0a00 */
[----:B------:R-:W-:Y:S01]  /*ff90*/  ISETP.GT.U32.AND P4, PT, R0, R206, PT ;  /* 0x000000ce0000720c */ /* 0x000fe20003f84070 */
[----:B------:R-:W-:Y:S01]  /*ffa0*/  IMAD.HI.U32 R2, R138, R230, RZ ;  /* 0x000000e68a027227 */ /* 0x000fe200078e00ff */
[----:B------:R-:W-:Y:S01]  /*ffb0*/  ISETP.GT.U32.AND P2, PT, R0, R186, PT ;  /* 0x000000ba0000720c */ /* 0x000fe20003f44070 */
[----:B------:R-:W4:Y:S02]  /*ffc0*/  LDL.LU R212, [R1+0x2dbc] ;  /* 0x002dbc0001d47983 */ /* 0x000f240000300800 */
[----:B------:R-:W-:-:S02]  /*ffd0*/  IMAD.MOV R2, RZ, RZ, -R2 ;  /* 0x000000ffff027224 */ /* 0x000fc400078e0a02 */
[C---:B------:R-:W-:Y:S01]  /*ffe0*/  IMAD R222, R0.reuse, R133, R222 ;  /* 0x0000008500de7224 */ /* 0x040fe200078e02de */
[----:B------:R-:W3:Y:S01]  /*fff0*/  LDL.LU R250, [R1+0x54] ;  /* 0x0000540001fa7983 */ /* 0x000ee20000300800 */
[----:B------:R-:W-:Y:S02]  /*10000*/  IMAD R230, R0, R2, R230 ;  /* 0x0000000200e67224 */ /* 0x000fe400078e02e6 */
[--C-:B------:R-:W-:Y:S01]  /*10010*/  @!P5 IMAD.IADD R190, R190, 0x1, -R0.reuse ;  /* 0x00000001bebed824 */ /* 0x100fe200078e0a00 */
[----:B------:R-:W-:Y:S01]  /*10020*/  ISETP.GT.U32.AND P5, PT, R0, R214, PT ;  /* 0x000000d60000720c */ /* 0x000fe20003fa4070 */
        /* <DEDUP_REMOVED lines=9> */
[----:B------:R-:W-:Y:S01]  /*100c0*/  ISETP.GE.AND P4, PT, R148, RZ, PT ;  /* 0x000000ff9400720c */ /* 0x000fe20003f86270 */
[----:B------:R-:W-:-:S02]  /*100d0*/  @!P2 IMAD.IADD R186, R186, 0x1, -R0 ;  /* 0x00000001babaa824 */ /* 0x000fc400078e0a00 */
[--C-:B------:R-:W-:Y:S02]  /*100e0*/  @!P5 IMAD.IADD R214, R214, 0x1, -R0.reuse ;  /* 0x00000001d6d6d824 */ /* 0x100fe400078e0a00 */
[--C-:B------:R-:W-:Y:S01]  /*100f0*/  @!P1 IMAD.IADD R218, R218, 0x1, -R0.reuse ;  /* 0x00000001dada9824 */ /* 0x100fe200078e0a00 */
[----:B------:R-:W-:Y:S01]  /*10100*/  ISETP.GE.AND P1, PT, R25, RZ, PT ;  /* 0x000000ff1900720c */ /* 0x000fe20003f26270 */
[--C-:B------:R-:W-:Y:S01]  /*10110*/  @!P6 IMAD.IADD R222, R222, 0x1, -R0.reuse ;  /* 0x00000001dedee824 */ /* 0x100fe200078e0a00 */
[----:B------:R-:W-:Y:S01]  /*10120*/  ISETP.GE.AND P6, PT, R196, RZ, PT ;  /* 0x000000ffc400720c */ /* 0x000fe20003fc6270 */
[--C-:B------:R-:W-:Y:S01]  /*10130*/  @!P3 IMAD.IADD R226, R226, 0x1, -R0.reuse ;  /* 0x00000001e2e2b824 */ /* 0x100fe200078e0a00 */
[----:B------:R-:W-:Y:S01]  /*10140*/  ISETP.GE.AND P3, PT, R121, RZ, PT ;  /* 0x000000ff7900720c */ /* 0x000fe20003f66270 */
[----:B------:R-:W-:Y:S01]  /*10150*/  @!P0 IMAD.IADD R230, R230, 0x1, -R0 ;  /* 0x00000001e6e68824 */ /* 0x000fe200078e0a00 */
[C---:B------:R-:W-:Y:S01]  /*10160*/  ISETP.GT.U32.AND P0, PT, R0.reuse, R206, PT ;  /* 0x000000ce0000720c */ /* 0x040fe20003f04070 */
[----:B------:R-:W-:Y:S01]  /*10170*/  @!P4 IMAD.MOV R182, RZ, RZ, -R182 ;  /* 0x000000ffffb6c224 */ /* 0x000fe200078e0ab6 */
[----:B------:R-:W-:Y:S01]  /*10180*/  ISETP.GT.U32.AND P4, PT, R0, R214, PT ;  /* 0x000000d60000720c */ /* 0x000fe20003f84070 */
[----:B------:R-:W-:-:S04]  /*10190*/  IMAD.HI.U32 R133, R138, R243, RZ ;  /* 0x000000f38a857227 */ /* 0x000fc800078e00ff */
[----:B------:R-:W-:Y:S02]  /*101a0*/  IMAD.MOV R133, RZ, RZ, -R133 ;  /* 0x000000ffff857224 */ /* 0x000fe400078e0a85 */
[----:B------:R-:W-:Y:S01]  /*101b0*/  @!P1 IMAD.MOV R190, RZ, RZ, -R190 ;  /* 0x000000ffffbe9224 */ /* 0x000fe200078e0abe */
[C---:B------:R-:W-:Y:S01]  /*101c0*/  ISETP.GT.U32.AND P1, PT, R0.reuse, R218, PT ;  /* 0x000000da0000720c */ /* 0x040fe20003f24070 */
[C---:B------:R-:W-:Y:S02]  /*101d0*/  IMAD R243, R0.reuse, R133, R243 ;  /* 0x0000008500f37224 */ /* 0x040fe400078e02f3 */
[----:B------:R-:W-:Y:S01]  /*101e0*/  @!P6 IMAD.MOV R194, RZ, RZ, -R194 ;  /* 0x000000ffffc2e224 */ /* 0x000fe200078e0ac2 */
[C---:B------:R-:W-:Y:S01]  /*101f0*/  ISETP.GT.U32.AND P6, PT, R0.reuse, R226, PT ;  /* 0x000000e20000720c */ /* 0x040fe20003fc4070 */
[----:B------:R-:W-:Y:S01]  /*10200*/  @!P3 IMAD.MOV R198, RZ, RZ, -R198 ;  /* 0x000000ffffc6b224 */ /* 0x000fe200078e0ac6 */
[----:B------:R-:W-:Y:S01]  /*10210*/  ISETP.GT.U32.AND P3, PT, R0, R230, PT ;  /* 0x000000e60000720c */ /* 0x000fe20003f64070 */
[--C-:B------:R-:W-:Y:S01]  /*10220*/  @!P0 IMAD.IADD R206, R206, 0x1, -R0.reuse ;  /* 0x00000001cece8824 */ /* 0x100fe200078e0a00 */
[----:B------:R-:W-:Y:S01]  /*10230*/  ISETP.GT.U32.AND P0, PT, R0, R234, PT ;  /* 0x000000ea0000720c */ /* 0x000fe20003f04070 */
[----:B------:R-:W-:Y:S01]  /*10240*/  @!P4 IMAD.IADD R214, R214, 0x1, -R0 ;  /* 0x00000001d6d6c824 */ /* 0x000fe200078e0a00 */
[----:B------:R-:W-:-:S02]  /*10250*/  ISETP.GT.U32.AND P4, PT, R0, R243, PT ;  /* 0x000000f30000720c */ /* 0x000fc40003f84070 */
[----:B------:R-:W-:Y:S01]  /*10260*/  ISETP.GE.AND P5, PT, R89, RZ, PT ;  /* 0x000000ff5900720c */ /* 0x000fe20003fa6270 */
[----:B------:R-:W-:Y:S01]  /*10270*/  @!P1 IMAD.IADD R218, R218, 0x1, -R0 ;  /* 0x00000001dada9824 */ /* 0x000fe200078e0a00 */
[----:B------:R-:W-:-:S03]  /*10280*/  ISETP.GE.AND P1, PT, R228, RZ, PT ;  /* 0x000000ffe400720c */ /* 0x000fc60003f26270 */
[--C-:B------:R-:W-:Y:S01]  /*10290*/  @!P6 IMAD.IADD R226, R226, 0x1, -R0.reuse ;  /* 0x00000001e2e2e824 */ /* 0x100fe200078e0a00 */
[----:B------:R-:W-:Y:S01]  /*102a0*/  ISETP.GE.AND P6, PT, R57, RZ, PT ;  /* 0x000000ff3900720c */ /* 0x000fe20003fc6270 */
[--C-:B------:R-:W-:Y:S01]  /*102b0*/  @!P3 IMAD.IADD R230, R230, 0x1, -R0.reuse ;  /* 0x00000001e6e6b824 */ /* 0x100fe200078e0a00 */
[----:B------:R-:W-:Y:S01]  /*102c0*/  ISETP.GE.AND P3, PT, R164, RZ, PT ;  /* 0x000000ffa400720c */ /* 0x000fe20003f66270 */
[--C-:B------:R-:W-:Y:S01]  /*102d0*/  @!P0 IMAD.IADD R234, R234, 0x1, -R0.reuse ;  /* 0x00000001eaea8824 */ /* 0x100fe200078e0a00 */
[----:B------:R-:W-:Y:S01]  /*102e0*/  ISETP.GE.AND P0, PT, R251, RZ, PT ;  /* 0x000000fffb00720c */ /* 0x000fe20003f06270 */
[----:B------:R-:W-:Y:S01]  /*102f0*/  @!P4 IMAD.IADD R243, R243, 0x1, -R0 ;  /* 0x00000001f3f3c824 */ /* 0x000fe200078e0a00 */
[----:B------:R-:W-:Y:S02]  /*10300*/  ISETP.GE.AND P4, PT, R236, RZ, PT ;  /* 0x000000ffec00720c */ /* 0x000fe40003f86270 */
[----:B--2---:R-:W-:-:S13]  /*10310*/  ISETP.GE.AND P2, PT, R252, RZ, PT ;  /* 0x000000fffc00720c */ /* 0x004fda0003f46270 */
[----:B------:R-:W-:Y:S01]  /*10320*/  @!P2 IMAD.MOV R162, RZ, RZ, -R162 ;  /* 0x000000ffffa2a224 */ /* 0x000fe200078e0aa2 */
[----:B------:R-:W-:-:S13]  /*10330*/  ISETP.GT.U32.AND P2, PT, R0, R186, PT ;  /* 0x000000ba0000720c */ /* 0x000fda0003f44070 */
[----:B------:R-:W-:Y:S01]  /*10340*/  @!P2 IMAD.IADD R186, R186, 0x1, -R0 ;  /* 0x00000001babaa824 */ /* 0x000fe200078e0a00 */
[----:B------:R-:W-:Y:S02]  /*10350*/  ISETP.GE.AND P2, PT, R180, RZ, PT ;  /* 0x000000ffb400720c */ /* 0x000fe40003f46270 */
[----:B------:R-:W2:Y:S04]  /*10360*/  LDL.LU R180, [R1+0x2db8] ;  /* 0x002db80001b47983 */ /* 0x000ea80000300800 */
[----:B------:R-:W4:Y:S04]  /*10370*/  LDL.LU R148, [R1+0x2db4] ;  /* 0x002db40001947983 */ /* 0x000f280000300800 */
        /* <DEDUP_REMOVED lines=8> */
[----:B------:R-:W2:Y:S01]  /*10400*/  LDL.LU R236, [R1+0x2d90] ;  /* 0x002d900001ec7983 */ /* 0x000ea20000300800 */
[----:B------:R-:W-:Y:S01]  /*10410*/  @!P2 IMAD.MOV R178, RZ, RZ, -R178 ;  /* 0x000000ffffb2a224 */ /* 0x000fe200078e0ab2 */
[----:B------:R-:W-:-:S02]  /*10420*/  ISETP.GT.U32.AND P2, PT, R0, R210, PT ;  /* 0x000000d20000720c */ /* 0x000fc40003f44070 */
[----:B------:R-:W-:-:S05]  /*10430*/  IABS R248, R10 ;  /* 0x0000000a00f87213 */ /* 0x000fca0000000000 */
[----:B------:R-:W-:-:S06]  /*10440*/  IMAD.HI.U32 R2, R138, R248, RZ ;  /* 0x000000f88a027227 */ /* 0x000fcc00078e00ff */
[----:B------:R-:W-:Y:S01]  /*10450*/  @!P2 IMAD.IADD R210, R210, 0x1, -R0 ;  /* 0x00000001d2d2a824 */ /* 0x000fe200078e0a00 */
[----:B------:R-:W-:Y:S01]  /*10460*/  ISETP.GT.U32.AND P2, PT, R0, R239, PT ;  /* 0x000000ef0000720c */ /* 0x000fe20003f44070 */
[----:B------:R-:W-:Y:S01]  /*10470*/  IMAD.MOV R2, RZ, RZ, -R2 ;  /* 0x000000ffff027224 */ /* 0x000fe200078e0a02 */
[----:B------:R-:W-:-:S03]  /*10480*/  IABS R133, R141 ;  /* 0x0000008d00857213 */ /* 0x000fc60000000000 */
[----:B------:R-:W-:Y:S01]  /*10490*/  IMAD R248, R0, R2, R248 ;  /* 0x0000000200f87224 */ /* 0x000fe200078e02f8 */
[----:B------:R-:W-:Y:S01]  /*104a0*/  IABS R137, R15 ;  /* 0x0000000f00897213 */ /* 0x000fe20000000000 */
[----:B------:R-:W-:-:S06]  /*104b0*/  IMAD.HI.U32 R2, R138, R133, RZ ;  /* 0x000000858a027227 */ /* 0x000fcc00078e00ff */
[----:B------:R-:W-:Y:S01]  /*104c0*/  @!P2 IMAD.IADD R239, R239, 0x1, -R0 ;  /* 0x00000001efefa824 */ /* 0x000fe200078e0a00 */
[C---:B------:R-:W-:Y:S01]  /*104d0*/  ISETP.GT.U32.AND P2, PT, R0.reuse, R248, PT ;  /* 0x000000f80000720c */ /* 0x040fe20003f44070 */
[----:B------:R-:W-:Y:S02]  /*104e0*/  IMAD.MOV.U32 R19, RZ, RZ, R137 ;  /* 0x000000ffff137224 */ /* 0x000fe400078e0089 */
[----:B------:R-:W-:Y:S01]  /*104f0*/  @!P5 IMAD.MOV R186, RZ, RZ, -R186 ;  /* 0x000000ffffbad224 */ /* 0x000fe200078e0aba */
[----:B------:R-:W-:Y:S01]  /*10500*/  ISETP.GT.U32.AND P5, PT, R0, R222, PT ;  /* 0x000000de0000720c */ /* 0x000fe20003fa4070 */
[----:B------:R-:W-:-:S04]  /*10510*/  IMAD.HI.U32 R137, R138, R19, RZ ;  /* 0x000000138a897227 */ /* 0x000fc800078e00ff */
[----:B------:R-:W-:Y:S02]  /*10520*/  IMAD.MOV R2, RZ, RZ, -R2 ;  /* 0x000000ffff027224 */ /* 0x000fe400078e0a02 */
[----:B------:R-:W-:Y:S02]  /*10530*/  IMAD.MOV R137, RZ, RZ, -R137 ;  /* 0x000000ffff897224 */ /* 0x000fe400078e0a89 */
[----:B------:R-:W-:Y:S02]  /*10540*/  IMAD R133, R0, R2, R133 ;  /* 0x0000000200857224 */ /* 0x000fe400078e0285 */
[----:B------:R-:W-:-:S04]  /*10550*/  IMAD.HI.U32 R2, R138, R135, RZ ;  /* 0x000000878a027227 */ /* 0x000fc800078e00ff */
[----:B------:R-:W-:Y:S02]  /*10560*/  @!P2 IMAD.IADD R248, R248, 0x1, -R0 ;  /* 0x00000001f8f8a824 */ /* 0x000fe400078e0a00 */
[C---:B------:R-:W-:Y:S01]  /*10570*/  IMAD R19, R0.reuse, R137, R19 ;  /* 0x0000008900137224 */ /* 0x040fe200078e0213 */
[----:B------:R-:W-:Y:S01]  /*10580*/  IABS R137, R247 ;  /* 0x000000f700897213 */ /* 0x000fe20000000000 */
[----:B------:R-:W-:Y:S02]  /*10590*/  IMAD.MOV R2, RZ, RZ, -R2 ;  /* 0x000000ffff027224 */ /* 0x000fe400078e0a02 */
[----:B------:R-:W-:Y:S01]  /*105a0*/  @!P0 IMAD.MOV R214, RZ, RZ, -R214 ;  /* 0x000000ffffd68224 */ /* 0x000fe200078e0ad6 */
[----:B------:R-:W-:Y:S01]  /*105b0*/  ISETP.GT.U32.AND P0, PT, R0, R248, PT ;  /* 0x000000f80000720c */ /* 0x000fe20003f04070 */
[----:B------:R-:W-:Y:S01]  /*105c0*/  @!P5 IMAD.IADD R222, R222, 0x1, -R0 ;  /* 0x00000001deded824 */ /* 0x000fe200078e0a00 */
[C---:B------:R-:W-:Y:S01]  /*105d0*/  ISETP.GT.U32.AND P5, PT, R0.reuse, R134, PT ;  /* 0x000000860000720c */ /* 0x040fe20003fa4070 */
[----:B------:R-:W-:-:S02]  /*105e0*/  IMAD R135, R0, R2, R135 ;  /* 0x0000000200877224 */ /* 0x000fc400078e0287 */
[----:B------:R-:W-:-:S04]  /*105f0*/  IMAD.HI.U32 R2, R138, R137, RZ ;  /* 0x000000898a027227 */ /* 0x000fc800078e00ff */
[----:B------:R-:W-:Y:S01]  /*10600*/  @!P6 IMAD.MOV R206, RZ, RZ, -R206 ;  /* 0x000000ffffcee224 */ /* 0x000fe200078e0ace */
[C---:B------:R-:W-:Y:S01]  /*10610*/  ISETP.GT.U32.AND P6, PT, R0.reuse, R239, PT ;  /* 0x000000ef0000720c */ /* 0x040fe20003fc4070 */
[----:B------:R-:W-:Y:S02]  /*10620*/  IMAD.MOV R2, RZ, RZ, -R2 ;  /* 0x000000ffff027224 */ /* 0x000fe400078e0a02 */
[----:B------:R-:W-:Y:S01]  /*10630*/  @!P1 IMAD.MOV R202, RZ, RZ, -R202 ;  /* 0x000000ffffca9224 */ /* 0x000fe200078e0aca */
[C---:B------:R-:W-:Y:S01]  /*10640*/  ISETP.GT.U32.AND P1, PT, R0.reuse, R234, PT ;  /* 0x000000ea0000720c */ /* 0x040fe20003f24070 */
[----:B------:R-:W-:Y:S02]  /*10650*/  IMAD R137, R0, R2, R137 ;  /* 0x0000000200897224 */ /* 0x000fe400078e0289 */
[--C-:B------:R-:W-:Y:S01]  /*10660*/  @!P0 IMAD.IADD R248, R248, 0x1, -R0.reuse ;  /* 0x00000001f8f88824 */ /* 0x100fe200078e0a00 */
[----:B------:R-:W-:Y:S01]  /*10670*/  ISETP.GT.U32.AND P0, PT, R0, R135, PT ;  /* 0x000000870000720c */ /* 0x000fe20003f04070 */
[----:B------:R-:W-:-:S04]  /*10680*/  @!P5 IMAD.IADD R134, R134, 0x1, -R0 ;  /* 0x000000018686d824 */ /* 0x000fc800078e0a00 */
[--C-:B------:R-:W-:Y:S01]  /*10690*/  @!P6 IMAD.IADD R239, R239, 0x1, -R0.reuse ;  /* 0x00000001efefe824 */ /* 0x100fe200078e0a00 */
[----:B------:R-:W-:Y:S02]  /*106a0*/  ISETP.GE.AND P6, PT, R3, RZ, PT ;  /* 0x000000ff0300720c */ /* 0x000fe40003fc6270 */
[----:B------:R-:W-:Y:S01]  /*106b0*/  ISETP.GT.U32.AND P2, PT, R0, R134, PT ;  /* 0x000000860000720c */ /* 0x000fe20003f44070 */
[----:B------:R-:W-:Y:S01]  /*106c0*/  @!P1 IMAD.IADD R234, R234, 0x1, -R0 ;  /* 0x00000001eaea9824 */ /* 0x000fe200078e0a00 */
[C---:B------:R-:W-:Y:S02]  /*106d0*/  ISETP.GT.U32.AND P5, PT, R0.reuse, R243, PT ;  /* 0x000000f30000720c */ /* 0x040fe40003fa4070 */
[----:B------:R-:W-:Y:S01]  /*106e0*/  ISETP.GT.U32.AND P1, PT, R0, R133, PT ;  /* 0x000000850000720c */ /* 0x000fe20003f24070 */
[----:B------:R-:W-:Y:S01]  /*106f0*/  @!P3 IMAD.MOV R210, RZ, RZ, -R210 ;  /* 0x000000ffffd2b224 */ /* 0x000fe200078e0ad2 */
[----:B------:R-:W-:Y:S01]  /*10700*/  ISETP.GE.AND P3, PT, R136, RZ, PT ;  /* 0x000000ff8800720c */ /* 0x000fe20003f66270 */
[----:B------:R-:W-:Y:S01]  /*10710*/  @!P0 IMAD.IADD R135, R135, 0x1, -R0 ;  /* 0x0000000187878824 */ /* 0x000fe200078e0a00 */
[----:B------:R-:W4:Y:S03]  /*10720*/  LDL.LU R136, [R1+0x2d8c] ;  /* 0x002d8c0001887983 */ /* 0x000f260000300800 */
[----:B------:R-:W-:Y:S01]  /*10730*/  @!P6 IMAD.MOV R226, RZ, RZ, -R226 ;  /* 0x000000ffffe2e224 */ /* 0x000fe200078e0ae2 */
[----:B------:R-:W-:Y:S01]  /*10740*/  ISETP.GT.U32.AND P6, PT, R0, R135, PT ;  /* 0x000000870000720c */ /* 0x000fe20003fc4070 */
[--C-:B------:R-:W-:Y:S01]  /*10750*/  @!P2 IMAD.IADD R134, R134, 0x1, -R0.reuse ;  /* 0x000000018686a824 */ /* 0x100fe200078e0a00 */
[----:B------:R-:W-:Y:S01]  /*10760*/  ISETP.GT.U32.AND P2, PT, R0, R19, PT ;  /* 0x000000130000720c */ /* 0x000fe20003f44070 */
[----:B------:R-:W-:Y:S01]  /*10770*/  @!P5 IMAD.IADD R243, R243, 0x1, -R0 ;  /* 0x00000001f3f3d824 */ /* 0x000fe200078e0a00 */
[----:B------:R-:W-:Y:S01]  /*10780*/  ISETP.GE.AND P5, PT, R16, RZ, PT ;  /* 0x000000ff1000720c */ /* 0x000fe20003fa6270 */
[----:B------:R-:W-:Y:S01]  /*10790*/  IMAD.MOV.U32 R252, RZ, RZ, RZ ;  /* 0x000000fffffc7224 */ /* 0x000fe200078e00ff */
[----:B------:R-:W4:Y:S01]  /*107a0*/  LDL.LU R3, [R1+0x2d88] ;  /* 0x002d880001037983 */ /* 0x000f220000300800 */
[----:B---3--:R-:W-:-:S05]  /*107b0*/  IABS R2, R250 ;  /* 0x000000fa00027213 */ /* 0x008fca0000000000 */
[----:B------:R-:W-:-:S04]  /*107c0*/  IMAD.HI.U32 R138, R138, R2, RZ ;  /* 0x000000028a8a7227 */ /* 0x000fc800078e00ff */
[----:B------:R-:W-:-:S04]  /*107d0*/  IMAD.MOV R138, RZ, RZ, -R138 ;  /* 0x000000ffff8a7224 */ /* 0x000fc800078e0a8a */
[----:B------:R-:W-:Y:S02]  /*107e0*/  IMAD R138, R0, R138, R2 ;  /* 0x0000008a008a7224 */ /* 0x000fe400078e0202 */
[----:B------:R-:W-:Y:S02]  /*107f0*/  @!P1 IMAD.IADD R133, R133, 0x1, -R0 ;  /* 0x0000000185859824 */ /* 0x000fe400078e0a00 */
[----:B------:R-:W-:Y:S01]  /*10800*/  @!P3 IMAD.MOV R222, RZ, RZ, -R222 ;  /* 0x000000ffffdeb224 */ /* 0x000fe200078e0ade */
[----:B------:R-:W-:Y:S01]  /*10810*/  ISETP.GE.AND P3, PT, R14, RZ, PT ;  /* 0x000000ff0e00720c */ /* 0x000fe20003f66270 */
[----:B------:R-:W-:Y:S01]  /*10820*/  @!P4 IMAD.MOV R218, RZ, RZ, -R218 ;  /* 0x000000ffffdac224 */ /* 0x000fe200078e0ada */
[----:B------:R-:W-:Y:S01]  /*10830*/  ISETP.GT.U32.AND P4, PT, R0, R133, PT ;  /* 0x000000850000720c */ /* 0x000fe20003f84070 */
[--C-:B------:R-:W-:Y:S01]  /*10840*/  @!P6 IMAD.IADD R135, R135, 0x1, -R0.reuse ;  /* 0x000000018787e824 */ /* 0x100fe200078e0a00 */
[----:B------:R-:W-:Y:S01]  /*10850*/  ISETP.GE.AND P6, PT, R244, RZ, PT ;  /* 0x000000fff400720c */ /* 0x000fe20003fc6270 */
[----:B------:R-:W-:Y:S01]  /*10860*/  @!P2 IMAD.IADD R19, R19, 0x1, -R0 ;  /* 0x000000011313a824 */ /* 0x000fe200078e0a00 */
[----:B------:R-:W-:Y:S01]  /*10870*/  ISETP.GE.AND P2, PT, R140, RZ, PT ;  /* 0x000000ff8c00720c */ /* 0x000fe20003f46270 */
[----:B------:R-:W0:Y:S03]  /*10880*/  LDC R244, c[0x0][0x230] ;  /* 0x00008c00fff47b82 */ /* 0x000e260000000800 */
[----:B------:R-:W-:-:S05]  /*10890*/  ISETP.GT.U32.AND P0, PT, R0, R19, PT ;  /* 0x000000130000720c */ /* 0x000fca0003f04070 */
[----:B------:R-:W-:Y:S01]  /*108a0*/  @!P4 IMAD.IADD R133, R133, 0x1, -R0 ;  /* 0x000000018585c824 */ /* 0x000fe200078e0a00 */
[----:B------:R-:W-:-:S03]  /*108b0*/  ISETP.GT.U32.AND P4, PT, R0, R138, PT ;  /* 0x0000008a0000720c */ /* 0x000fc60003f84070 */
[----:B------:R-:W-:-:S04]  /*108c0*/  @!P2 IMAD.MOV R239, RZ, RZ, -R239 ;  /* 0x000000ffffefa224 */ /* 0x000fc800078e0aef */
[----:B------:R-:W-:Y:S01]  /*108d0*/  @!P0 IMAD.IADD R19, R19, 0x1, -R0 ;  /* 0x0000000113138824 */ /* 0x000fe200078e0a00 */
[----:B------:R-:W-:Y:S01]  /*108e0*/  ISETP.GE.AND P0, PT, R17, RZ, PT ;  /* 0x000000ff1100720c */ /* 0x000fe20003f06270 */
[----:B------:R-:W-:Y:S01]  /*108f0*/  @!P3 IMAD.MOV R234, RZ, RZ, -R234 ;  /* 0x000000ffffeab224 */ /* 0x000fe200078e0aea */
[----:B------:R-:W-:Y:S01]  /*10900*/  ISETP.GE.AND P3, PT, R15, RZ, PT ;  /* 0x000000ff0f00720c */ /* 0x000fe20003f66270 */
[----:B------:R-:W-:Y:S02]  /*10910*/  IMAD.MOV.U32 R15, RZ, RZ, RZ ;  /* 0x000000ffff0f7224 */ /* 0x000fe400078e00ff */
[----:B------:R-:W-:Y:S02]  /*10920*/  @!P4 IMAD.IADD R138, R138, 0x1, -R0 ;  /* 0x000000018a8ac824 */ /* 0x000fe400078e0a00 */
[----:B0-----:R-:W-:Y:S02]  /*10930*/  VIADD R244, R244, 0x7f ;  /* 0x0000007ff4f47836 */ /* 0x001fe40000000000 */
[----:B--2---:R-:W-:-:S05]  /*10940*/  VIADD R2, R236, 0x10000 ;  /* 0x00010000ec027836 */ /* 0x004fca0000000000 */
[----:B------:R-:W-:-:S04]  /*10950*/  SHF.R.U32.HI R2, RZ, 0x4, R2 ;  /* 0x00000004ff027819 */ /* 0x000fc80000011602 */
[----:B------:R-:W-:-:S04]  /*10960*/  SGXT.U32 R2, R2, 0xe ;  /* 0x0000000e0202781a */ /* 0x000fc80000000000 */
[----:B------:R-:W-:-:S04]  /*10970*/  IADD3 R16, P1, R2, 0x2, RZ ;  /* 0x0000000202107810 */ /* 0x000fc80007f3e0ff */
[----:B------:R-:W-:Y:S02]  /*10980*/  IADD3.X R14, R252, 0x40000040, RZ, P1, !PT ;  /* 0x40000040fc0e7810 */ /* 0x000fe40000ffe4ff */
[----:B------:R-:W-:Y:S02]  /*10990*/  ISETP.GT.U32.AND P1, PT, R0, R137, PT ;  /* 0x000000890000720c */ /* 0x000fe40003f24070 */
[----:B------:R-:W-:-:S11]  /*109a0*/  SHF.R.U32.HI R252, RZ, 0x4, R236 ;  /* 0x00000004fffc7819 */ /* 0x000fd600000116ec */
[----:B------:R-:W-:-:S05]  /*109b0*/  @!P1 IMAD.IADD R137, R137, 0x1, -R0 ;  /* 0x0000000189899824 */ /* 0x000fca00078e0a00 */
[----:B------:R-:W-:Y:S02]  /*109c0*/  ISETP.GT.U32.AND P2, PT, R0, R137, PT ;  /* 0x000000890000720c */ /* 0x000fe40003f44070 */
[----:B------:R-:W-:Y:S01]  /*109d0*/  SGXT.U32 R17, R252, 0xe ;  /* 0x0000000efc11781a */ /* 0x000fe20000000000 */
[----:B------:R0:W-:Y:S01]  /*109e0*/  STL [R1+0x2d18], R236 ;  /* 0x002d18ec01007387 */ /* 0x0001e20000100800 */
[----:B------:R-:W-:Y:S02]  /*109f0*/  ISETP.GE.AND P1, PT, R249, RZ, PT ;  /* 0x000000fff900720c */ /* 0x000fe40003f26270 */
[----:B------:R-:W-:Y:S01]  /*10a00*/  IADD3 R252, P4, R17, 0x2, RZ ;  /* 0x0000000211fc7810 */ /* 0x000fe20007f9e0ff */
[----:B------:R-:W2:Y:S01]  /*10a10*/  LDL.LU R249, [R1+0x38] ;  /* 0x0000380001f97983 */ /* 0x000ea20000300800 */
[----:B------:R-:W-:Y:S02]  /*10a20*/  SHF.R.S32.HI R17, RZ, 0x1f, R244 ;  /* 0x0000001fff117819 */ /* 0x000fe400000114f4 */
[----:B------:R-:W-:-:S03]  /*10a30*/  IADD3.X R15, R15, 0x40000040, RZ, P4, !PT ;  /* 0x400000400f0f7810 */ /* 0x000fc600027fe4ff */
[----:B------:R-:W-:Y:S01]  /*10a40*/  @!P2 IMAD.IADD R137, R137, 0x1, -R0 ;  /* 0x000000018989a824 */ /* 0x000fe200078e0a00 */
[----:B------:R-:W-:Y:S02]  /*10a50*/  ISETP.GE.AND P2, PT, R247, RZ, PT ;  /* 0x000000fff700720c */ /* 0x000fe40003f46270 */
[----:B------:R-:W3:Y:S01]  /*10a60*/  LDL.LU R247, [R1+0x34] ;  /* 0x0000340001f77983 */ /* 0x000ee20000300800 */
[----:B------:R-:W-:Y:S02]  /*10a70*/  ISETP.GE.AND P4, PT, R250, RZ, PT ;  /* 0x000000fffa00720c */ /* 0x000fe40003f86270 */
[----:B------:R-:W-:Y:S01]  /*10a80*/  R2UR UR7, R14 ;  /* 0x000000000e0772ca */ /* 0x000fe200000e0000 */
[----:B------:R-:W3:Y:S01]  /*10a90*/  LDL.LU R250, [R1+0x30] ;  /* 0x0000300001fa7983 */ /* 0x000ee20000300800 */
[----:B------:R-:W-:Y:S02]  /*10aa0*/  LEA.HI R17, R17, R244, RZ, 0x7 ;  /* 0x000000f411117211 */ /* 0x000fe400078f38ff */
[----:B------:R-:W-:Y:S01]  /*10ab0*/  R2UR UR5, R15 ;  /* 0x000000000f0572ca */ /* 0x000fe200000e0000 */
[----:B------:R-:W3:Y:S01]  /*10ac0*/  LDL.LU R14, [R1+0x2c] ;  /* 0x00002c00010e7983 */ /* 0x000ee20000300800 */
[----:B------:R-:W-:-:S03]  /*10ad0*/  R2UR UR6, R16 ;  /* 0x00000000100672ca */ /* 0x000fc600000e0000 */
[----:B------:R-:W3:Y:S04]  /*10ae0*/  LDL.LU R15, [R1+0x28] ;  /* 0x00002800010f7983 */ /* 0x000ee80000300800 */
[----:B------:R-:W3:Y:S04]  /*10af0*/  LDL.LU R16, [R1+0x24] ;  /* 0x0000240001107983 */ /* 0x000ee80000300800 */
[----:B------:R-:W3:Y:S04]  /*10b00*/  LDL.LU R17, [R1+0x20] ;  /* 0x0000200001117983 */ /* 0x000ee80000300800 */
[----:B------:R-:W3:Y:S01]  /*10b10*/  LDL.LU R244, [R1+0x1c] ;  /* 0x00001c0001f47983 */ /* 0x000ee20000300800 */
[----:B------:R-:W-:Y:S01]  /*10b20*/  @!P5 IMAD.MOV R230, RZ, RZ, -R230 ;  /* 0x000000ffffe6d224 */ /* 0x000fe200078e0ae6 */
[----:B------:R-:W-:-:S02]  /*10b30*/  ISETP.GE.AND P5, PT, R141, RZ, PT ;  /* 0x000000ff8d00720c */ /* 0x000fc40003fa6270 */
[----:B------:R-:W1:Y:S01]  /*10b40*/  LDC.64 R140, c[0x0][0x218] ;  /* 0x00008600ff8c7b82 */ /* 0x000e620000000a00 */
[----:B------:R-:W-:Y:S01]  /*10b50*/  @!P1 IMAD.MOV R243, RZ, RZ, -R243 ;  /* 0x000000fffff39224 */ /* 0x000fe200078e0af3 */
[----:B------:R-:W-:Y:S01]  /*10b60*/  ISETP.GT.U32.AND P1, PT, R0, R138, PT ;  /* 0x0000008a0000720c */ /* 0x000fe20003f24070 */
[----:B0-----:R-:W3:Y:S01]  /*10b70*/  LDL.LU R236, [R1+0x14] ;  /* 0x0000140001ec7983 */ /* 0x001ee20000300800 */
[----:B------:R-:W-:Y:S01]  /*10b80*/  R2UR UR4, R252 ;  /* 0x00000000fc0472ca */ /* 0x000fe200000e0000 */
[----:B------:R-:W-:Y:S01]  /*10b90*/  @!P6 IMAD.MOV R134, RZ, RZ, -R134 ;  /* 0x000000ffff86e224 */ /* 0x000fe200078e0a86 */
[----:B------:R-:W-:Y:S01]  /*10ba0*/  ISETP.GE.AND P6, PT, R10, RZ, PT ;  /* 0x000000ff0a00720c */ /* 0x000fe20003fc6270 */
[----:B------:R0:W-:Y:S08]  /*10bb0*/  STL [R1+0x2d1c], R10 ;  /* 0x002d1c0a01007387 */ /* 0x0001f00000100800 */
[----:B------:R-:W-:Y:S01]  /*10bc0*/  @!P1 IMAD.IADD R138, R138, 0x1, -R0 ;  /* 0x000000018a8a9824 */ /* 0x000fe200078e0a00 */
[----:B0-----:R-:W3:Y:S01]  /*10bd0*/  LDL.LU R10, [R1+0x18] ;  /* 0x00001800010a7983 */ /* 0x001ee20000300800 */
[----:B----4-:R-:W-:-:S02]  /*10be0*/  ISETP.NE.AND P1, PT, R3, RZ, PT ;  /* 0x000000ff0300720c */ /* 0x010fc40003f25270 */
[----:B------:R-:W-:Y:S01]  /*10bf0*/  LOP3.LUT R252, RZ, R3, RZ, 0x33, !PT ;  /* 0x00000003fffc7212 */ /* 0x000fe200078e33ff */
[----:B-1----:R0:W-:Y:S01]  /*10c00*/  STL [R1+0x40], R140 ;  /* 0x0000408c01007387 */ /* 0x0021e20000100800 */
[----:B------:R-:W-:-:S03]  /*10c10*/  IMAD.MOV.U32 R0, RZ, RZ, R141 ;  /* 0x000000ffff007224 */ /* 0x000fc600078e008d */
[----:B0-----:R-:W4:Y:S01]  /*10c20*/  LDL.LU.64 R140, [R1+0x2d80] ;  /* 0x002d8000018c7983 */ /* 0x001f220000300a00 */
[----:B--2---:R-:W-:-:S05]  /*10c30*/  SEL R249, R252, R249, !P1 ;  /* 0x000000f9fcf97207 */ /* 0x004fca0004800000 */
[----:B------:R0:W-:Y:S01]  /*10c40*/  STL [R1+0x164], R249 ;  /* 0x000164f901007387 */ /* 0x0001e20000100800 */
[C---:B---3--:R-:W-:Y:S02]  /*10c50*/  SEL R247, R252.reuse, R247, !P1 ;  /* 0x000000f7fcf77207 */ /* 0x048fe40004800000 */
[C---:B------:R-:W-:Y:S01]  /*10c60*/  SEL R250, R252.reuse, R250, !P1 ;  /* 0x000000fafcfa7207 */ /* 0x040fe20004800000 */
[----:B0-----:R-:W2:Y:S01]  /*10c70*/  LDL.LU R249, [R1+0x2d78] ;  /* 0x002d780001f97983 */ /* 0x001ea20000300800 */
[----:B------:R-:W-:-:S03]  /*10c80*/  SEL R14, R252, R14, !P1 ;  /* 0x0000000efc0e7207 */ /* 0x000fc60004800000 */
[----:B------:R0:W-:Y:S01]  /*10c90*/  STL [R1+0x160], R247 ;  /* 0x000160f701007387 */ /* 0x0001e20000100800 */
[C---:B------:R-:W-:Y:S02]  /*10ca0*/  SEL R15, R252.reuse, R15, !P1 ;  /* 0x0000000ffc0f7207 */ /* 0x040fe40004800000 */
[C---:B------:R-:W-:Y:S01]  /*10cb0*/  SEL R16, R252.reuse, R16, !P1 ;  /* 0x00000010fc107207 */ /* 0x040fe20004800000 */
[----:B0-----:R-:W3:Y:S01]  /*10cc0*/  LDL.LU R247, [R1+0x2d74] ;  /* 0x002d740001f77983 */ /* 0x001ee20000300800 */
[----:B------:R-:W-:-:S03]  /*10cd0*/  SEL R17, R252, R17, !P1 ;  /* 0x00000011fc117207 */ /* 0x000fc60004800000 */
[----:B------:R0:W-:Y:S01]  /*10ce0*/  STL [R1+0x15c], R250 ;  /* 0x00015cfa01007387 */ /* 0x0001e20000100800 */
[----:B------:R-:W-:-:S03]  /*10cf0*/  SEL R244, R252, R244, !P1 ;  /* 0x000000f4fcf47207 */ /* 0x000fc60004800000 */
[----:B0-----:R-:W4:Y:S04]  /*10d00*/  LDL.LU R250, [R1+0x2d70] ;  /* 0x002d700001fa7983 */ /* 0x001f280000300800 */
[----:B------:R0:W-:Y:S04]  /*10d10*/  STL [R1+0x158], R14 ;  /* 0x0001580e01007387 */ /* 0x0001e80000100800 */
[----:B0-----:R-:W2:Y:S04]  /*10d20*/  LDL.LU R14, [R1+0x2d6c] ;  /* 0x002d6c00010e7983 */ /* 0x001ea80000300800 */
[----:B------:R0:W-:Y:S04]  /*10d30*/  STL [R1+0x154], R15 ;  /* 0x0001540f01007387 */ /* 0x0001e80000100800 */
[----:B0-----:R-:W3:Y:S04]  /*10d40*/  LDL.LU R15, [R1+0x2d68] ;  /* 0x002d6800010f7983 */ /* 0x001ee80000300800 */
[----:B------:R0:W-:Y:S04]  /*10d50*/  STL [R1+0x150], R16 ;  /* 0x0001501001007387 */ /* 0x0001e80000100800 */
[----:B0-----:R-:W4:Y:S04]  /*10d60*/  LDL.LU R16, [R1+0x2d64] ;  /* 0x002d640001107983 */ /* 0x001f280000300800 */
[----:B------:R0:W-:Y:S04]  /*10d70*/  STL [R1+0x14c], R17 ;  /* 0x00014c1101007387 */ /* 0x0001e80000100800 */
[----:B0-----:R-:W2:Y:S04]  /*10d80*/  LDL.LU R17, [R1+0x2d60] ;  /* 0x002d600001117983 */ /* 0x001ea80000300800 */
[----:B------:R0:W-:Y:S04]  /*10d90*/  STL [R1+0x148], R244 ;  /* 0x000148f401007387 */ /* 0x0001e80000100800 */
[----:B0-----:R-:W3:Y:S01]  /*10da0*/  LDL.LU R244, [R1+0x2d5c] ;  /* 0x002d5c0001f47983 */ /* 0x001ee20000300800 */
[----:B------:R-:W-:-:S05]  /*10db0*/  SEL R10, R252, R10, !P1 ;  /* 0x0000000afc0a7207 */ /* 0x000fca0004800000 */
[----:B------:R0:W-:Y:S02]  /*10dc0*/  STL [R1+0x144], R10 ;  /* 0x0001440a01007387 */ /* 0x0001e40000100800 */
[----:B0-----:R-:W-:-:S05]  /*10dd0*/  SEL R10, R252, R236, !P1 ;  /* 0x000000ecfc0a7207 */ /* 0x001fca0004800000 */
[----:B------:R2:W-:Y:S02]  /*10de0*/  STL [R1+0x140], R10 ;  /* 0x0001400a01007387 */ /* 0x0005e40000100800 */
[C---:B--2---:R-:W-:Y:S02]  /*10df0*/  SEL R10, R252.reuse, R17, !P1 ;  /* 0x00000011fc0a7207 */ /* 0x044fe40004800000 */
[C---:B----4-:R-:W-:Y:S02]  /*10e00*/  SEL R17, R252.reuse, R16, !P1 ;  /* 0x00000010fc117207 */ /* 0x050fe40004800000 */
[C---:B---3--:R-:W-:Y:S02]  /*10e10*/  SEL R16, R252.reuse, R15, !P1 ;  /* 0x0000000ffc107207 */ /* 0x048fe40004800000 */
[----:B------:R-:W-:-:S05]  /*10e20*/  SEL R236, R252, R244, !P1 ;  /* 0x000000f4fcec7207 */ /* 0x000fca0004800000 */
[----:B------:R-:W-:Y:S04]  /*10e30*/  STL [R1+0x13c], R236 ;  /* 0x00013cec01007387 */ /* 0x000fe80000100800 */
[----:B------:R0:W-:Y:S01]  /*10e40*/  STL [R1+0x138], R10 ;  /* 0x0001380a01007387 */ /* 0x0001e20000100800 */
[----:B------:R-:W-:-:S03]  /*10e50*/  SEL R15, R252, R250, !P1 ;  /* 0x000000fafc0f7207 */ /* 0x000fc60004800000 */
[----:B------:R-:W-:Y:S01]  /*10e60*/  STL [R1+0x134], R17 ;  /* 0x0001341101007387 */ /* 0x000fe20000100800 */
[----:B0-----:R-:W-:-:S03]  /*10e70*/  SEL R10, R252, R14, !P1 ;  /* 0x0000000efc0a7207 */ /* 0x001fc60004800000 */
[----:B------:R-:W-:Y:S01]  /*10e80*/  STL [R1+0x130], R16 ;  /* 0x0001301001007387 */ /* 0x000fe20000100800 */
[----:B------:R-:W-:-:S03]  /*10e90*/  SEL R14, R252, R247, !P1 ;  /* 0x000000f7fc0e7207 */ /* 0x000fc60004800000 */
[----:B------:R0:W-:Y:S04]  /*10ea0*/  STL [R1+0x12c], R10 ;  /* 0x00012c0a01007387 */ /* 0x0001e80000100800 */
[----:B------:R1:W-:Y:S01]  /*10eb0*/  STL [R1+0x128], R15 ;  /* 0x0001280f01007387 */ /* 0x0003e20000100800 */
[----:B0-----:R-:W-:-:S03]  /*10ec0*/  SEL R10, R252, R249, !P1 ;  /* 0x000000f9fc0a7207 */ /* 0x001fc60004800000 */
[----:B------:R0:W-:Y:S01]  /*10ed0*/  STL [R1+0x124], R14 ;  /* 0x0001240e01007387 */ /* 0x0001e20000100800 */
[----:B-1----:R-:W-:-:S03]  /*10ee0*/  SEL R15, R252, R136, !P1 ;  /* 0x00000088fc0f7207 */ /* 0x002fc60004800000 */
[----:B------:R1:W-:Y:S01]  /*10ef0*/  STL [R1+0x120], R10 ;  /* 0x0001200a01007387 */ /* 0x0003e20000100800 */
[----:B0-----:R-:W-:-:S03]  /*10f00*/  SEL R14, R252, R251, !P1 ;  /* 0x000000fbfc0e7207 */ /* 0x001fc60004800000 */
[----:B------:R0:W-:Y:S01]  /*10f10*/  STL [R1+0x11c], R15 ;  /* 0x00011c0f01007387 */ /* 0x0001e20000100800 */
[----:B-1----:R-:W-:-:S03]  /*10f20*/  SEL R10, R252, R164, !P1 ;  /* 0x000000a4fc0a7207 */ /* 0x002fc60004800000 */
[----:B------:R1:W-:Y:S04]  /*10f30*/  STL [R1+0x118], R14 ;  /* 0x0001180e01007387 */ /* 0x0003e80000100800 */
[----:B------:R2:W-:Y:S01]  /*10f40*/  STL [R1+0x114], R10 ;  /* 0x0001140a01007387 */ /* 0x0005e20000100800 */
[C---:B0-----:R-:W-:Y:S02]  /*10f50*/  SEL R15, R252.reuse, R57, !P1 ;  /* 0x00000039fc0f7207 */ /* 0x041fe40004800000 */
[----:B-1----:R-:W-:-:S03]  /*10f60*/  SEL R14, R252, R228, !P1 ;  /* 0x000000e4fc0e7207 */ /* 0x002fc60004800000 */
[----:B------:R0:W-:Y:S01]  /*10f70*/  STL [R1+0x110], R15 ;  /* 0x0001100f01007387 */ /* 0x0001e20000100800 */
[----:B--2---:R-:W-:-:S03]  /*10f80*/  SEL R10, R252, R121, !P1 ;  /* 0x00000079fc0a7207 */ /* 0x004fc60004800000 */
        /* <DEDUP_REMOVED lines=33> */
[C---:B-1----:R-:W-:Y:S02]  /*111a0*/  SEL R14, R252.reuse, R33, !P1 ;  /* 0x00000021fc0e7207 */ /* 0x042fe40004800000 */
[C---:B--2---:R-:W-:Y:S01]  /*111b0*/  SEL R10, R252.reuse, R13, !P1 ;  /* 0x0000000dfc0a7207 */ /* 0x044fe20004800000 */
[----:B------:R-:W-:Y:S01]  /*111c0*/  STL [R1+0xc8], R15 ;  /* 0x0000c80f01007387 */ /* 0x000fe20000100800 */
[----:B------:R-:W-:-:S03]  /*111d0*/  SEL R13, R252, R49, !P1 ;  /* 0x00000031fc0d7207 */ /* 0x000fc60004800000 */
[----:B------:R0:W-:Y:S04]  /*111e0*/  STL [R1+0xc4], R10 ;  /* 0x0000c40a01007387 */ /* 0x0001e80000100800 */
[----:B------:R1:W-:Y:S01]  /*111f0*/  STL [R1+0xc0], R14 ;  /* 0x0000c00e01007387 */ /* 0x0003e20000100800 */
[----:B0-----:R-:W-:-:S03]  /*11200*/  SEL R10, R252, R65, !P1 ;  /* 0x00000041fc0a7207 */ /* 0x001fc60004800000 */
[----:B------:R0:W-:Y:S01]  /*11210*/  STL [R1+0xbc], R13 ;  /* 0x0000bc0d01007387 */ /* 0x0001e20000100800 */
[C---:B------:R-:W-:Y:S01]  /*11220*/  SEL R15, R252.reuse, R101, !P1 ;  /* 0x00000065fc0f7207 */ /* 0x040fe20004800000 */
[----:B------:R-:W2:Y:S02]  /*11230*/  LDC R65, c[0x0][0x234] ;  /* 0x00008d00ff417b82 */ /* 0x000ea40000000800 */
[----:B------:R3:W-:Y:S01]  /*11240*/  STL [R1+0xb8], R10 ;  /* 0x0000b80a01007387 */ /* 0x0007e20000100800 */
[C---:B-1----:R-:W-:Y:S02]  /*11250*/  SEL R14, R252.reuse, R129, !P1 ;  /* 0x00000081fc0e7207 */ /* 0x042fe40004800000 */
[C---:B0-----:R-:W-:Y:S02]  /*11260*/  SEL R13, R252.reuse, R97, !P1 ;  /* 0x00000061fc0d7207 */ /* 0x041fe40004800000 */
[----:B---3--:R-:W-:-:S03]  /*11270*/  SEL R10, R252, R113, !P1 ;  /* 0x00000071fc0a7207 */ /* 0x008fc60004800000 */
[----:B------:R0:W-:Y:S04]  /*11280*/  STL [R1+0xb4], R13 ;  /* 0x0000b40d01007387 */ /* 0x0001e80000100800 */
        /* <DEDUP_REMOVED lines=8> */
[----:B------:R-:W-:Y:S01]  /*11310*/  STL [R1+0xa0], R14 ;  /* 0x0000a00e01007387 */ /* 0x000fe20000100800 */
[----:B---3--:R-:W-:-:S03]  /*11320*/  SEL R10, R252, R176, !P1 ;  /* 0x000000b0fc0a7207 */ /* 0x008fc60004800000 */
[----:B------:R0:W-:Y:S04]  /*11330*/  STL [R1+0x9c], R13 ;  /* 0x00009c0d01007387 */ /* 0x0001e80000100800 */
[----:B------:R1:W-:Y:S01]  /*11340*/  STL [R1+0x98], R10 ;  /* 0x0000980a01007387 */ /* 0x0003e20000100800 */
[C---:B0-----:R-:W-:Y:S02]  /*11350*/  SEL R13, R252.reuse, R192, !P1 ;  /* 0x000000c0fc0d7207 */ /* 0x041fe40004800000 */
[----:B-1----:R-:W-:-:S03]  /*11360*/  SEL R10, R252, R200, !P1 ;  /* 0x000000c8fc0a7207 */ /* 0x002fc60004800000 */
[----:B------:R0:W-:Y:S01]  /*11370*/  STL [R1+0x94], R13 ;  /* 0x0000940d01007387 */ /* 0x0001e20000100800 */
[----:B------:R-:W-:-:S03]  /*11380*/  SEL R14, R252, R208, !P1 ;  /* 0x000000d0fc0e7207 */ /* 0x000fc60004800000 */
[----:B------:R1:W-:Y:S01]  /*11390*/  STL [R1+0x90], R10 ;  /* 0x0000900a01007387 */ /* 0x0003e20000100800 */
[----:B0-----:R-:W-:-:S03]  /*113a0*/  SEL R13, R252, R216, !P1 ;  /* 0x000000d8fc0d7207 */ /* 0x001fc60004800000 */
[----:B------:R-:W-:Y:S01]  /*113b0*/  STL [R1+0x8c], R14 ;  /* 0x00008c0e01007387 */ /* 0x000fe20000100800 */
[----:B-1----:R-:W-:-:S03]  /*113c0*/  SEL R10, R252, R224, !P1 ;  /* 0x000000e0fc0a7207 */ /* 0x002fc60004800000 */
[----:B------:R0:W-:Y:S04]  /*113d0*/  STL [R1+0x88], R13 ;  /* 0x0000880d01007387 */ /* 0x0001e80000100800 */
[----:B------:R1:W-:Y:S01]  /*113e0*/  STL [R1+0x84], R10 ;  /* 0x0000840a01007387 */ /* 0x0003e20000100800 */
[C---:B0-----:R-:W-:Y:S02]  /*113f0*/  SEL R13, R252.reuse, R241, !P1 ;  /* 0x000000f1fc0d7207 */ /* 0x041fe40004800000 */
[----:B-1----:R-:W-:-:S03]  /*11400*/  SEL R10, R252, R8, !P1 ;  /* 0x00000008fc0a7207 */ /* 0x002fc60004800000 */
[----:B------:R-:W-:Y:S01]  /*11410*/  STL [R1+0x80], R13 ;  /* 0x0000800d01007387 */ /* 0x000fe20000100800 */
[C---:B------:R-:W-:Y:S02]  /*11420*/  SEL R8, R252.reuse, R29, !P1 ;  /* 0x0000001dfc087207 */ /* 0x040fe40004800000 */
[C---:B------:R-:W-:Y:S01]  /*11430*/  SEL R14, R252.reuse, R45, !P1 ;  /* 0x0000002dfc0e7207 */ /* 0x040fe20004800000 */
[----:B------:R0:W-:Y:S04]  /*11440*/  STL [R1+0x7c], R10 ;  /* 0x00007c0a01007387 */ /* 0x0001e80000100800 */
[----:B------:R-:W-:Y:S01]  /*11450*/  STL [R1+0x78], R8 ;  /* 0x0000780801007387 */ /* 0x000fe20000100800 */
[----:B0-----:R-:W-:-:S03]  /*11460*/  SEL R10, R252, R53, !P1 ;  /* 0x00000035fc0a7207 */ /* 0x001fc60004800000 */
[----:B------:R0:W-:Y:S04]  /*11470*/  STL [R1+0x74], R14 ;  /* 0x0000740e01007387 */ /* 0x0001e80000100800 */
[----:B------:R1:W-:Y:S01]  /*11480*/  STL [R1+0x70], R10 ;  /* 0x0000700a01007387 */ /* 0x0003e20000100800 */
[C---:B0-----:R-:W-:Y:S02]  /*11490*/  SEL R14, R252.reuse, R69, !P1 ;  /* 0x00000045fc0e7207 */ /* 0x041fe40004800000 */
[----:B-1----:R-:W-:-:S03]  /*114a0*/  SEL R10, R252, R77, !P1 ;  /* 0x0000004dfc0a7207 */ /* 0x002fc60004800000 */
[----:B------:R0:W-:Y:S04]  /*114b0*/  STL [R1+0x6c], R14 ;  /* 0x00006c0e01007387 */ /* 0x0001e80000100800 */
[----:B------:R1:W-:Y:S01]  /*114c0*/  STL [R1+0x68], R10 ;  /* 0x0000680a01007387 */ /* 0x0003e20000100800 */
[C---:B0-----:R-:W-:Y:S02]  /*114d0*/  SEL R14, R252.reuse, R93, !P1 ;  /* 0x0000005dfc0e7207 */ /* 0x041fe40004800000 */
[----:B-1----:R-:W-:-:S03]  /*114e0*/  SEL R10, R252, R109, !P1 ;  /* 0x0000006dfc0a7207 */ /* 0x002fc60004800000 */
[----:B------:R0:W-:Y:S04]  /*114f0*/  STL [R1+0x64], R14 ;  /* 0x0000640e01007387 */ /* 0x0001e80000100800 */
[----:B------:R1:W-:Y:S04]  /*11500*/  STL [R1+0x10], R15 ;  /* 0x0000100f01007387 */ /* 0x0003e80000100800 */
[----:B------:R3:W-:Y:S01]  /*11510*/  STL [R1+0x1c], R10 ;  /* 0x00001c0a01007387 */ /* 0x0007e20000100800 */
[C---:B0-----:R-:W-:Y:S02]  /*11520*/  SEL R14, R252.reuse, R117, !P1 ;  /* 0x00000075fc0e7207 */ /* 0x041fe40004800000 */
[----:B-1----:R-:W-:-:S03]  /*11530*/  SEL R15, R252, R125, !P1 ;  /* 0x0000007dfc0f7207 */ /* 0x002fc60004800000 */
[----:B------:R0:W-:Y:S01]  /*11540*/  STL [R1+0x28], R14 ;  /* 0x0000280e01007387 */ /* 0x0001e20000100800 */
[----:B---3--:R-:W-:-:S03]  /*11550*/  SEL R10, R252, R4, !P1 ;  /* 0x00000004fc0a7207 */ /* 0x008fc60004800000 */
[----:B------:R-:W-:Y:S01]  /*11560*/  STL [R1+0x38], R15 ;  /* 0x0000380f01007387 */ /* 0x000fe20000100800 */
[----:B------:R-:W-:-:S03]  /*11570*/  SEL R4, R252, R146, !P1 ;  /* 0x00000092fc047207 */ /* 0x000fc60004800000 */
[----:B------:R1:W-:Y:S01]  /*11580*/  STL [R1+0x60], R10 ;  /* 0x0000600a01007387 */ /* 0x0003e20000100800 */
[----:B0-----:R-:W-:-:S05]  /*11590*/  SEL R14, R252, R142, !P1 ;  /* 0x0000008efc0e7207 */ /* 0x001fca0004800000 */
[----:B------:R0:W-:Y:S01]  /*115a0*/  STL [R1+0x5c], R14 ;  /* 0x00005c0e01007387 */ /* 0x0001e20000100800 */
[----:B-1----:R-:W-:-:S03]  /*115b0*/  SEL R10, R252, R150, !P1 ;  /* 0x00000096fc0a7207 */ /* 0x002fc60004800000 */
[----:B------:R1:W-:Y:S04]  /*115c0*/  STL [R1+0x58], R4 ;  /* 0x0000580401007387 */ /* 0x0003e80000100800 */
[----:B------:R3:W-:Y:S01]  /*115d0*/  STL [R1+0x54], R10 ;  /* 0x0000540a01007387 */ /* 0x0007e20000100800 */
[C---:B0-----:R-:W-:Y:S02]  /*115e0*/  SEL R14, R252.reuse, R154, !P1 ;  /* 0x0000009afc0e7207 */ /* 0x041fe40004800000 */
[----:B-1----:R-:W-:-:S03]  /*115f0*/  SEL R4, R252, R158, !P1 ;  /* 0x0000009efc047207 */ /* 0x002fc60004800000 */
[----:B------:R0:W-:Y:S01]  /*11600*/  STL [R1+0x50], R14 ;  /* 0x0000500e01007387 */ /* 0x0001e20000100800 */
[----:B---3--:R-:W-:-:S03]  /*11610*/  SEL R10, R252, R162, !P1 ;  /* 0x000000a2fc0a7207 */ /* 0x008fc60004800000 */
[----:B------:R1:W-:Y:S04]  /*11620*/  STL [R1+0x4c], R4 ;  /* 0x00004c0401007387 */ /* 0x0003e80000100800 */
[----:B------:R3:W-:Y:S01]  /*11630*/  STL [R1+0x48], R10 ;  /* 0x0000480a01007387 */ /* 0x0007e20000100800 */
[C---:B0-----:R-:W-:Y:S02]  /*11640*/  SEL R14, R252.reuse, R166, !P1 ;  /* 0x000000a6fc0e7207 */ /* 0x041fe40004800000 */
[----:B-1----:R-:W-:-:S03]  /*11650*/  SEL R4, R252, R170, !P1 ;  /* 0x000000aafc047207 */ /* 0x002fc60004800000 */
[----:B------:R0:W-:Y:S01]  /*11660*/  STL [R1+0x3c], R14 ;  /* 0x00003c0e01007387 */ /* 0x0001e20000100800 */
[----:B---3--:R-:W-:-:S03]  /*11670*/  SEL R10, R252, R174, !P1 ;  /* 0x000000aefc0a7207 */ /* 0x008fc60004800000 */
[----:B------:R1:W-:Y:S01]  /*11680*/  STL [R1+0x34], R4 ;  /* 0x0000340401007387 */ /* 0x0003e20000100800 */
[----:B------:R-:W-:-:S03]  /*11690*/  SEL R236, R252, R190, !P1 ;  /* 0x000000befcec7207 */ /* 0x000fc60004800000 */
[----:B------:R3:W-:Y:S01]  /*116a0*/  STL [R1+0x30], R10 ;  /* 0x0000300a01007387 */ /* 0x0007e20000100800 */
[C---:B0-----:R-:W-:Y:S02]  /*116b0*/  SEL R14, R252.reuse, R178, !P1 ;  /* 0x000000b2fc0e7207 */ /* 0x041fe40004800000 */
[C---:B------:R-:W-:Y:S02]  /*116c0*/  SEL R17, R252.reuse, R194, !P1 ;  /* 0x000000c2fc117207 */ /* 0x040fe40004800000 */
[C---:B-1----:R-:W-:Y:S01]  /*116d0*/  SEL R4, R252.reuse, R182, !P1 ;  /* 0x000000b6fc047207 */ /* 0x042fe20004800000 */
[----:B------:R0:W-:Y:S01]  /*116e0*/  STL [R1+0x2c], R14 ;  /* 0x00002c0e01007387 */ /* 0x0001e20000100800 */
[C---:B---3--:R-:W-:Y:S02]  /*116f0*/  SEL R10, R252.reuse, R186, !P1 ;  /* 0x000000bafc0a7207 */ /* 0x048fe40004800000 */
[C---:B------:R-:W-:Y:S02]  /*11700*/  SEL R16, R252.reuse, R202, !P1 ;  /* 0x000000cafc107207 */ /* 0x040fe40004800000 */
[C---:B------:R-:W-:Y:S01]  /*11710*/  SEL R15, R252.reuse, R206, !P1 ;  /* 0x000000cefc0f7207 */ /* 0x040fe20004800000 */
[----:B------:R-:W-:Y:S01]  /*11720*/  STL [R1+0x2d40], R10 ;  /* 0x002d400a01007387 */ /* 0x000fe20000100800 */
[----:B0-----:R-:W-:-:S03]  /*11730*/  SEL R14, R252, R198, !P1 ;  /* 0x000000c6fc0e7207 */ /* 0x001fc60004800000 */
[----:B------:R0:W-:Y:S04]  /*11740*/  STL [R1+0x24], R4 ;  /* 0x0000240401007387 */ /* 0x0001e80000100800 */
[----:B------:R-:W-:Y:S01]  /*11750*/  STL [R1+0x2d44], R236 ;  /* 0x002d44ec01007387 */ /* 0x000fe20000100800 */
[----:B------:R-:W-:-:S03]  /*11760*/  SEL R8, R252, R61, !P1 ;  /* 0x0000003dfc087207 */ /* 0x000fc60004800000 */
[----:B------:R-:W-:Y:S01]  /*11770*/  STL [R1+0x2d48], R17 ;  /* 0x002d481101007387 */ /* 0x000fe20000100800 */
[----:B0-----:R-:W-:-:S03]  /*11780*/  SEL R4, R252, R210, !P1 ;  /* 0x000000d2fc047207 */ /* 0x001fc60004800000 */
[----:B------:R-:W-:Y:S04]  /*11790*/  STL [R1+0x2d4c], R14 ;  /* 0x002d4c0e01007387 */ /* 0x000fe80000100800 */
[----:B------:R-:W-:Y:S04]  /*117a0*/  STL [R1+0x2d50], R16 ;  /* 0x002d501001007387 */ /* 0x000fe80000100800 */
[----:B------:R-:W-:Y:S04]  /*117b0*/  STL [R1+0x2d54], R15 ;  /* 0x002d540f01007387 */ /* 0x000fe80000100800 */
[----:B------:R-:W2:Y:S04]  /*117c0*/  LDL.LU R61, [R1+0x174] ;  /* 0x00017400013d7983 */ /* 0x000ea80000300800 */
[----:B------:R-:W3:Y:S04]  /*117d0*/  LDL.LU R168, [R1+0x170] ;  /* 0x0001700001a87983 */ /* 0x000ee80000300800 */
[----:B------:R0:W-:Y:S04]  /*117e0*/  STL [R1], R4 ;  /* 0x0000000401007387 */ /* 0x0001e80000100800 */
[----:B------:R-:W4:Y:S04]  /*117f0*/  LDL.LU R53, [R1+0x16c] ;  /* 0x00016c0001357983 */ /* 0x000f280000300800 */
[----:B------:R-:W4:Y:S01]  /*11800*/  LDL.LU R172, [R1+0x168] ;  /* 0x0001680001ac7983 */ /* 0x000f220000300800 */
[C---:B------:R-:W-:Y:S01]  /*11810*/  SEL R251, R252.reuse, R214, !P1 ;  /* 0x000000d6fcfb7207 */ /* 0x040fe20004800000 */
[----:B0-----:R-:W0:Y:S02]  /*11820*/  LDC R4, c[0x0][0x23c] ;  /* 0x00008f00ff047b82 */ /* 0x001e240000000800 */
[----:B------:R-:W4:Y:S01]  /*11830*/  LDL.LU R29, [R1+0x40] ;  /* 0x00004000011d7983 */ /* 0x000f220000300800 */
[----:B------:R-:W-:-:S02]  /*11840*/  SEL R250, R252, R85, !P1 ;  /* 0x00000055fcfa7207 */ /* 0x000fc40004800000 */
[C---:B------:R-:W-:Y:S01]  /*11850*/  SEL R85, R252.reuse, R18, !P1 ;  /* 0x00000012fc557207 */ /* 0x040fe20004800000 */
[----:B------:R1:W-:Y:S01]  /*11860*/  STL [R1+0x2d58], R251 ;  /* 0x002d58fb01007387 */ /* 0x0003e20000100800 */
[----:B------:R-:W-:Y:S01]  /*11870*/  SEL R117, R252, R34, !P1 ;  /* 0x00000022fc757207 */ /* 0x000fe20004800000 */
[----:B------:R-:W1:Y:S01]  /*11880*/  S2R R244, SR_TID.X ;  /* 0x0000000000f47919 */ /* 0x000e620000002100 */
[----:B------:R-:W-:Y:S02]  /*11890*/  R2UR UR18, R2 ;  /* 0x00000000021272ca */ /* 0x000fe400000e0000 */
[----:B------:R-:W0:Y:S01]  /*118a0*/  LDC.64 R2, c[0x0][0x210] ;  /* 0x00008400ff027b82 */ /* 0x000e220000000a00 */
[----:B------:R-:W-:Y:S01]  /*118b0*/  SEL R69, R252, R5, !P1 ;  /* 0x00000005fc457207 */ /* 0x000fe20004800000 */
[-C--:B--2---:R-:W-:Y:S02]  /*118c0*/  IMAD R18, R61, R65.reuse, RZ ;  /* 0x000000413d127224 */ /* 0x084fe400078e02ff */
[----:B---3--:R-:W-:-:S02]  /*118d0*/  IMAD R168, R168, R65, RZ ;  /* 0x00000041a8a87224 */ /* 0x008fc400078e02ff */
[-C--:B----4-:R-:W-:Y:S02]  /*118e0*/  IMAD R170, R53, R65.reuse, RZ ;  /* 0x0000004135aa7224 */ /* 0x090fe400078e02ff */
[----:B------:R-:W-:Y:S02]  /*118f0*/  IMAD R172, R172, R65, RZ ;  /* 0x00000041acac7224 */ /* 0x000fe400078e02ff */
[----:B------:R-:W2:Y:S04]  /*11900*/  LDL.LU R65, [R1+0x164] ;  /* 0x0001640001417983 */ /* 0x000ea80000300800 */
[----:B------:R-:W3:Y:S04]  /*11910*/  LDL.LU R34, [R1+0x160] ;  /* 0x0001600001227983 */ /* 0x000ee80000300800 */
[----:B------:R-:W4:Y:S01]  /*11920*/  LDL.LU R10, [R1+0x15c] ;  /* 0x00015c00010a7983 */ /* 0x000f220000300800 */
[----:B-1----:R-:W-:Y:S01]  /*11930*/  LOP3.LUT R244, R244, 0x7f, RZ, 0xc0, !PT ;  /* 0x0000007ff4f47812 */ /* 0x002fe200078ec0ff */
[----:B------:R-:W-:-:S02]  /*11940*/  @!P6 IMAD.MOV R248, RZ, RZ, -R248 ;  /* 0x000000fffff8e224 */ /* 0x000fc400078e0af8 */
[----:B------:R-:W-:Y:S02]  /*11950*/  @!P5 IMAD.MOV R133, RZ, RZ, -R133 ;  /* 0x000000ffff85d224 */ /* 0x000fe400078e0a85 */
[----:B0-----:R-:W-:Y:S02]  /*11960*/  IMAD R5, R244, R4, RZ ;  /* 0x00000004f4057224 */ /* 0x001fe400078e02ff */
[----:B------:R-:W-:Y:S02]  /*11970*/  @!P3 IMAD.MOV R19, RZ, RZ, -R19 ;  /* 0x000000ffff13b224 */ /* 0x000fe400078e0a13 */
[----:B------:R-:W-:Y:S02]  /*11980*/  @!P0 IMAD.MOV R135, RZ, RZ, -R135 ;  /* 0x000000ffff878224 */ /* 0x000fe400078e0a87 */
[----:B------:R-:W-:Y:S02]  /*11990*/  @!P2 IMAD.MOV R137, RZ, RZ, -R137 ;  /* 0x000000ffff89a224 */ /* 0x000fe400078e0a89 */
[----:B------:R-:W-:Y:S01]  /*119a0*/  @!P4 IMAD.MOV R138, RZ, RZ, -R138 ;  /* 0x000000ffff8ac224 */ /* 0x000fe200078e0a8a */
[----:B------:R-:W-:-:S02]  /*119b0*/  IADD3 R4, P4, R5, R29, RZ ;  /* 0x0000001d05047210 */ /* 0x000fc40007f9e0ff */
[C---:B------:R-:W-:Y:S02]  /*119c0*/  SEL R57, R252.reuse, R220, !P1 ;  /* 0x000000dcfc397207 */ /* 0x040fe40004800000 */
[C---:B------:R-:W-:Y:S02]  /*119d0*/  SEL R49, R252.reuse, R81, !P1 ;  /* 0x00000051fc317207 */ /* 0x040fe40004800000 */
[C---:B------:R-:W-:Y:S02]  /*119e0*/  SEL R33, R252.reuse, R184, !P1 ;  /* 0x000000b8fc217207 */ /* 0x040fe40004800000 */
[C---:B------:R-:W-:Y:S02]  /*119f0*/  SEL R25, R252.reuse, R232, !P1 ;  /* 0x000000e8fc197207 */ /* 0x040fe40004800000 */
[C---:B------:R-:W-:Y:S02]  /*11a00*/  SEL R13, R252.reuse, R37, !P1 ;  /* 0x00000025fc0d7207 */ /* 0x040fe40004800000 */
[----:B------:R-:W-:-:S02]  /*11a10*/  SEL R249, R252, R218, !P1 ;  /* 0x000000dafcf97207 */ /* 0x000fc40004800000 */
        /* <DEDUP_REMOVED lines=100> */
[C---:B------:R-:W-:Y:S01]  /*12060*/  SEL R121, R252.reuse, R36, !P1 ;  /* 0x00000024fc797207 */ /* 0x040fe20004800000 */
[----:B------:R-:W3:Y:S01]  /*12070*/  LDL.LU R32, [R1+0x158] ;  /* 0x0001580001207983 */ /* 0x000ee20000300800 */
[----:B------:R-:W-:-:S02]  /*12080*/  SEL R125, R252, R38, !P1 ;  /* 0x00000026fc7d7207 */ /* 0x000fc40004800000 */
[C---:B------:R-:W-:Y:S01]  /*12090*/  SEL R129, R252.reuse, R40, !P1 ;  /* 0x00000028fc817207 */ /* 0x040fe20004800000 */
[----:B------:R-:W3:Y:S01]  /*120a0*/  LDL.LU R61, [R1+0x154] ;  /* 0x00015400013d7983 */ /* 0x000ee20000300800 */
[C---:B------:R-:W-:Y:S02]  /*120b0*/  SEL R136, R252.reuse, R42, !P1 ;  /* 0x0000002afc887207 */ /* 0x040fe40004800000 */
[C---:B------:R-:W-:Y:S01]  /*120c0*/  SEL R140, R252.reuse, R44, !P1 ;  /* 0x0000002cfc8c7207 */ /* 0x040fe20004800000 */
[----:B------:R-:W3:Y:S01]  /*120d0*/  LDL.LU R30, [R1+0x150] ;  /* 0x00015000011e7983 */ /* 0x000ee20000300800 */
        /* <DEDUP_REMOVED lines=66> */
[-C--:B------:R-:W-:Y:S02]  /*12500*/  IADD3 R19, P0, R18, R2.reuse, RZ ;  /* 0x0000000212137210 */ /* 0x080fe40007f1e0ff */
[-C--:B------:R-:W-:Y:S02]  /*12510*/  IADD3 R169, P1, R168, R2.reuse, RZ ;  /* 0x00000002a8a97210 */ /* 0x080fe40007f3e0ff */
[-C--:B------:R-:W-:Y:S02]  /*12520*/  IADD3 R171, P2, R170, R2.reuse, RZ ;  /* 0x00000002aaab7210 */ /* 0x080fe40007f5e0ff */
[----:B------:R-:W-:Y:S02]  /*12530*/  IADD3 R173, P3, R172, R2, RZ ;  /* 0x00000002acad7210 */ /* 0x000fe40007f7e0ff */
[----:B------:R-:W-:Y:S02]  /*12540*/  LEA.HI.X.SX32 R2, R5, R0, 0x1, P4 ;  /* 0x0000000005027211 */ /* 0x000fe400020f0eff */
[----:B------:R-:W2:Y:S01]  /*12550*/  LDC R0, c[0x0][0x240] ;  /* 0x00009000ff007b82 */ /* 0x000ea20000000800 */
[-C--:B------:R-:W-:Y:S01]  /*12560*/  LEA.HI.X.SX32 R18, R18, R3.reuse, 0x1, P0 ;  /* 0x0000000312127211 */ /* 0x080fe200000f0eff */
[----:B------:R-:W-:Y:S01]  /*12570*/  STL [R1+0x2d20], R19 ;  /* 0x002d201301007387 */ /* 0x000fe20000100800 */
[----:B------:R-:W-:-:S02]  /*12580*/  LEA.HI.X.SX32 R168, R168, R3, 0x1, P1 ;  /* 0x00000003a8a87211 */ /* 0x000fc400008f0eff */
[-C--:B------:R-:W-:Y:S01]  /*12590*/  LEA.HI.X.SX32 R170, R170, R3.reuse, 0x1, P2 ;  /* 0x00000003aaaa7211 */ /* 0x080fe200010f0eff */
[----:B------:R-:W-:Y:S01]  /*125a0*/  STL [R1+0x2d24], R169 ;  /* 0x002d24a901007387 */ /* 0x000fe20000100800 */
[----:B------:R-:W-:-:S03]  /*125b0*/  LEA.HI.X.SX32 R172, R172, R3, 0x1, P3 ;  /* 0x00000003acac7211 */ /* 0x000fc600018f0eff */
[----:B------:R-:W-:Y:S04]  /*125c0*/  STL [R1+0x2d28], R171 ;  /* 0x002d28ab01007387 */ /* 0x000fe80000100800 */
[----:B------:R-:W-:Y:S04]  /*125d0*/  STL [R1+0x2d2c], R173 ;  /* 0x002d2cad01007387 */ /* 0x000fe80000100800 */
[----:B------:R-:W-:Y:S04]  /*125e0*/  STL [R1+0x2d30], R18 ;  /* 0x002d301201007387 */ /* 0x000fe80000100800 */
[----:B------:R-:W-:Y:S01]  /*125f0*/  STL [R1+0x2d34], R168 ;  /* 0x002d34a801007387 */ /* 0x000fe20000100800 */
[----:B--2---:R-:W-:-:S03]  /*12600*/  IMAD R137, R65, R0, RZ ;  /* 0x0000000041897224 */ /* 0x004fc600078e02ff */
[----:B------:R-:W-:Y:S01]  /*12610*/  STL [R1+0x2d38], R170 ;  /* 0x002d38aa01007387 */ /* 0x000fe20000100800 */
[----:B----4-:R-:W-:-:S03]  /*12620*/  IMAD R133, R10, R0, RZ ;  /* 0x000000000a857224 */ /* 0x010fc600078e02ff */
[----:B------:R0:W-:Y:S04]  /*12630*/  STL [R1+0x2d3c], R172 ;  /* 0x002d3cac01007387 */ /* 0x0001e80000100800 */
[----:B------:R-:W2:Y:S04]  /*12640*/  LDL.LU R29, [R1+0x110] ;  /* 0x00011000011d7983 */ /* 0x000ea80000300800 */
[----:B------:R-:W4:Y:S04]  /*12650*/  LDL.LU R65, [R1+0x10c] ;  /* 0x00010c0001417983 */ /* 0x000f280000300800 */
[----:B------:R-:W4:Y:S01]  /*12660*/  LDL.LU R10, [R1+0x108] ;  /* 0x00010800010a7983 */ /* 0x000f220000300800 */
[----:B---3--:R-:W-:-:S02]  /*12670*/  IMAD R135, R34, R0, RZ ;  /* 0x0000000022877224 */ /* 0x008fc400078e02ff */
[-C--:B------:R-:W-:Y:S02]  /*12680*/  IMAD R126, R61, R0.reuse, RZ ;  /* 0x000000003d7e7224 */ /* 0x080fe400078e02ff */
[----:B------:R-:W3:Y:S01]  /*12690*/  LDL.LU R61, [R1+0x104] ;  /* 0x00010400013d7983 */ /* 0x000ee20000300800 */
[----:B------:R-:W-:-:S03]  /*126a0*/  IMAD R116, R53, R0, RZ ;  /* 0x0000000035747224 */ /* 0x000fc600078e02ff */
        /* <DEDUP_REMOVED lines=8> */
[----:B------:R-:W3:Y:S04]  /*12730*/  LDL.LU R36, [R1+0xf0] ;  /* 0x0000f00001247983 */ /* 0x000ee80000300800 */
[----:B------:R-:W3:Y:S04]  /*12740*/  LDL.LU R17, [R1+0xec] ;  /* 0x0000ec0001117983 */ /* 0x000ee80000300800 */
[----:B------:R-:W3:Y:S01]  /*12750*/  LDL.LU R236, [R1+0xe8] ;  /* 0x0000e80001ec7983 */ /* 0x000ee20000300800 */
[----:B--2---:R-:W-:-:S03]  /*12760*/  IMAD R88, R29, R0, RZ ;  /* 0x000000001d587224 */ /* 0x004fc600078e02ff */
[----:B------:R-:W2:Y:S01]  /*12770*/  LDL.LU R29, [R1+0xe4] ;  /* 0x0000e400011d7983 */ /* 0x000ea20000300800 */
[----:B----4-:R-:W-:-:S03]  /*12780*/  IMAD R86, R65, R0, RZ ;  /* 0x0000000041567224 */ /* 0x010fc600078e02ff */
[----:B------:R-:W4:Y:S01]  /*12790*/  LDL.LU R65, [R1+0xe0] ;  /* 0x0000e00001417983 */ /* 0x000f220000300800 */
[----:B------:R-:W-:-:S03]  /*127a0*/  IMAD R84, R10, R0, RZ ;  /* 0x000000000a547224 */ /* 0x000fc600078e02ff */
[----:B------:R-:W4:Y:S04]  /*127b0*/  LDL.LU R34, [R1+0xdc] ;  /* 0x0000dc0001227983 */ /* 0x000f280000300800 */
[----:B------:R-:W4:Y:S01]  /*127c0*/  LDL.LU R10, [R1+0xd8] ;  /* 0x0000d800010a7983 */ /* 0x000f220000300800 */
[-C--:B------:R-:W-:Y:S02]  /*127d0*/  IMAD R130, R32, R0.reuse, RZ ;  /* 0x0000000020827224 */ /* 0x080fe400078e02ff */
[-C--:B------:R-:W-:Y:S02]  /*127e0*/  IMAD R122, R30, R0.reuse, RZ ;  /* 0x000000001e7a7224 */ /* 0x080fe400078e02ff */
[-C--:B------:R-:W-:Y:S02]  /*127f0*/  IMAD R118, R28, R0.reuse, RZ ;  /* 0x000000001c767224 */ /* 0x080fe400078e02ff */
[----:B------:R-:W-:-:S02]  /*12800*/  IMAD R114, R26, R0, RZ ;  /* 0x000000001a727224 */ /* 0x000fc400078e02ff */
[-C--:B------:R-:W-:Y:S02]  /*12810*/  IMAD R112, R24, R0.reuse, RZ ;  /* 0x0000000018707224 */ /* 0x080fe400078e02ff */
[-C--:B------:R-:W-:Y:S02]  /*12820*/  IMAD R110, R22, R0.reuse, RZ ;  /* 0x00000000166e7224 */ /* 0x080fe400078e02ff */
[-C--:B------:R-:W-:Y:S02]  /*12830*/  IMAD R108, R20, R0.reuse, RZ ;  /* 0x00000000146c7224 */ /* 0x080fe400078e02ff */
[-C--:B------:R-:W-:Y:S02]  /*12840*/  IMAD R104, R12, R0.reuse, RZ ;  /* 0x000000000c687224 */ /* 0x080fe400078e02ff */
[-C--:B------:R-:W-:Y:S02]  /*12850*/  IMAD R102, R9, R0.reuse, RZ ;  /* 0x0000000009667224 */ /* 0x080fe400078e02ff */
[----:B------:R-:W-:-:S02]  /*12860*/  IMAD R100, R7, R0, RZ ;  /* 0x0000000007647224 */ /* 0x000fc400078e02ff */
[-C--:B------:R-:W-:Y:S02]  /*12870*/  IMAD R98, R251, R0.reuse, RZ ;  /* 0x00000000fb627224 */ /* 0x080fe400078e02ff */
[-C--:B------:R-:W-:Y:S02]  /*12880*/  IMAD R96, R15, R0.reuse, RZ ;  /* 0x000000000f607224 */ /* 0x080fe400078e02ff */
[-C--:B---3--:R-:W-:Y:S02]  /*12890*/  IMAD R82, R61, R0.reuse, RZ ;  /* 0x000000003d527224 */ /* 0x088fe400078e02ff */
[----:B------:R-:W3:Y:S04]  /*128a0*/  LDL.LU R61, [R1+0xd4] ;  /* 0x0000d400013d7983 */ /* 0x000ee80000300800 */
[----:B------:R-:W3:Y:S04]  /*128b0*/  LDL.LU R32, [R1+0xd0] ;  /* 0x0000d00001207983 */ /* 0x000ee80000300800 */
[----:B------:R-:W3:Y:S01]  /*128c0*/  LDL.LU R30, [R1+0xcc] ;  /* 0x0000cc00011e7983 */ /* 0x000ee20000300800 */
[----:B------:R-:W-:-:S03]  /*128d0*/  IMAD R80, R53, R0, RZ ;  /* 0x0000000035507224 */ /* 0x000fc600078e02ff */
[----:B------:R-:W3:Y:S04]  /*128e0*/  LDL.LU R28, [R1+0xc8] ;  /* 0x0000c800011c7983 */ /* 0x000ee80000300800 */
[----:B------:R-:W3:Y:S04]  /*128f0*/  LDL.LU R26, [R1+0xc4] ;  /* 0x0000c400011a7983 */ /* 0x000ee80000300800 */
[----:B------:R-:W3:Y:S04]  /*12900*/  LDL.LU R53, [R1+0xc0] ;  /* 0x0000c00001357983 */ /* 0x000ee80000300800 */
[----:B------:R-:W3:Y:S04]  /*12910*/  LDL.LU R24, [R1+0xbc] ;  /* 0x0000bc0001187983 */ /* 0x000ee80000300800 */
[----:B------:R-:W3:Y:S04]  /*12920*/  LDL.LU R22, [R1+0xb8] ;  /* 0x0000b80001167983 */ /* 0x000ee80000300800 */
[----:B------:R-:W3:Y:S04]  /*12930*/  LDL.LU R20, [R1+0xb4] ;  /* 0x0000b40001147983 */ /* 0x000ee80000300800 */
[----:B------:R-:W3:Y:S04]  /*12940*/  LDL.LU R12, [R1+0xb0] ;  /* 0x0000b000010c7983 */ /* 0x000ee80000300800 */
[----:B------:R-:W3:Y:S04]  /*12950*/  LDL.LU R9, [R1+0xac] ;  /* 0x0000ac0001097983 */ /* 0x000ee80000300800 */
[----:B------:R-:W3:Y:S01]  /*12960*/  LDL.LU R7, [R1+0xa8] ;  /* 0x0000a80001077983 */ /* 0x000ee20000300800 */
[----:B------:R-:W-:-:S03]  /*12970*/  IMAD R78, R16, R0, RZ ;  /* 0x00000000104e7224 */ /* 0x000fc600078e02ff */
[----:B------:R-:W3:Y:S04]  /*12980*/  LDL.LU R251, [R1+0xa4] ;  /* 0x0000a40001fb7983 */ /* 0x000ee80000300800 */
[----:B------:R-:W3:Y:S01]  /*12990*/  LDL.LU R15, [R1+0xa0] ;  /* 0x0000a000010f7983 */ /* 0x000ee20000300800 */
[----:B------:R-:W-:-:S03]  /*129a0*/  IMAD R76, R14, R0, RZ ;  /* 0x000000000e4c7224 */ /* 0x000fc600078e02ff */
[----:B------:R-:W3:Y:S04]  /*129b0*/  LDL.LU R16, [R1+0x9c] ;  /* 0x00009c0001107983 */ /* 0x000ee80000300800 */
[----:B------:R-:W3:Y:S01]  /*129c0*/  LDL.LU R14, [R1+0x98] ;  /* 0x00009800010e7983 */ /* 0x000ee20000300800 */
[----:B------:R-:W-:-:S03]  /*129d0*/  IMAD R70, R17, R0, RZ ;  /* 0x0000000011467224 */ /* 0x000fc600078e02ff */
[----:B------:R-:W3:Y:S01]  /*129e0*/  LDL.LU R17, [R1+0x94] ;  /* 0x0000940001117983 */ /* 0x000ee20000300800 */
[----:B------:R-:W-:-:S03]  /*129f0*/  IMAD R68, R236, R0, RZ ;  /* 0x00000000ec447224 */ /* 0x000fc600078e02ff */
[----:B------:R-:W3:Y:S01]  /*12a00*/  LDL.LU R236, [R1+0x90] ;  /* 0x0000900001ec7983 */ /* 0x000ee20000300800 */
[----:B--2---:R-:W-:-:S03]  /*12a10*/  IMAD R66, R29, R0, RZ ;  /* 0x000000001d427224 */ /* 0x004fc600078e02ff */
[----:B------:R-:W2:Y:S01]  /*12a20*/  LDL.LU R29, [R1+0x8c] ;  /* 0x00008c00011d7983 */ /* 0x000ea20000300800 */
[----:B----4-:R-:W-:-:S03]  /*12a30*/  IMAD R62, R10, R0, RZ ;  /* 0x000000000a3e7224 */ /* 0x010fc600078e02ff */
[----:B------:R-:W4:Y:S01]  /*12a40*/  LDL.LU R10, [R1+0x88] ;  /* 0x00008800010a7983 */ /* 0x000f220000300800 */
[-C--:B------:R-:W-:Y:S02]  /*12a50*/  IMAD R74, R38, R0.reuse, RZ ;  /* 0x00000000264a7224 */ /* 0x080fe400078e02ff */
[-C--:B------:R-:W-:Y:S02]  /*12a60*/  IMAD R72, R36, R0.reuse, RZ ;  /* 0x0000000024487224 */ /* 0x080fe400078e02ff */
[-C--:B------:R-:W-:Y:S02]  /*12a70*/  IMAD R64, R34, R0.reuse, RZ ;  /* 0x0000000022407224 */ /* 0x080fe400078e02ff */
[-C--:B---3--:R-:W-:Y:S02]  /*12a80*/  IMAD R54, R26, R0.reuse, RZ ;  /* 0x000000001a367224 */ /* 0x088fe400078e02ff */
        /* <DEDUP_REMOVED lines=17> */
[----:B------:R-:W2:Y:S01]  /*12ba0*/  LDL.LU R251, [R1+0x10] ;  /* 0x0000100001fb7983 */ /* 0x000ea20000300800 */
[----:B------:R-:W-:-:S03]  /*12bb0*/  IMAD R36, R16, R0, RZ ;  /* 0x0000000010247224 */ /* 0x000fc600078e02ff */
[----:B------:R-:W3:Y:S01]  /*12bc0*/  LDL.LU R15, [R1+0x1c] ;  /* 0x00001c00010f7983 */ /* 0x000ee20000300800 */
[----:B------:R-:W-:-:S03]  /*12bd0*/  IMAD R34, R14, R0, RZ ;  /* 0x000000000e227224 */ /* 0x000fc600078e02ff */
[----:B------:R-:W3:Y:S01]  /*12be0*/  LDL.LU R16, [R1+0x28] ;  /* 0x0000280001107983 */ /* 0x000ee20000300800 */
[-C--:B------:R-:W-:Y:S02]  /*12bf0*/  IMAD R60, R32, R0.reuse, RZ ;  /* 0x00000000203c7224 */ /* 0x080fe400078e02ff */
[-C--:B------:R-:W-:Y:S01]  /*12c00*/  IMAD R32, R17, R0.reuse, RZ ;  /* 0x0000000011207224 */ /* 0x080fe200078e02ff */
[----:B------:R-:W3:Y:S01]  /*12c10*/  LDL.LU R14, [R1+0x38] ;  /* 0x00003800010e7983 */ /* 0x000ee20000300800 */
[-C--:B------:R-:W-:Y:S02]  /*12c20*/  IMAD R58, R30, R0.reuse, RZ ;  /* 0x000000001e3a7224 */ /* 0x080fe400078e02ff */
[-C--:B------:R-:W-:Y:S01]  /*12c30*/  IMAD R30, R236, R0.reuse, RZ ;  /* 0x00000000ec1e7224 */ /* 0x080fe200078e02ff */
[----:B------:R-:W3:Y:S01]  /*12c40*/  LDL.LU R17, [R1+0x60] ;  /* 0x0000600001117983 */ /* 0x000ee20000300800 */
[----:B------:R-:W-:-:S03]  /*12c50*/  IMAD R56, R28, R0, RZ ;  /* 0x000000001c387224 */ /* 0x000fc600078e02ff */
[----:B------:R-:W3:Y:S01]  /*12c60*/  LDL.LU R236, [R1+0x5c] ;  /* 0x00005c0001ec7983 */ /* 0x000ee20000300800 */
[----:B----4-:R-:W-:-:S03]  /*12c70*/  IMAD R28, R10, R0, RZ ;  /* 0x000000000a1c7224 */ /* 0x010fc600078e02ff */
[----:B------:R-:W4:Y:S04]  /*12c80*/  LDL.LU R10, [R1+0x58] ;  /* 0x00005800010a7983 */ /* 0x000f280000300800 */
[----:B0-----:R-:W4:Y:S04]  /*12c90*/  LDL.LU R172, [R1+0x54] ;  /* 0x0000540001ac7983 */ /* 0x001f280000300800 */
[----:B------:R-:W4:Y:S04]  /*12ca0*/  LDL.LU R3, [R1+0x50] ;  /* 0x0000500001037983 */ /* 0x000f280000300800 */
[----:B------:R-:W4:Y:S04]  /*12cb0*/  LDL.LU R170, [R1+0x4c] ;  /* 0x00004c0001aa7983 */ /* 0x000f280000300800 */
[----:B------:R-:W4:Y:S04]  /*12cc0*/  LDL.LU R168, [R1+0x48] ;  /* 0x0000480001a87983 */ /* 0x000f280000300800 */
[----:B------:R-:W4:Y:S04]  /*12cd0*/  LDL.LU R18, [R1+0x3c] ;  /* 0x00003c0001127983 */ /* 0x000f280000300800 */
[----:B------:R-:W4:Y:S04]  /*12ce0*/  LDL.LU R173, [R1+0x34] ;  /* 0x0000340001ad7983 */ /* 0x000f280000300800 */
[----:B------:R-:W4:Y:S04]  /*12cf0*/  LDL.LU R171, [R1+0x30] ;  /* 0x0000300001ab7983 */ /* 0x000f280000300800 */
[----:B------:R-:W4:Y:S04]  /*12d00*/  LDL.LU R169, [R1+0x2c] ;  /* 0x00002c0001a97983 */ /* 0x000f280000300800 */
[----:B------:R-:W4:Y:S04]  /*12d10*/  LDL.LU R19, [R1+0x24] ;  /* 0x0000240001137983 */ /* 0x000f280000300800 */
[----:B------:R-:W4:Y:S01]  /*12d20*/  LDL.LU R244, [R1] ;  /* 0x0000000001f47983 */ /* 0x000f220000300800 */
[----:B--2---:R-:W-:-:S02]  /*12d30*/  IMAD R251, R251, R0, RZ ;  /* 0x00000000fbfb7224 */ /* 0x004fc400078e02ff */
[----:B---3--:R-:W-:-:S03]  /*12d40*/  IMAD R15, R15, R0, RZ ;  /* 0x000000000f0f7224 */ /* 0x008fc600078e02ff */
[----:B------:R0:W-:Y:S01]  /*12d50*/  STL [R1+0x10], R251 ;  /* 0x000010fb01007387 */ /* 0x0001e20000100800 */
[-C--:B------:R-:W-:Y:S02]  /*12d60*/  IMAD R16, R16, R0.reuse, RZ ;  /* 0x0000000010107224 */ /* 0x080fe400078e02ff */
[-C--:B------:R-:W-:Y:S01]  /*12d70*/  IMAD R14, R14, R0.reuse, RZ ;  /* 0x000000000e0e7224 */ /* 0x080fe200078e02ff */
[----:B0-----:R-:W2:Y:S01]  /*12d80*/  LDL.LU R251, [R1+0x2d58] ;  /* 0x002d580001fb7983 */ /* 0x001ea20000300800 */
[----:B------:R-:W-:-:S03]  /*12d90*/  IMAD R17, R17, R0, RZ ;  /* 0x0000000011117224 */ /* 0x000fc600078e02ff */
[----:B------:R0:W-:Y:S01]  /*12da0*/  STL [R1+0x1c], R15 ;  /* 0x00001c0f01007387 */ /* 0x0001e20000100800 */
[----:B------:R-:W-:-:S03]  /*12db0*/  IMAD R236, R236, R0, RZ ;  /* 0x00000000ecec7224 */ /* 0x000fc600078e02ff */
[----:B0-----:R-:W3:Y:S04]  /*12dc0*/  LDL.LU R15, [R1+0x2d54] ;  /* 0x002d5400010f7983 */ /* 0x001ee80000300800 */
[----:B------:R0:W-:Y:S04]  /*12dd0*/  STL [R1+0x28], R16 ;  /* 0x0000281001007387 */ /* 0x0001e80000100800 */
[----:B0-----:R-:W3:Y:S04]  /*12de0*/  LDL.LU R16, [R1+0x2d50] ;  /* 0x002d500001107983 */ /* 0x001ee80000300800 */
[----:B------:R0:W-:Y:S04]  /*12df0*/  STL [R1+0x38], R14 ;  /* 0x0000380e01007387 */ /* 0x0001e80000100800 */
[----:B0-----:R-:W3:Y:S04]  /*12e00*/  LDL.LU R14, [R1+0x2d4c] ;  /* 0x002d4c00010e7983 */ /* 0x001ee80000300800 */
[----:B------:R0:W-:Y:S04]  /*12e10*/  STL [R1+0x40], R17 ;  /* 0x0000401101007387 */ /* 0x0001e80000100800 */
[----:B0-----:R-:W3:Y:S04]  /*12e20*/  LDL.LU R17, [R1+0x2d48] ;  /* 0x002d480001117983 */ /* 0x001ee80000300800 */
[----:B------:R0:W-:Y:S04]  /*12e30*/  STL [R1+0x44], R236 ;  /* 0x000044ec01007387 */ /* 0x0001e80000100800 */
[----:B0-----:R-:W3:Y:S01]  /*12e40*/  LDL.LU R236, [R1+0x2d44] ;  /* 0x002d440001ec7983 */ /* 0x001ee20000300800 */
[----:B----4-:R-:W-:-:S05]  /*12e50*/  IMAD R10, R10, R0, RZ ;  /* 0x000000000a0a7224 */ /* 0x010fca00078e02ff */
[----:B------:R0:W-:Y:S04]  /*12e60*/  STL [R1+0x58], R10 ;  /* 0x0000580a01007387 */ /* 0x0001e80000100800 */
[----:B0-----:R-:W4:Y:S01]  /*12e70*/  LDL.LU R10, [R1+0x2d40] ;  /* 0x002d4000010a7983 */ /* 0x001f220000300800 */
[-C--:B------:R-:W-:Y:S02]  /*12e80*/  IMAD R172, R172, R0.reuse, RZ ;  /* 0x00000000acac7224 */ /* 0x080fe400078e02ff */
[----:B------:R-:W-:-:S03]  /*12e90*/  IMAD R65, R65, R0, RZ ;  /* 0x0000000041417224 */ /* 0x000fc600078e02ff */
[----:B------:R0:W-:Y:S01]  /*12ea0*/  STL [R1+0x54], R172 ;  /* 0x000054ac01007387 */ /* 0x0001e20000100800 */
[-C--:B------:R-:W-:Y:S02]  /*12eb0*/  IMAD R61, R61, R0.reuse, RZ ;  /* 0x000000003d3d7224 */ /* 0x080fe400078e02ff */
[-C--:B------:R-:W-:Y:S02]  /*12ec0*/  IMAD R57, R57, R0.reuse, RZ ;  /* 0x0000000039397224 */ /* 0x080fe400078e02ff */
[-C--:B------:R-:W-:Y:S02]  /*12ed0*/  IMAD R53, R53, R0.reuse, RZ ;  /* 0x0000000035357224 */ /* 0x080fe400078e02ff */
[-C--:B------:R-:W-:Y:S02]  /*12ee0*/  IMAD R49, R49, R0.reuse, RZ ;  /* 0x0000000031317224 */ /* 0x080fe400078e02ff */
[-C--:B0-----:R-:W-:Y:S02]  /*12ef0*/  IMAD R172, R3, R0.reuse, RZ ;  /* 0x0000000003ac7224 */ /* 0x081fe400078e02ff */
[----:B------:R-:W-:Y:S01]  /*12f00*/  IMAD R3, R134, R0, RZ ;  /* 0x0000000086037224 */ /* 0x000fe200078e02ff */
[----:B------:R-:W-:Y:S01]  /*12f10*/  IADD3 R134, P3, R137, R4, RZ ;  /* 0x0000000489867210 */ /* 0x000fe20007f7e0ff */
        /* <DEDUP_REMOVED lines=87> */
[-C--:B--2---:R-:W-:Y:S02]  /*13490*/  IMAD R251, R251, R0.reuse, RZ ;  /* 0x00000000fbfb7224 */ /* 0x084fe400078e02ff */
[-C--:B------:R-:W-:Y:S02]  /*134a0*/  IMAD R191, R191, R0.reuse, RZ ;  /* 0x00000000bfbf7224 */ /* 0x080fe400078e02ff */
[-C--:B------:R-:W-:Y:S02]  /*134b0*/  IMAD R193, R193, R0.reuse, RZ ;  /* 0x00000000c1c17224 */ /* 0x080fe400078e02ff */
[----:B------:R-:W-:-:S02]  /*134c0*/  IMAD R195, R195, R0, RZ ;  /* 0x00000000c3c37224 */ /* 0x000fc400078e02ff */
[-C--:B------:R-:W-:Y:S02]  /*134d0*/  IMAD R197, R197, R0.reuse, RZ ;  /* 0x00000000c5c57224 */ /* 0x080fe400078e02ff */
[-C--:B------:R-:W-:Y:S02]  /*134e0*/  IMAD R199, R199, R0.reuse, RZ ;  /* 0x00000000c7c77224 */ /* 0x080fe400078e02ff */
[-C--:B------:R-:W-:Y:S02]  /*134f0*/  IMAD R201, R201, R0.reuse, RZ ;  /* 0x00000000c9c97224 */ /* 0x080fe400078e02ff */
[-C--:B---3--:R-:W-:Y:S02]  /*13500*/  IMAD R15, R15, R0.reuse, RZ ;  /* 0x000000000f0f7224 */ /* 0x088fe400078e02ff */
        /* <DEDUP_REMOVED lines=45> */
[-C--:B----4-:R-:W-:Y:S02]  /*137e0*/  IMAD R10, R10, R0.reuse, RZ ;  /* 0x000000000a0a7224 */ /* 0x090fe400078e02ff */
        /* <DEDUP_REMOVED lines=47> */
[----:B------:R-:W-:Y:S01]  /*13ae0*/  IMAD R132, R132, R0, RZ ;  /* 0x0000000084847224 */ /* 0x000fe200078e02ff */
[-C--:B------:R-:W-:Y:S01]  /*13af0*/  IADD3 R0, P2, R135, R4.reuse, RZ ;  /* 0x0000000487007210 */ /* 0x080fe20007f5e0ff */
[----:B------:R0:W-:Y:S04]  /*13b00*/  STL [R1+0x14ac], R134 ;  /* 0x0014ac8601007387 */ /* 0x0001e80000100800 */
[----:B------:R1:W-:Y:S01]  /*13b10*/  STL [R1+0x14b4], R0 ;  /* 0x0014b40001007387 */ /* 0x0003e20000100800 */
[-C--:B0-----:R-:W-:Y:S02]  /*13b20*/  IADD3 R134, P1, R133, R4.reuse, RZ ;  /* 0x0000000485867210 */ /* 0x081fe40007f3e0ff */
[----:B-1----:R-:W-:-:S03]  /*13b30*/  IADD3 R0, P0, R130, R4, RZ ;  /* 0x0000000482007210 */ /* 0x002fc60007f1e0ff */
[----:B------:R0:W-:Y:S04]  /*13b40*/  STL [R1+0x14bc], R134 ;  /* 0x0014bc8601007387 */ /* 0x0001e80000100800 */
[----:B------:R1:W-:Y:S01]  /*13b50*/  STL [R1+0x14c4], R0 ;  /* 0x0014c40001007387 */ /* 0x0003e20000100800 */
[-C--:B0-----:R-:W-:Y:S02]  /*13b60*/  IADD3 R134, P4, R126, R4.reuse, RZ ;  /* 0x000000047e867210 */ /* 0x081fe40007f9e0ff */
[----:B-1----:R-:W-:-:S03]  /*13b70*/  IADD3 R0, P6, R122, R4, RZ ;  /* 0x000000047a007210 */ /* 0x002fc60007fde0ff */
[----:B------:R0:W-:Y:S04]  /*13b80*/  STL [R1+0x14cc], R134 ;  /* 0x0014cc8601007387 */ /* 0x0001e80000100800 */
[----:B------:R1:W-:Y:S01]  /*13b90*/  STL [R1+0x14d4], R0 ;  /* 0x0014d40001007387 */ /* 0x0003e20000100800 */
[----:B0-----:R-:W-:Y:S02]  /*13ba0*/  IADD3 R134, P5, R118, R4, RZ ;  /* 0x0000000476867210 */ /* 0x001fe40007fbe0ff */
[----:B-1----:R-:W-:-:S03]  /*13bb0*/  LEA.HI.X.SX32 R0, R137, R2, 0x1, P3 ;  /* 0x0000000289007211 */ /* 0x002fc600018f0eff */
[----:B------:R0:W-:Y:S01]  /*13bc0*/  STL [R1+0x14dc], R134 ;  /* 0x0014dc8601007387 */ /* 0x0001e20000100800 */
[----:B------:R-:W-:-:S03]  /*13bd0*/  IADD3 R137, P3, R116, R4, RZ ;  /* 0x0000000474897210 */ /* 0x000fc60007f7e0ff */
[----:B------:R1:W-:Y:S01]  /*13be0*/  STL [R1+0x14a8], R0 ;  /* 0x0014a80001007387 */ /* 0x0003e20000100800 */
[-C--:B------:R-:W-:Y:S02]  /*13bf0*/  LEA.HI.X.SX32 R133, R133, R2.reuse, 0x1, P1 ;  /* 0x0000000285857211 */ /* 0x080fe400008f0eff */
[----:B0-----:R-:W-:Y:S01]  /*13c00*/  LEA.HI.X.SX32 R134, R135, R2, 0x1, P2 ;  /* 0x0000000287867211 */ /* 0x001fe200010f0eff */
[----:B------:R-:W-:Y:S01]  /*13c10*/  STL [R1+0x14e4], R137 ;  /* 0x0014e48901007387 */ /* 0x000fe20000100800 */
[----:B-1----:R-:W-:-:S03]  /*13c20*/  IADD3 R0, P2, R114, R4, RZ ;  /* 0x0000000472007210 */ /* 0x002fc60007f5e0ff */
[----:B------:R0:W-:Y:S04]  /*13c30*/  STL [R1+0x14b0], R134 ;  /* 0x0014b08601007387 */ /* 0x0001e80000100800 */
[----:B------:R1:W-:Y:S01]  /*13c40*/  STL [R1+0x14ec], R0 ;  /* 0x0014ec0001007387 */ /* 0x0003e20000100800 */
[----:B0-----:R-:W-:-:S03]  /*13c50*/  IADD3 R134, P1, R112, R4, RZ ;  /* 0x0000000470867210 */ /* 0x001fc60007f3e0ff */
[----:B------:R0:W-:Y:S01]  /*13c60*/  STL [R1+0x14b8], R133 ;  /* 0x0014b88501007387 */ /* 0x0001e20000100800 */
[----:B-1----:R-:W-:-:S03]  /*13c70*/  LEA.HI.X.SX32 R0, R130, R2, 0x1, P0 ;  /* 0x0000000282007211 */ /* 0x002fc600000f0eff */
[----:B------:R-:W-:Y:S01]  /*13c80*/  STL [R1+0x14f4], R134 ;  /* 0x0014f48601007387 */ /* 0x000fe20000100800 */
[----:B------:R-:W-:-:S03]  /*13c90*/  LEA.HI.X.SX32 R130, R126, R2, 0x1, P4 ;  /* 0x000000027e827211 */ /* 0x000fc600020f0eff */
[----:B------:R1:W-:Y:S01]  /*13ca0*/  STL [R1+0x14c0], R0 ;  /* 0x0014c00001007387 */ /* 0x0003e20000100800 */
[----:B0-----:R-:W-:Y:S02]  /*13cb0*/  IADD3 R133, P0, R110, R4, RZ ;  /* 0x000000046e857210 */ /* 0x001fe40007f1e0ff */
[----:B------:R-:W-:-:S03]  /*13cc0*/  LEA.HI.X.SX32 R126, R122, R2, 0x1, P6 ;  /* 0x000000027a7e7211 */ /* 0x000fc600030f0eff */
[----:B------:R-:W-:Y:S01]  /*13cd0*/  STL [R1+0x14fc], R133 ;  /* 0x0014fc8501007387 */ /* 0x000fe20000100800 */
[----:B-1----:R-:W-:-:S03]  /*13ce0*/  IADD3 R0, P4, R108, R4, RZ ;  /* 0x000000046c007210 */ /* 0x002fc60007f9e0ff */
[----:B------:R-:W-:Y:S01]  /*13cf0*/  STL [R1+0x14c8], R130 ;  /* 0x0014c88201007387 */ /* 0x000fe20000100800 */
[----:B------:R-:W-:-:S03]  /*13d00*/  IADD3 R122, P6, R106, R4, RZ ;  /* 0x000000046a7a7210 */ /* 0x000fc60007fde0ff */
[----:B------:R0:W-:Y:S01]  /*13d10*/  STL [R1+0x1504], R0 ;  /* 0x0015040001007387 */ /* 0x0001e20000100800 */
[----:B------:R-:W-:-:S03]  /*13d20*/  LEA.HI.X.SX32 R116, R116, R2, 0x1, P3 ;  /* 0x0000000274747211 */ /* 0x000fc600018f0eff */
[----:B------:R-:W-:Y:S01]  /*13d30*/  STL [R1+0x14d0], R126 ;  /* 0x0014d07e01007387 */ /* 0x000fe20000100800 */
[----:B0-----:R-:W-:-:S03]  /*13d40*/  LEA.HI.X.SX32 R0, R118, R2, 0x1, P5 ;  /* 0x0000000276007211 */ /* 0x001fc600028f0eff */
[----:B------:R-:W-:Y:S01]  /*13d50*/  STL [R1+0x150c], R122 ;  /* 0x00150c7a01007387 */ /* 0x000fe20000100800 */
[----:B------:R-:W-:-:S03]  /*13d60*/  IADD3 R118, P5, R104, R4, RZ ;  /* 0x0000000468767210 */ /* 0x000fc60007fbe0ff */
[----:B------:R0:W-:Y:S01]  /*13d70*/  STL [R1+0x14d8], R0 ;  /* 0x0014d80001007387 */ /* 0x0001e20000100800 */
[----:B------:R-:W-:-:S03]  /*13d80*/  LEA.HI.X.SX32 R114, R114, R2, 0x1, P2 ;  /* 0x0000000272727211 */ /* 0x000fc600010f0eff */
[----:B------:R-:W-:Y:S01]  /*13d90*/  STL [R1+0x1514], R118 ;  /* 0x0015147601007387 */ /* 0x000fe20000100800 */
[----:B0-----:R-:W-:-:S03]  /*13da0*/  IADD3 R0, P3, R102, R4, RZ ;  /* 0x0000000466007210 */ /* 0x001fc60007f7e0ff */
        /* <DEDUP_REMOVED lines=149> */
[----:B------:R1:W-:Y:S01]  /*14700*/  STL [R1+0x1644], R52 ;  /* 0x0016443401007387 */ /* 0x0003e20000100800 */
[----:B------:R-:W-:-:S03]  /*14710*/  LEA.HI.X.SX32 R49, R48, R2, 0x1, P4 ;  /* 0x0000000230317211 */ /* 0x000fc600020f0eff */
[----:B------:R2:W-:Y:S01]  /*14720*/  STL [R1+0x1610], R0 ;  /* 0x0016100001007387 */ /* 0x0005e20000100800 */
[----:B0-----:R-:W-:Y:S02]  /*14730*/  IADD3 R50, P0, R36, R4, RZ ;  /* 0x0000000424327210 */ /* 0x001fe40007f1e0ff */
[-C--:B------:R-:W-:Y:S02]  /*14740*/  LEA.HI.X.SX32 R48, R46, R2.reuse, 0x1, P6 ;  /* 0x000000022e307211 */ /* 0x080fe400030f0eff */
[-C--:B------:R-:W-:Y:S01]  /*14750*/  LEA.HI.X.SX32 R42, R42, R2.reuse, 0x1, P3 ;  /* 0x000000022a2a7211 */ /* 0x080fe200018f0eff */
[----:B------:R0:W-:Y:S01]  /*14760*/  STL [R1+0x164c], R50 ;  /* 0x00164c3201007387 */ /* 0x0001e20000100800 */
[----:B------:R-:W-:Y:S01]  /*14770*/  LEA.HI.X.SX32 R40, R40, R2, 0x1, P2 ;  /* 0x0000000228287211 */ /* 0x000fe200010f0eff */
[----:B-1----:R-:W1:Y:S01]  /*14780*/  LDC R52, c[0x0][0x238] ;  /* 0x00008e00ff347b82 */ /* 0x002e620000000800 */
[-C--:B--2---:R-:W-:Y:S01]  /*14790*/  IADD3 R0, P4, R34, R4.reuse, RZ ;  /* 0x0000000422007210 */ /* 0x084fe20007f9e0ff */
[----:B------:R-:W-:Y:S01]  /*147a0*/  STL [R1+0x1618], R49 ;  /* 0x0016183101007387 */ /* 0x000fe20000100800 */
[----:B------:R-:W-:-:S03]  /*147b0*/  IADD3 R46, P6, R33, R4, RZ ;  /* 0x00000004212e7210 */ /* 0x000fc60007fde0ff */
[----:B------:R2:W-:Y:S02]  /*147c0*/  STL [R1+0x1654], R0 ;  /* 0x0016540001007387 */ /* 0x0005e40000100800 */
[----:B0-----:R-:W0:Y:S02]  /*147d0*/  LDC R50, c[0x0][0x238] ;  /* 0x00008e00ff327b82 */ /* 0x001e240000000800 */
[----:B------:R-:W-:Y:S01]  /*147e0*/  STL [R1+0x1620], R48 ;  /* 0x0016203001007387 */ /* 0x000fe20000100800 */
[----:B--2---:R-:W-:-:S03]  /*147f0*/  LEA.HI.X.SX32 R0, R44, R2, 0x1, P5 ;  /* 0x000000022c007211 */ /* 0x004fc600028f0eff */
[----:B------:R2:W-:Y:S01]  /*14800*/  STL [R1+0x165c], R46 ;  /* 0x00165c2e01007387 */ /* 0x0005e20000100800 */
[-C--:B------:R-:W-:Y:S01]  /*14810*/  IADD3 R44, P5, R32, R4.reuse, RZ ;  /* 0x00000004202c7210 */ /* 0x080fe20007fbe0ff */
[----:B------:R-:W3:Y:S02]  /*14820*/  LDC R49, c[0x0][0x238] ;  /* 0x00008e00ff317b82 */ /* 0x000ee40000000800 */
[----:B------:R4:W-:Y:S04]  /*14830*/  STL [R1+0x1628], R0 ;  /* 0x0016280001007387 */ /* 0x0009e80000100800 */
[----:B------:R4:W-:Y:S02]  /*14840*/  STL [R1+0x1664], R44 ;  /* 0x0016642c01007387 */ /* 0x0009e40000100800 */
[----:B--2---:R-:W2:Y:S01]  /*14850*/  LDC R46, c[0x0][0x238] ;  /* 0x00008e00ff2e7b82 */ /* 0x004ea20000000800 */
[-C--:B----4-:R-:W-:Y:S01]  /*14860*/  IADD3 R0, P3, R30, R4.reuse, RZ ;  /* 0x000000041e007210 */ /* 0x090fe20007f7e0ff */
[----:B------:R4:W-:Y:S06]  /*14870*/  STL [R1+0x1630], R42 ;  /* 0x0016302a01007387 */ /* 0x0009ec0000100800 */
[----:B------:R-:W0:Y:S01]  /*14880*/  LDC R44, c[0x0][0x238] ;  /* 0x00008e00ff2c7b82 */ /* 0x000e220000000800 */
[----:B------:R1:W-:Y:S01]  /*14890*/  STL [R1+0x166c], R0 ;  /* 0x00166c0001007387 */ /* 0x0003e20000100800 */
[----:B----4-:R-:W-:-:S03]  /*148a0*/  IADD3 R42, P2, R29, R4, RZ ;  /* 0x000000041d2a7210 */ /* 0x010fc60007f5e0ff */
[----:B------:R4:W-:Y:S03]  /*148b0*/  STL [R1+0x1638], R40 ;  /* 0x0016382801007387 */ /* 0x0009e60000100800 */
[----:B------:R-:W3:Y:S01]  /*148c0*/  LDC R48, c[0x0][0x238] ;  /* 0x00008e00ff307b82 */ /* 0x000ee20000000800 */
[-C--:B-1----:R-:W-:Y:S01]  /*148d0*/  LEA.HI.X.SX32 R0, R38, R2.reuse, 0x1, P1 ;  /* 0x0000000226007211 */ /* 0x082fe200008f0eff */
[----:B------:R1:W-:Y:S01]  /*148e0*/  STL [R1+0x1674], R42 ;  /* 0x0016742a01007387 */ /* 0x0003e20000100800 */
[----:B------:R-:W-:-:S03]  /*148f0*/  LEA.HI.X.SX32 R38, R36, R2, 0x1, P0 ;  /* 0x0000000224267211 */ /* 0x000fc600000f0eff */
[----:B------:R1:W-:Y:S01]  /*14900*/  STL [R1+0x1640], R0 ;  /* 0x0016400001007387 */ /* 0x0003e20000100800 */
[----:B----4-:R-:W-:Y:S02]  /*14910*/  IADD3 R40, P1, R28, R4, RZ ;  /* 0x000000041c287210 */ /* 0x010fe40007f3e0ff */
[----:B------:R-:W-:Y:S02]  /*14920*/  LEA.HI.X.SX32 R36, R34, R2, 0x1, P4 ;  /* 0x0000000222247211 */ /* 0x000fe400020f0eff */
[-C--:B------:R-:W-:Y:S01]  /*14930*/  IADD3 R34, P4, R25, R4.reuse, RZ ;  /* 0x0000000419227210 */ /* 0x080fe20007f9e0ff */
[----:B------:R4:W-:Y:S01]  /*14940*/  STL [R1+0x167c], R40 ;  /* 0x00167c2801007387 */ /* 0x0009e20000100800 */
[----:B-1----:R-:W1:Y:S01]  /*14950*/  LDC R42, c[0x0][0x238] ;  /* 0x00008e00ff2a7b82 */ /* 0x002e620000000800 */
[----:B------:R-:W-:Y:S02]  /*14960*/  IADD3 R0, P0, R26, R4, RZ ;  /* 0x000000041a007210 */ /* 0x000fe40007f1e0ff */
[----:B------:R-:W-:Y:S04]  /*14970*/  STL [R1+0x1648], R38 ;  /* 0x0016482601007387 */ /* 0x000fe80000100800 */
[----:B------:R2:W-:Y:S01]  /*14980*/  STL [R1+0x1684], R0 ;  /* 0x0016840001007387 */ /* 0x0005e20000100800 */
[----:B----4-:R-:W4:Y:S03]  /*14990*/  LDC R40, c[0x0][0x238] ;  /* 0x00008e00ff287b82 */ /* 0x010f260000000800 */
[----:B------:R0:W-:Y:S01]  /*149a0*/  STL [R1+0x1650], R36 ;  /* 0x0016502401007387 */ /* 0x0001e20000100800 */
[----:B--2---:R-:W-:-:S04]  /*149b0*/  LEA.HI.X.SX32 R0, R33, R2, 0x1, P6 ;  /* 0x0000000221007211 */ /* 0x004fc800030f0eff */
[----:B------:R-:W2:Y:S01]  /*149c0*/  LDC R38, c[0x0][0x238] ;  /* 0x00008e00ff267b82 */ /* 0x000ea20000000800 */
[----:B------:R-:W-:Y:S01]  /*149d0*/  IADD3 R33, P6, R24, R4, RZ ;  /* 0x0000000418217210 */ /* 0x000fe20007fde0ff */
[----:B------:R3:W-:Y:S04]  /*149e0*/  STL [R1+0x168c], R34 ;  /* 0x00168c2201007387 */ /* 0x0007e80000100800 */
[----:B------:R-:W4:Y:S02]  /*149f0*/  LDL.LU R122, [R1+0x10] ;  /* 0x00001000017a7983 */ /* 0x000f240000300800 */
[----:B0-----:R-:W0:Y:S02]  /*14a00*/  LDC R36, c[0x0][0x238] ;  /* 0x00008e00ff247b82 */ /* 0x001e240000000800 */
[----:B------:R3:W-:Y:S04]  /*14a10*/  STL [R1+0x1658], R0 ;  /* 0x0016580001007387 */ /* 0x0007e80000100800 */
[----:B------:R1:W-:Y:S02]  /*14a20*/  STL [R1+0x1694], R33 ;  /* 0x0016942101007387 */ /* 0x0003e40000100800 */
[----:B---3--:R-:W3:Y:S02]  /*14a30*/  LDC R34, c[0x0][0x238] ;  /* 0x00008e00ff227b82 */ /* 0x008ee40000000800 */
[----:B------:R-:W2:Y:S01]  /*14a40*/  LDL.LU R126, [R1+0x1c] ;  /* 0x00001c00017e7983 */ /* 0x000ea20000300800 */
[----:B------:R-:W-:-:S02]  /*14a50*/  LEA.HI.X.SX32 R0, R32, R2, 0x1, P5 ;  /* 0x0000000220007211 */ /* 0x000fc400028f0eff */
[----:B------:R-:W-:-:S03]  /*14a60*/  IADD3 R32, P5, R22, R4, RZ ;  /* 0x0000000416207210 */ /* 0x000fc60007fbe0ff */
[----:B-1----:R-:W1:Y:S01]  /*14a70*/  LDC R33, c[0x0][0x238] ;  /* 0x00008e00ff217b82 */ /* 0x002e620000000800 */
[----:B------:R0:W-:Y:S04]  /*14a80*/  STL [R1+0x1660], R0 ;  /* 0x0016600001007387 */ /* 0x0001e80000100800 */
[----:B------:R-:W3:Y:S04]  /*14a90*/  LDL.LU R130, [R1+0x28] ;  /* 0x0000280001827983 */ /* 0x000ee80000300800 */
[----:B------:R0:W-:Y:S02]  /*14aa0*/  STL [R1+0x169c], R32 ;  /* 0x00169c2001007387 */ /* 0x0001e40000100800 */
[----:B0-----:R-:W-:-:S02]  /*14ab0*/  LEA.HI.X.SX32 R0, R30, R2, 0x1, P3 ;  /* 0x000000021e007211 */ /* 0x001fc400018f0eff */
[----:B------:R-:W3:Y:S01]  /*14ac0*/  LDL.LU R133, [R1+0x38] ;  /* 0x0000380001857983 */ /* 0x000ee20000300800 */
[----:B------:R-:W-:-:S03]  /*14ad0*/  IADD3 R30, P3, R21, R4, RZ ;  /* 0x00000004151e7210 */ /* 0x000fc60007f7e0ff */
[----:B------:R0:W-:Y:S01]  /*14ae0*/  STL [R1+0x1668], R0 ;  /* 0x0016680001007387 */ /* 0x0001e20000100800 */
[----:B------:R-:W1:Y:S03]  /*14af0*/  LDC R32, c[0x0][0x238] ;  /* 0x00008e00ff207b82 */ /* 0x000e660000000800 */
[----:B------:R-:W3:Y:S01]  /*14b00*/  LDL.LU R135, [R1+0x40] ;  /* 0x0000400001877983 */ /* 0x000ee20000300800 */
[----:B0-----:R-:W-:-:S03]  /*14b10*/  LEA.HI.X.SX32 R0, R29, R2, 0x1, P2 ;  /* 0x000000021d007211 */ /* 0x001fc600010f0eff */
[----:B------:R0:W-:Y:S04]  /*14b20*/  STL [R1+0x16a4], R30 ;  /* 0x0016a41e01007387 */ /* 0x0001e80000100800 */
[----:B------:R-:W3:Y:S04]  /*14b30*/  LDL.LU R137, [R1+0x44] ;  /* 0x0000440001897983 */ /* 0x000ee80000300800 */
[----:B------:R0:W-:Y:S02]  /*14b40*/  STL [R1+0x1670], R0 ;  /* 0x0016700001007387 */ /* 0x0001e40000100800 */
[----:B0-----:R-:W-:-:S02]  /*14b50*/  IADD3 R30, P2, R20, R4, RZ ;  /* 0x00000004141e7210 */ /* 0x001fc40007f5e0ff */
[----:B------:R-:W3:Y:S04]  /*14b60*/  LDL.LU R0, [R1+0x58] ;  /* 0x0000580001007983 */ /* 0x000ee80000300800 */
[----:B------:R0:W-:Y:S04]  /*14b70*/  STL [R1+0x16ac], R30 ;  /* 0x0016ac1e01007387 */ /* 0x0001e80000100800 */
[----:B------:R-:W3:Y:S01]  /*14b80*/  LDL.LU R134, [R1+0x54] ;  /* 0x0000540001867983 */ /* 0x000ee20000300800 */
[----:B------:R-:W-:Y:S02]  /*14b90*/  LEA.HI.X.SX32 R29, R28, R2, 0x1, P1 ;  /* 0x000000021c1d7211 */ /* 0x000fe400008f0eff */
[----:B------:R-:W-:-:S03]  /*14ba0*/  IADD3 R28, P1, R13, R4, RZ ;  /* 0x000000040d1c7210 */ /* 0x000fc60007f3e0ff */
[----:B------:R1:W-:Y:S01]  /*14bb0*/  STL [R1+0x1678], R29 ;  /* 0x0016781d01007387 */ /* 0x0003e20000100800 */
[----:B0-----:R-:W0:Y:S03]  /*14bc0*/  LDC R30, c[0x0][0x238] ;  /* 0x00008e00ff1e7b82 */ /* 0x001e260000000800 */
[----:B------:R1:W-:Y:S02]  /*14bd0*/  STL [R1+0x16b4], R28 ;  /* 0x0016b41c01007387 */ /* 0x0003e40000100800 */
[----:B-1----:R-:W-:Y:S02]  /*14be0*/  LEA.HI.X.SX32 R29, R26, R2, 0x1, P0 ;  /* 0x000000021a1d7211 */ /* 0x002fe400000f0eff */
[----:B------:R-:W-:Y:S02]  /*14bf0*/  IADD3 R26, P0, R12, R4, RZ ;  /* 0x000000040c1a7210 */ /* 0x000fe40007f1e0ff */
[----:B------:R-:W-:Y:S01]  /*14c00*/  LEA.HI.X.SX32 R28, R25, R2, 0x1, P4 ;  /* 0x00000002191c7211 */ /* 0x000fe200020f0eff */
[----:B------:R1:W-:Y:S01]  /*14c10*/  STL [R1+0x1680], R29 ;  /* 0x0016801d01007387 */ /* 0x0003e20000100800 */
[----:B------:R-:W-:-:S03]  /*14c20*/  IADD3 R25, P4, R9, R4, RZ ;  /* 0x0000000409197210 */ /* 0x000fc60007f9e0ff */
[----:B------:R1:W-:Y:S04]  /*14c30*/  STL [R1+0x16bc], R26 ;  /* 0x0016bc1a01007387 */ /* 0x0003e80000100800 */
[----:B------:R1:W-:Y:S02]  /*14c40*/  STL [R1+0x1688], R28 ;  /* 0x0016881c01007387 */ /* 0x0003e40000100800 */
[----:B-1----:R-:W1:Y:S01]  /*14c50*/  LDC R29, c[0x0][0x238] ;  /* 0x00008e00ff1d7b82 */ /* 0x002e620000000800 */
[----:B------:R-:W-:Y:S02]  /*14c60*/  LEA.HI.X.SX32 R26, R24, R2, 0x1, P6 ;  /* 0x00000002181a7211 */ /* 0x000fe400030f0eff */
[----:B------:R-:W-:Y:S01]  /*14c70*/  IADD3 R24, P6, R8, R4, RZ ;  /* 0x0000000408187210 */ /* 0x000fe20007fde0ff */
[----:B------:R0:W-:Y:S04]  /*14c80*/  STL [R1+0x16c4], R25 ;  /* 0x0016c41901007387 */ /* 0x0001e80000100800 */
[----:B------:R-:W1:Y:S01]  /*14c90*/  LDC R28, c[0x0][0x238] ;  /* 0x00008e00ff1c7b82 */ /* 0x000e620000000800 */
[----:B------:R0:W-:Y:S04]  /*14ca0*/  STL [R1+0x1690], R26 ;  /* 0x0016901a01007387 */ /* 0x0001e80000100800 */
[----:B------:R0:W-:Y:S02]  /*14cb0*/  STL [R1+0x16cc], R24 ;  /* 0x0016cc1801007387 */ /* 0x0001e40000100800 */
[----:B0-----:R-:W-:-:S02]  /*14cc0*/  LEA.HI.X.SX32 R25, R22, R2, 0x1, P5 ;  /* 0x0000000216197211 */ /* 0x001fc400028f0eff */
[----:B------:R-:W-:Y:S01]  /*14cd0*/  IADD3 R22, P5, R7, R4, RZ ;  /* 0x0000000407167210 */ /* 0x000fe20007fbe0ff */
[----:B------:R-:W0:Y:S02]  /*14ce0*/  LDC R26, c[0x0][0x238] ;  /* 0x00008e00ff1a7b82 */ /* 0x000e240000000800 */
[----:B------:R1:W-:Y:S01]  /*14cf0*/  STL [R1+0x1698], R25 ;  /* 0x0016981901007387 */ /* 0x0003e20000100800 */
[----:B------:R-:W-:Y:S02]  /*14d00*/  LEA.HI.X.SX32 R24, R21, R2, 0x1, P3 ;  /* 0x0000000215187211 */ /* 0x000fe400018f0eff */
[----:B------:R-:W-:Y:S01]  /*14d10*/  IADD3 R21, P3, R5, R4, RZ ;  /* 0x0000000405157210 */ /* 0x000fe20007f7e0ff */
[----:B------:R1:W-:Y:S04]  /*14d20*/  STL [R1+0x16d4], R22 ;  /* 0x0016d41601007387 */ /* 0x0003e80000100800 */
[----:B------:R1:W-:Y:S02]  /*14d30*/  STL [R1+0x16a0], R24 ;  /* 0x0016a01801007387 */ /* 0x0003e40000100800 */
[----:B-1----:R-:W1:Y:S02]  /*14d40*/  LDC R25, c[0x0][0x238] ;  /* 0x00008e00ff197b82 */ /* 0x002e640000000800 */
[----:B------:R0:W-:Y:S01]  /*14d50*/  STL [R1+0x16dc], R21 ;  /* 0x0016dc1501007387 */ /* 0x0001e20000100800 */
[----:B------:R-:W-:-:S02]  /*14d60*/  LEA.HI.X.SX32 R22, R20, R2, 0x1, P2 ;  /* 0x0000000214167211 */ /* 0x000fc400010f0eff */
[----:B------:R-:W-:-:S03]  /*14d70*/  IADD3 R20, P2, R250, R4, RZ ;  /* 0x00000004fa147210 */ /* 0x000fc60007f5e0ff */
[----:B------:R-:W1:Y:S01]  /*14d80*/  LDC R24, c[0x0][0x238] ;  /* 0x00008e00ff187b82 */ /* 0x000e620000000800 */
[----:B------:R0:W-:Y:S02]  /*14d90*/  STL [R1+0x16a8], R22 ;  /* 0x0016a81601007387 */ /* 0x0001e40000100800 */
[----:B0-----:R-:W-:Y:S02]  /*14da0*/  LEA.HI.X.SX32 R21, R13, R2, 0x1, P1 ;  /* 0x000000020d157211 */ /* 0x001fe400008f0eff */
[----:B------:R-:W-:Y:S01]  /*14db0*/  IADD3 R13, P1, R252, R4, RZ ;  /* 0x00000004fc0d7210 */ /* 0x000fe20007f3e0ff */
[----:B------:R0:W-:Y:S04]  /*14dc0*/  STL [R1+0x16e4], R20 ;  /* 0x0016e41401007387 */ /* 0x0001e80000100800 */
[----:B------:R0:W-:Y:S01]  /*14dd0*/  STL [R1+0x16b0], R21 ;  /* 0x0016b01501007387 */ /* 0x0001e20000100800 */
[----:B------:R-:W1:Y:S03]  /*14de0*/  LDC R22, c[0x0][0x238] ;  /* 0x00008e00ff167b82 */ /* 0x000e660000000800 */
[----:B------:R0:W-:Y:S02]  /*14df0*/  STL [R1+0x16ec], R13 ;  /* 0x0016ec0d01007387 */ /* 0x0001e40000100800 */
[----:B0-----:R-:W-:-:S03]  /*14e00*/  LEA.HI.X.SX32 R20, R12, R2, 0x1, P0 ;  /* 0x000000020c147211 */ /* 0x001fc600000f0eff */
[----:B------:R-:W0:Y:S02]  /*14e10*/  LDC R21, c[0x0][0x238] ;  /* 0x00008e00ff157b82 */ /* 0x000e240000000800 */
[----:B------:R1:W-:Y:S01]  /*14e20*/  STL [R1+0x16b8], R20 ;  /* 0x0016b81401007387 */ /* 0x0003e20000100800 */
[----:B------:R-:W-:-:S05]  /*14e30*/  LEA.HI.X.SX32 R13, R9, R2, 0x1, P4 ;  /* 0x00000002090d7211 */ /* 0x000fca00020f0eff */
[----:B-1----:R-:W1:Y:S01]  /*14e40*/  LDC R20, c[0x0][0x238] ;  /* 0x00008e00ff147b82 */ /* 0x002e620000000800 */
[----:B----4-:R-:W-:-:S05]  /*14e50*/  IADD3 R12, P0, R122, R4, RZ ;  /* 0x000000047a0c7210 */ /* 0x010fca0007f1e0ff */
[----:B------:R4:W-:Y:S01]  /*14e60*/  STL [R1+0x16f4], R12 ;  /* 0x0016f40c01007387 */ /* 0x0009e20000100800 */
[----:B--2---:R-:W-:-:S03]  /*14e70*/  IADD3 R9, P4, R126, R4, RZ ;  /* 0x000000047e097210 */ /* 0x004fc60007f9e0ff */
[----:B------:R-:W-:Y:S01]  /*14e80*/  STL [R1+0x16c0], R13 ;  /* 0x0016c00d01007387 */ /* 0x000fe20000100800 */
[----:B----4-:R-:W-:-:S03]  /*14e90*/  LEA.HI.X.SX32 R12, R8, R2, 0x1, P6 ;  /* 0x00000002080c7211 */ /* 0x010fc600030f0eff */
[----:B------:R2:W-:Y:S01]  /*14ea0*/  STL [R1+0x16fc], R9 ;  /* 0x0016fc0901007387 */ /* 0x0005e20000100800 */
[----:B---3--:R-:W-:-:S03]  /*14eb0*/  IADD3 R8, P6, R130, R4, RZ ;  /* 0x0000000482087210 */ /* 0x008fc60007fde0ff */
[----:B------:R3:W-:Y:S01]  /*14ec0*/  STL [R1+0x16c8], R12 ;  /* 0x0016c80c01007387 */ /* 0x0007e20000100800 */
[----:B--2---:R-:W-:-:S03]  /*14ed0*/  LEA.HI.X.SX32 R9, R7, R2, 0x1, P5 ;  /* 0x0000000207097211 */ /* 0x004fc600028f0eff */
[----:B------:R2:W-:Y:S01]  /*14ee0*/  STL [R1+0x1704], R8 ;  /* 0x0017040801007387 */ /* 0x0005e20000100800 */
[----:B------:R-:W-:-:S03]  /*14ef0*/  IADD3 R7, P5, R133, R4, RZ ;  /* 0x0000000485077210 */ /* 0x000fc60007fbe0ff */
[----:B------:R-:W-:Y:S01]  /*14f00*/  STL [R1+0x16d0], R9 ;  /* 0x0016d00901007387 */ /* 0x000fe20000100800 */
[----:B---3--:R-:W3:Y:S03]  /*14f10*/  LDC R12, c[0x0][0x238] ;  /* 0x00008e00ff0c7b82 */ /* 0x008ee60000000800 */
[----:B------:R4:W-:Y:S01]  /*14f20*/  STL [R1+0x170c], R7 ;  /* 0x00170c0701007387 */ /* 0x0009e20000100800 */
[----:B--2---:R-:W-:Y:S02]  /*14f30*/  LEA.HI.X.SX32 R8, R5, R2, 0x1, P3 ;  /* 0x0000000205087211 */ /* 0x004fe400018f0eff */
[----:B------:R-:W-:-:S03]  /*14f40*/  IADD3 R5, P3, R135, R4, RZ ;  /* 0x0000000487057210 */ /* 0x000fc60007f7e0ff */
[----:B------:R2:W-:Y:S01]  /*14f50*/  STL [R1+0x16d8], R8 ;  /* 0x0016d80801007387 */ /* 0x0005e20000100800 */
[----:B----4-:R-:W-:-:S03]  /*14f60*/  LEA.HI.X.SX32 R7, R250, R2, 0x1, P2 ;  /* 0x00000002fa077211 */ /* 0x010fc600010f0eff */
[----:B------:R4:W-:Y:S01]  /*14f70*/  STL [R1+0x1714], R5 ;  /* 0x0017140501007387 */ /* 0x0009e20000100800 */
[----:B------:R-:W0:Y:S03]  /*14f80*/  LDC R250, c[0x0][0x238] ;  /* 0x00008e00fffa7b82 */ /* 0x000e260000000800 */
[----:B------:R1:W-:Y:S01]  /*14f90*/  STL [R1+0x16e0], R7 ;  /* 0x0016e00701007387 */ /* 0x0003e20000100800 */
[----:B--2---:R-:W-:Y:S02]  /*14fa0*/  IADD3 R8, P2, R137, R4, RZ ;  /* 0x0000000489087210 */ /* 0x004fe40007f5e0ff */
[----:B----4-:R-:W-:-:S03]  /*14fb0*/  LEA.HI.X.SX32 R5, R252, R2, 0x1, P1 ;  /* 0x00000002fc057211 */ /* 0x010fc600008f0eff */
[----:B------:R2:W-:Y:S01]  /*14fc0*/  STL [R1+0x171c], R8 ;  /* 0x00171c0801007387 */ /* 0x0005e20000100800 */
[----:B------:R-:W4:Y:S01]  /*14fd0*/  LDC R252, c[0x0][0x238] ;  /* 0x00008e00fffc7b82 */ /* 0x000f220000000800 */
[----:B-1----:R-:W-:Y:S02]  /*14fe0*/  IADD3 R7, P1, R0, R4, RZ ;  /* 0x0000000400077210 */ /* 0x002fe40007f3e0ff */
[----:B------:R1:W-:Y:S01]  /*14ff0*/  STL [R1+0x16e8], R5 ;  /* 0x0016e80501007387 */ /* 0x0003e20000100800 */
[----:B--2---:R-:W-:-:S03]  /*15000*/  LEA.HI.X.SX32 R8, R122, R2, 0x1, P0 ;  /* 0x000000027a087211 */ /* 0x004fc600000f0eff */
[----:B------:R2:W-:Y:S01]  /*15010*/  STL [R1+0x1724], R7 ;  /* 0x0017240701007387 */ /* 0x0005e20000100800 */
[----:B-1----:R-:W-:-:S03]  /*15020*/  IADD3 R5, P0, R134, R4, RZ ;  /* 0x0000000486057210 */ /* 0x002fc60007f1e0ff */
[----:B------:R1:W-:Y:S01]  /*15030*/  STL [R1+0x16f0], R8 ;  /* 0x0016f00801007387 */ /* 0x0003e20000100800 */
[----:B--2---:R-:W-:-:S03]  /*15040*/  LEA.HI.X.SX32 R7, R126, R2, 0x1, P4 ;  /* 0x000000027e077211 */ /* 0x004fc600020f0eff */
[----:B------:R2:W-:Y:S04]  /*15050*/  STL [R1+0x172c], R5 ;  /* 0x00172c0501007387 */ /* 0x0005e80000100800 */
[----:B------:R3:W-:Y:S01]  /*15060*/  STL [R1+0x16f8], R7 ;  /* 0x0016f80701007387 */ /* 0x0007e20000100800 */
[----:B-1----:R-:W-:Y:S02]  /*15070*/  IADD3 R8, P4, R172, R4, RZ ;  /* 0x00000004ac087210 */ /* 0x002fe40007f9e0ff */
[----:B--2---:R-:W-:-:S03]  /*15080*/  LEA.HI.X.SX32 R5, R130, R2, 0x1, P6 ;  /* 0x0000000282057211 */ /* 0x004fc600030f0eff */
[----:B------:R1:W-:Y:S01]  /*15090*/  STL [R1+0x1734], R8 ;  /* 0x0017340801007387 */ /* 0x0003e20000100800 */
[----:B---3--:R-:W-:-:S03]  /*150a0*/  IADD3 R7, P6, R170, R4, RZ ;  /* 0x00000004aa077210 */ /* 0x008fc60007fde0ff */
[----:B------:R2:W-:Y:S04]  /*150b0*/  STL [R1+0x1700], R5 ;  /* 0x0017000501007387 */ /* 0x0005e80000100800 */
[----:B------:R3:W-:Y:S01]  /*150c0*/  STL [R1+0x173c], R7 ;  /* 0x00173c0701007387 */ /* 0x0007e20000100800 */
[----:B-1----:R-:W-:Y:S02]  /*150d0*/  LEA.HI.X.SX32 R8, R133, R2, 0x1, P5 ;  /* 0x0000000285087211 */ /* 0x002fe400028f0eff */
[----:B--2---:R-:W-:-:S03]  /*150e0*/  IADD3 R5, P5, R168, R4, RZ ;  /* 0x00000004a8057210 */ /* 0x004fc60007fbe0ff */
[----:B------:R1:W-:Y:S01]  /*150f0*/  STL [R1+0x1708], R8 ;  /* 0x0017080801007387 */ /* 0x0003e20000100800 */
[----:B---3--:R-:W-:-:S03]  /*15100*/  LEA.HI.X.SX32 R7, R135, R2, 0x1, P3 ;  /* 0x0000000287077211 */ /* 0x008fc600018f0eff */
[----:B------:R2:W-:Y:S01]  /*15110*/  STL [R1+0x1744], R5 ;  /* 0x0017440501007387 */ /* 0x0005e20000100800 */
[----:B------:R-:W-:-:S03]  /*15120*/  LEA.HI.X.SX32 R0, R0, R2, 0x1, P1 ;  /* 0x0000000200007211 */ /* 0x000fc600008f0eff */
[----:B------:R3:W-:Y:S01]  /*15130*/  STL [R1+0x1710], R7 ;  /* 0x0017100701007387 */ /* 0x0007e20000100800 */
[----:B-1----:R-:W-:Y:S02]  /*15140*/  IADD3 R8, P3, R18, R4, RZ ;  /* 0x0000000412087210 */ /* 0x002fe40007f7e0ff */
[----:B--2---:R-:W-:-:S03]  /*15150*/  LEA.HI.X.SX32 R5, R137, R2, 0x1, P2 ;  /* 0x0000000289057211 */ /* 0x004fc600010f0eff */
[----:B------:R-:W-:Y:S01]  /*15160*/  STL [R1+0x174c], R8 ;  /* 0x00174c0801007387 */ /* 0x000fe20000100800 */
[----:B---3--:R-:W-:-:S03]  /*15170*/  IADD3 R7, P2, R173, R4, RZ ;  /* 0x00000004ad077210 */ /* 0x008fc60007f5e0ff */
[----:B------:R1:W-:Y:S04]  /*15180*/  STL [R1+0x1718], R5 ;  /* 0x0017180501007387 */ /* 0x0003e80000100800 */
[----:B------:R2:W-:Y:S04]  /*15190*/  STL [R1+0x1754], R7 ;  /* 0x0017540701007387 */ /* 0x0005e80000100800 */
[----:B------:R3:W-:Y:S01]  /*151a0*/  STL [R1+0x1720], R0 ;  /* 0x0017200001007387 */ /* 0x0007e20000100800 */
[----:B-1----:R-:W-:Y:S02]  /*151b0*/  IADD3 R5, P1, R171, R4, RZ ;  /* 0x00000004ab057210 */ /* 0x002fe40007f3e0ff */
[----:B--2---:R-:W-:-:S03]  /*151c0*/  LEA.HI.X.SX32 R7, R134, R2, 0x1, P0 ;  /* 0x0000000286077211 */ /* 0x004fc600000f0eff */
[----:B------:R1:W-:Y:S01]  /*151d0*/  STL [R1+0x175c], R5 ;  /* 0x00175c0501007387 */ /* 0x0003e20000100800 */
[----:B---3--:R-:W-:-:S03]  /*151e0*/  IADD3 R0, P0, R169, R4, RZ ;  /* 0x00000004a9007210 */ /* 0x008fc60007f1e0ff */
[----:B------:R2:W-:Y:S01]  /*151f0*/  STL [R1+0x1728], R7 ;  /* 0x0017280701007387 */ /* 0x0005e20000100800 */
[----:B-1----:R-:W-:-:S03]  /*15200*/  LEA.HI.X.SX32 R5, R172, R2, 0x1, P4 ;  /* 0x00000002ac057211 */ /* 0x002fc600020f0eff */
[----:B------:R-:W3:Y:S04]  /*15210*/  LDL.LU R172, [R1+0x2d3c] ;  /* 0x002d3c0001ac7983 */ /* 0x000ee80000300800 */
[----:B------:R1:W-:Y:S01]  /*15220*/  STL [R1+0x1764], R0 ;  /* 0x0017640001007387 */ /* 0x0003e20000100800 */
[----:B--2---:R-:W-:-:S03]  /*15230*/  LEA.HI.X.SX32 R7, R170, R2, 0x1, P6 ;  /* 0x00000002aa077211 */ /* 0x004fc600030f0eff */
[----:B------:R2:W-:Y:S04]  /*15240*/  STL [R1+0x1730], R5 ;  /* 0x0017300501007387 */ /* 0x0005e80000100800 */
[----:B------:R-:W4:Y:S01]  /*15250*/  LDL.LU R170, [R1+0x2d38] ;  /* 0x002d380001aa7983 */ /* 0x000f220000300800 */
[----:B-1----:R-:W-:-:S05]  /*15260*/  IADD3 R0, P4, R19, R4, RZ ;  /* 0x0000000413007210 */ /* 0x002fca0007f9e0ff */
        /* <DEDUP_REMOVED lines=13> */
[----:B------:R-:W3:Y:S01]  /*15340*/  LDL.LU R173, [R1+0x2d2c] ;  /* 0x002d2c0001ad7983 */ /* 0x000ee20000300800 */
        /* <DEDUP_REMOVED lines=19> */
[----:B------:R0:W5:Y:S01]  /*15480*/  LDL.LU R10, [R1+0x2d1c] ;  /* 0x002d1c00010a7983 */ /* 0x0001620000300800 */
        /* <DEDUP_REMOVED lines=28> */
[----:B------:R2:W-:Y:S01]  /*15650*/  STL [R1+0x1798], R7 ;  /* 0x0017980701007387 */ /* 0x0005e20000100800 */
[----:B-1----:R-:W-:-:S05]  /*15660*/  IADD3 R0, P0, R234, R4, RZ ;  /* 0x00000004ea007210 */ /* 0x002fca0007f1e0ff */
[----:B------:R1:W-:Y:S01]  /*15670*/  STL [R1+0x17d4], R0 ;  /* 0x0017d40001007387 */ /* 0x0003e20000100800 */
[----:B--2---:R-:W-:Y:S02]  /*15680*/  LEA.HI.X.SX32 R7, R251, R2, 0x1, P6 ;  /* 0x00000002fb077211 */ /* 0x004fe400030f0eff */
[----:B------:R-:W2:Y:S01]  /*15690*/  LDC R251, c[0x0][0x238] ;  /* 0x00008e00fffb7b82 */ /* 0x000ea20000000800 */
[----:B------:R0:W-:Y:S01]  /*156a0*/  STL [R1+0x17a0], R5 ;  /* 0x0017a00501007387 */ /* 0x0001e20000100800 */
[-C--:B-1----:R-:W-:Y:S02]  /*156b0*/  IADD3 R0, P4, R239, R4.reuse, RZ ;  /* 0x00000004ef007210 */ /* 0x082fe40007f9e0ff */
[----:B0-----:R-:W-:-:S03]  /*156c0*/  IADD3 R5, P6, R243, R4, RZ ;  /* 0x00000004f3057210 */ /* 0x001fc60007fde0ff */
[----:B------:R0:W-:Y:S04]  /*156d0*/  STL [R1+0x17dc], R0 ;  /* 0x0017dc0001007387 */ /* 0x0001e80000100800 */
[----:B------:R1:W-:Y:S01]  /*156e0*/  STL [R1+0x17a8], R7 ;  /* 0x0017a80701007387 */ /* 0x0003e20000100800 */
[----:B0-----:R-:W-:-:S03]  /*156f0*/  LEA.HI.X.SX32 R0, R249, R2, 0x1, P5 ;  /* 0x00000002f9007211 */ /* 0x001fc600028f0eff */
[----:B------:R0:W-:Y:S01]  /*15700*/  STL [R1+0x17e4], R5 ;  /* 0x0017e40501007387 */ /* 0x0001e20000100800 */
[----:B------:R-:W2:Y:S01]  /*15710*/  LDC R249, c[0x0][0x238] ;  /* 0x00008e00fff97b82 */ /* 0x000ea20000000800 */
[----:B-1----:R-:W-:Y:S02]  /*15720*/  IADD3 R7, P5, R3, R4, RZ ;  /* 0x0000000403077210 */ /* 0x002fe40007fbe0ff */
[----:B------:R1:W-:Y:S01]  /*15730*/  STL [R1+0x17b0], R0 ;  /* 0x0017b00001007387 */ /* 0x0003e20000100800 */
[----:B0-----:R-:W-:-:S03]  /*15740*/  LEA.HI.X.SX32 R5, R247, R2, 0x1, P3 ;  /* 0x00000002f7057211 */ /* 0x001fc600018f0eff */
[----:B------:R0:W-:Y:S01]  /*15750*/  STL [R1+0x17ec], R7 ;  /* 0x0017ec0701007387 */ /* 0x0001e20000100800 */
[----:B------:R-:W2:Y:S01]  /*15760*/  LDC R247, c[0x0][0x238] ;  /* 0x00008e00fff77b82 */ /* 0x000ea20000000800 */
[----:B-1----:R-:W-:Y:S02]  /*15770*/  IADD3 R0, P3, R6, R4, RZ ;  /* 0x0000000406007210 */ /* 0x002fe40007f7e0ff */
[----:B------:R1:W-:Y:S04]  /*15780*/  STL [R1+0x17b8], R5 ;  /* 0x0017b80501007387 */ /* 0x0003e80000100800 */
[----:B------:R1:W-:Y:S01]  /*15790*/  STL [R1+0x17f4], R0 ;  /* 0x0017f40001007387 */ /* 0x0003e20000100800 */
[----:B0-----:R-:W-:Y:S01]  /*157a0*/  LEA.HI.X.SX32 R7, R226, R2, 0x1, P2 ;  /* 0x00000002e2077211 */ /* 0x001fe200010f0eff */
[----:B------:R-:W0:Y:S01]  /*157b0*/  S2R R244, SR_TID.X ;  /* 0x0000000000f47919 */ /* 0x000e220000002100 */
[----:B------:R-:W2:Y:S01]  /*157c0*/  LDC R226, c[0x0][0x238] ;  /* 0x00008e00ffe27b82 */ /* 0x000ea20000000800 */
[----:B-1----:R-:W-:-:S02]  /*157d0*/  IADD3 R5, P2, R11, R4, RZ ;  /* 0x000000040b057210 */ /* 0x002fc40007f5e0ff */
[----:B------:R-:W-:Y:S01]  /*157e0*/  LEA.HI.X.SX32 R0, R230, R2, 0x1, P1 ;  /* 0x00000002e6007211 */ /* 0x000fe200008f0eff */
[----:B------:R1:W-:Y:S04]  /*157f0*/  STL [R1+0x17c0], R7 ;  /* 0x0017c00701007387 */ /* 0x0003e80000100800 */
[----:B------:R-:W2:Y:S01]  /*15800*/  LDC R230, c[0x0][0x238] ;  /* 0x00008e00ffe67b82 */ /* 0x000ea20000000800 */
[----:B------:R1:W-:Y:S04]  /*15810*/  STL [R1+0x17fc], R5 ;  /* 0x0017fc0501007387 */ /* 0x0003e80000100800 */
[----:B------:R0:W-:Y:S01]  /*15820*/  STL [R1+0x17c8], R0 ;  /* 0x0017c80001007387 */ /* 0x0001e20000100800 */
[----:B-1----:R-:W-:-:S02]  /*15830*/  IADD3 R7, P1, R23, R4, RZ ;  /* 0x0000000417077210 */ /* 0x002fc40007f3e0ff */
[----:B------:R-:W-:-:S03]  /*15840*/  LEA.HI.X.SX32 R5, R234, R2, 0x1, P0 ;  /* 0x00000002ea057211 */ /* 0x000fc600000f0eff */
[----:B------:R1:W-:Y:S01]  /*15850*/  STL [R1+0x1804], R7 ;  /* 0x0018040701007387 */ /* 0x0003e20000100800 */
[----:B------:R-:W2:Y:S01]  /*15860*/  LDC R234, c[0x0][0x238] ;  /* 0x00008e00ffea7b82 */ /* 0x000ea20000000800 */
[----:B0-----:R-:W-:Y:S02]  /*15870*/  IADD3 R0, P0, R27, R4, RZ ;  /* 0x000000041b007210 */ /* 0x001fe40007f1e0ff */
[----:B------:R0:W-:Y:S04]  /*15880*/  STL [R1+0x17d0], R5 ;  /* 0x0017d00501007387 */ /* 0x0001e80000100800 */
[----:B------:R0:W-:Y:S01]  /*15890*/  STL [R1+0x180c], R0 ;  /* 0x00180c0001007387 */ /* 0x0001e20000100800 */
[----:B-1----:R-:W-:Y:S01]  /*158a0*/  LEA.HI.X.SX32 R7, R239, R2, 0x1, P4 ;  /* 0x00000002ef077211 */ /* 0x002fe200020f0eff */
[----:B------:R-:W1:Y:S01]  /*158b0*/  S2R R134, SR_TID.X ;  /* 0x0000000000867919 */ /* 0x000e620000002100 */
[----:B------:R-:W-:Y:S01]  /*158c0*/  LOP3.LUT R244, R244, 0x7f, RZ, 0xc0, !PT ;  /* 0x0000007ff4f47812 */ /* 0x000fe200078ec0ff */
[----:B------:R-:W2:Y:S01]  /*158d0*/  LDC R239, c[0x0][0x238] ;  /* 0x00008e00ffef7b82 */ /* 0x000ea20000000800 */
[----:B0-----:R-:W-:-:S02]  /*158e0*/  IADD3 R5, P4, R31, R4, RZ ;  /* 0x000000041f057210 */ /* 0x001fc40007f9e0ff */
[----:B------:R-:W-:Y:S01]  /*158f0*/  LEA.HI.X.SX32 R0, R243, R2, 0x1, P6 ;  /* 0x00000002f3007211 */ /* 0x000fe200030f0eff */
[----:B------:R0:W-:Y:S04]  /*15900*/  STL [R1+0x17d8], R7 ;  /* 0x0017d80701007387 */ /* 0x0001e80000100800 */
[----:B------:R-:W2:Y:S01]  /*15910*/  LDC R243, c[0x0][0x238] ;  /* 0x00008e00fff37b82 */ /* 0x000ea20000000800 */
[----:B------:R0:W-:Y:S04]  /*15920*/  STL [R1+0x1814], R5 ;  /* 0x0018140501007387 */ /* 0x0001e80000100800 */
[----:B------:R1:W-:Y:S01]  /*15930*/  STL [R1+0x17e0], R0 ;  /* 0x0017e00001007387 */ /* 0x0003e20000100800 */
[----:B0-----:R-:W-:-:S02]  /*15940*/  IADD3 R7, P6, R35, R4, RZ ;  /* 0x0000000423077210 */ /* 0x001fc40007fde0ff */
[-C--:B------:R-:W-:Y:S02]  /*15950*/  LEA.HI.X.SX32 R5, R3, R2.reuse, 0x1, P5 ;  /* 0x0000000203057211 */ /* 0x080fe400028f0eff */
[----:B------:R-:W-:Y:S02]  /*15960*/  LEA.HI.X.SX32 R3, R6, R2, 0x1, P3 ;  /* 0x0000000206037211 */ /* 0x000fe400018f0eff */
[-C--:B-1----:R-:W-:Y:S01]  /*15970*/  IADD3 R0, P5, R39, R4.reuse, RZ ;  /* 0x0000000427007210 */ /* 0x082fe20007fbe0ff */
[----:B------:R-:W-:Y:S04]  /*15980*/  STL [R1+0x181c], R7 ;  /* 0x00181c0701007387 */ /* 0x000fe80000100800 */
[----:B------:R0:W-:Y:S04]  /*15990*/  STL [R1+0x17e8], R5 ;  /* 0x0017e80501007387 */ /* 0x0001e80000100800 */
[----:B------:R1:W-:Y:S04]  /*159a0*/  STL [R1+0x1824], R0 ;  /* 0x0018240001007387 */ /* 0x0003e80000100800 */
[----:B------:R1:W-:Y:S01]  /*159b0*/  STL [R1+0x17f0], R3 ;  /* 0x0017f00301007387 */ /* 0x0003e20000100800 */
[----:B0-----:R-:W-:-:S02]  /*159c0*/  IADD3 R5, P3, R43, R4, RZ ;  /* 0x000000042b057210 */ /* 0x001fc40007f7e0ff */
[----:B-1----:R-:W-:-:S03]  /*159d0*/  LEA.HI.X.SX32 R0, R11, R2, 0x1, P2 ;  /* 0x000000020b007211 */ /* 0x002fc600010f0eff */
[----:B------:R0:W-:Y:S01]  /*159e0*/  STL [R1+0x182c], R5 ;  /* 0x00182c0501007387 */ /* 0x0001e20000100800 */
[----:B------:R-:W1:Y:S01]  /*159f0*/  LDC R11, c[0x0][0x238] ;  /* 0x00008e00ff0b7b82 */ /* 0x000e620000000800 */
[----:B------:R-:W-:Y:S02]  /*15a00*/  IADD3 R3, P2, R47, R4, RZ ;  /* 0x000000042f037210 */ /* 0x000fe40007f5e0ff */
[----:B------:R2:W-:Y:S04]  /*15a10*/  STL [R1+0x17f8], R0 ;  /* 0x0017f80001007387 */ /* 0x0005e80000100800 */
[----:B------:R2:W-:Y:S01]  /*15a20*/  STL [R1+0x1834], R3 ;  /* 0x0018340301007387 */ /* 0x0005e20000100800 */
[----:B0-----:R-:W-:Y:S02]  /*15a30*/  LEA.HI.X.SX32 R5, R23, R2, 0x1, P1 ;  /* 0x0000000217057211 */ /* 0x001fe400008f0eff */
[----:B------:R-:W0:Y:S01]  /*15a40*/  LDC R23, c[0x0][0x238] ;  /* 0x00008e00ff177b82 */ /* 0x000e220000000800 */
[----:B--2---:R-:W-:-:S02]  /*15a50*/  IADD3 R0, P1, R51, R4, RZ ;  /* 0x0000000433007210 */ /* 0x004fc40007f3e0ff */
[----:B------:R2:W-:Y:S01]  /*15a60*/  STL [R1+0x1800], R5 ;  /* 0x0018000501007387 */ /* 0x0005e20000100800 */
[----:B------:R-:W-:-:S03]  /*15a70*/  LEA.HI.X.SX32 R3, R27, R2, 0x1, P0 ;  /* 0x000000021b037211 */ /* 0x000fc600000f0eff */
[----:B------:R2:W-:Y:S01]  /*15a80*/  STL [R1+0x183c], R0 ;  /* 0x00183c0001007387 */ /* 0x0005e20000100800 */
[----:B------:R-:W3:Y:S03]  /*15a90*/  LDC R27, c[0x0][0x238] ;  /* 0x00008e00ff1b7b82 */ /* 0x000ee60000000800 */
[----:B------:R2:W-:Y:S02]  /*15aa0*/  STL [R1+0x1808], R3 ;  /* 0x0018080301007387 */ /* 0x0005e40000100800 */
[----:B--2---:R-:W-:Y:S02]  /*15ab0*/  IADD3 R5, P0, R55, R4, RZ ;  /* 0x0000000437057210 */ /* 0x004fe40007f1e0ff */
[----:B------:R-:W-:-:S03]  /*15ac0*/  LEA.HI.X.SX32 R0, R31, R2, 0x1, P4 ;  /* 0x000000021f007211 */ /* 0x000fc600020f0eff */
[----:B------:R2:W-:Y:S01]  /*15ad0*/  STL [R1+0x2844], R5 ;  /* 0x0028440501007387 */ /* 0x0005e20000100800 */
[----:B------:R-:W3:Y:S01]  /*15ae0*/  LDC R31, c[0x0][0x238] ;  /* 0x00008e00ff1f7b82 */ /* 0x000ee20000000800 */
[----:B------:R-:W-:Y:S02]  /*15af0*/  IADD3 R3, P4, R59, R4, RZ ;  /* 0x000000043b037210 */ /* 0x000fe40007f9e0ff */
[----:B------:R1:W-:Y:S04]  /*15b00*/  STL [R1+0x1810], R0 ;  /* 0x0018100001007387 */ /* 0x0003e80000100800 */
[----:B------:R1:W-:Y:S01]  /*15b10*/  STL [R1+0x284c], R3 ;  /* 0x00284c0301007387 */ /* 0x0003e20000100800 */
[----:B--2---:R-:W-:Y:S02]  /*15b20*/  LEA.HI.X.SX32 R5, R35, R2, 0x1, P6 ;  /* 0x0000000223057211 */ /* 0x004fe400030f0eff */
[----:B------:R-:W2:Y:S01]  /*15b30*/  LDC R35, c[0x0][0x238] ;  /* 0x00008e00ff237b82 */ /* 0x000ea20000000800 */
[----:B-1----:R-:W-:-:S02]  /*15b40*/  IADD3 R0, P6, R63, R4, RZ ;  /* 0x000000043f007210 */ /* 0x002fc40007fde0ff */
[----:B------:R1:W-:Y:S01]  /*15b50*/  STL [R1+0x1818], R5 ;  /* 0x0018180501007387 */ /* 0x0003e20000100800 */
[----:B------:R-:W-:-:S03]  /*15b60*/  LEA.HI.X.SX32 R3, R39, R2, 0x1, P5 ;  /* 0x0000000227037211 */ /* 0x000fc600028f0eff */
[----:B------:R0:W-:Y:S01]  /*15b70*/  STL [R1+0x2854], R0 ;  /* 0x0028540001007387 */ /* 0x0001e20000100800 */
[----:B------:R-:W2:Y:S03]  /*15b80*/  LDC R39, c[0x0][0x238] ;  /* 0x00008e00ff277b82 */ /* 0x000ea60000000800 */
[----:B------:R0:W-:Y:S01]  /*15b90*/  STL [R1+0x1820], R3 ;  /* 0x0018200301007387 */ /* 0x0001e20000100800 */
[----:B-1----:R-:W-:Y:S02]  /*15ba0*/  IADD3 R5, P5, R67, R4, RZ ;  /* 0x0000000443057210 */ /* 0x002fe40007fbe0ff */
[----:B0-----:R-:W-:-:S03]  /*15bb0*/  LEA.HI.X.SX32 R0, R43, R2, 0x1, P3 ;  /* 0x000000022b007211 */ /* 0x001fc600018f0eff */
[----:B------:R0:W-:Y:S01]  /*15bc0*/  STL [R1+0x285c], R5 ;  /* 0x00285c0501007387 */ /* 0x0001e20000100800 */
[----:B------:R-:W1:Y:S01]  /*15bd0*/  LDC R43, c[0x0][0x238] ;  /* 0x00008e00ff2b7b82 */ /* 0x000e620000000800 */
[----:B------:R-:W-:Y:S02]  /*15be0*/  IADD3 R3, P3, R71, R4, RZ ;  /* 0x0000000447037210 */ /* 0x000fe40007f7e0ff */
[----:B------:R3:W-:Y:S04]  /*15bf0*/  STL [R1+0x1828], R0 ;  /* 0x0018280001007387 */ /* 0x0007e80000100800 */
[----:B------:R4:W-:Y:S01]  /*15c00*/  STL [R1+0x2864], R3 ;  /* 0x0028640301007387 */ /* 0x0009e20000100800 */
[----:B0-----:R-:W-:Y:S02]  /*15c10*/  LEA.HI.X.SX32 R5, R47, R2, 0x1, P2 ;  /* 0x000000022f057211 */ /* 0x001fe400010f0eff */
[----:B------:R-:W0:Y:S01]  /*15c20*/  LDC R47, c[0x0][0x238] ;  /* 0x00008e00ff2f7b82 */ /* 0x000e220000000800 */
[----:B---3--:R-:W-:-:S02]  /*15c30*/  IADD3 R0, P2, R75, R4, RZ ;  /* 0x000000044b007210 */ /* 0x008fc40007f5e0ff */
[----:B------:R3:W-:Y:S01]  /*15c40*/  STL [R1+0x1830], R5 ;  /* 0x0018300501007387 */ /* 0x0007e20000100800 */
[----:B----4-:R-:W-:-:S03]  /*15c50*/  LEA.HI.X.SX32 R3, R51, R2, 0x1, P1 ;  /* 0x0000000233037211 */ /* 0x010fc600008f0eff */
[----:B------:R4:W-:Y:S01]  /*15c60*/  STL [R1+0x286c], R0 ;  /* 0x00286c0001007387 */ /* 0x0009e20000100800 */
[----:B------:R-:W0:Y:S03]  /*15c70*/  LDC R51, c[0x0][0x238] ;  /* 0x00008e00ff337b82 */ /* 0x000e260000000800 */
[----:B------:R2:W-:Y:S01]  /*15c80*/  STL [R1+0x1838], R3 ;  /* 0x0018380301007387 */ /* 0x0005e20000100800 */
[----:B---3--:R-:W-:Y:S02]  /*15c90*/  IADD3 R5, P1, R79, R4, RZ ;  /* 0x000000044f057210 */ /* 0x008fe40007f3e0ff */
[----:B----4-:R-:W-:-:S03]  /*15ca0*/  LEA.HI.X.SX32 R0, R55, R2, 0x1, P0 ;  /* 0x0000000237007211 */ /* 0x010fc600000f0eff */
[----:B------:R3:W-:Y:S01]  /*15cb0*/  STL [R1+0x2874], R5 ;  /* 0x0028740501007387 */ /* 0x0007e20000100800 */
[----:B--2---:R-:W-:-:S03]  /*15cc0*/  IADD3 R3, P0, R83, R4, RZ ;  /* 0x0000000453037210 */ /* 0x004fc60007f1e0ff */
[----:B------:R2:W-:Y:S04]  /*15cd0*/  STL [R1+0x1840], R0 ;  /* 0x0018400001007387 */ /* 0x0005e80000100800 */
[----:B------:R4:W-:Y:S01]  /*15ce0*/  STL [R1+0x287c], R3 ;  /* 0x00287c0301007387 */ /* 0x0009e20000100800 */
[----:B---3--:R-:W-:Y:S02]  /*15cf0*/  LEA.HI.X.SX32 R5, R59, R2, 0x1, P4 ;  /* 0x000000023b057211 */ /* 0x008fe400020f0eff */
[----:B--2---:R-:W-:-:S03]  /*15d00*/  IADD3 R0, P4, R87, R4, RZ ;  /* 0x0000000457007210 */ /* 0x004fc60007f9e0ff */
[----:B------:R2:W-:Y:S01]  /*15d10*/  STL [R1+0x2848], R5 ;  /* 0x0028480501007387 */ /* 0x0005e20000100800 */
[----:B----4-:R-:W-:-:S03]  /*15d20*/  LEA.HI.X.SX32 R3, R63, R2, 0x1, P6 ;  /* 0x000000023f037211 */ /* 0x010fc600030f0eff */
[----:B------:R3:W-:Y:S04]  /*15d30*/  STL [R1+0x2884], R0 ;  /* 0x0028840001007387 */ /* 0x0007e80000100800 */
[----:B------:R4:W-:Y:S01]  /*15d40*/  STL [R1+0x2850], R3 ;  /* 0x0028500301007387 */ /* 0x0009e20000100800 */
[----:B--2---:R-:W-:Y:S02]  /*15d50*/  IADD3 R5, P6, R91, R4, RZ ;  /* 0x000000045b057210 */ /* 0x004fe40007fde0ff */
[----:B---3--:R-:W-:-:S03]  /*15d60*/  LEA.HI.X.SX32 R0, R67, R2, 0x1, P5 ;  /* 0x0000000243007211 */ /* 0x008fc600028f0eff */
[----:B------:R2:W-:Y:S01]  /*15d70*/  STL [R1+0x288c], R5 ;  /* 0x00288c0501007387 */ /* 0x0005e20000100800 */
[----:B----4-:R-:W-:-:S03]  /*15d80*/  IADD3 R3, P5, R95, R4, RZ ;  /* 0x000000045f037210 */ /* 0x010fc60007fbe0ff */
[----:B------:R3:W-:Y:S04]  /*15d90*/  STL [R1+0x2858], R0 ;  /* 0x0028580001007387 */ /* 0x0007e80000100800 */
[----:B------:R4:W-:Y:S01]  /*15da0*/  STL [R1+0x2894], R3 ;  /* 0x0028940301007387 */ /* 0x0009e20000100800 */
[----:B--2---:R-:W-:Y:S02]  /*15db0*/  LEA.HI.X.SX32 R5, R71, R2, 0x1, P3 ;  /* 0x0000000247057211 */ /* 0x004fe400018f0eff */
[----:B---3--:R-:W-:-:S03]  /*15dc0*/  IADD3 R0, P3, R99, R4, RZ ;  /* 0x0000000463007210 */ /* 0x008fc60007f7e0ff */
        /* <DEDUP_REMOVED lines=74> */
[----:B------:R3:W-:Y:S01]  /*16270*/  STL [R1+0x292c], R0 ;  /* 0x00292c0001007387 */ /* 0x0007e20000100800 */
[----:B------:R-:W4:Y:S03]  /*16280*/  LDC R145, c[0x0][0x238] ;  /* 0x00008e00ff917b82 */ /* 0x000f260000000800 */
[----:B------:R1:W-:Y:S01]  /*16290*/  STL [R1+0x28f8], R3 ;  /* 0x0028f80301007387 */ /* 0x0003e20000100800 */
[----:B--2---:R-:W-:Y:S02]  /*162a0*/  IADD3 R5, P6, R159, R4, RZ ;  /* 0x000000049f057210 */ /* 0x004fe40007fde0ff */
[----:B---3--:R-:W-:-:S03]  /*162b0*/  LEA.HI.X.SX32 R0, R147, R2, 0x1, P5 ;  /* 0x0000000293007211 */ /* 0x008fc600028f0eff */
[----:B------:R2:W-:Y:S01]  /*162c0*/  STL [R1+0x2934], R5 ;  /* 0x0029340501007387 */ /* 0x0005e20000100800 */
[----:B------:R-:W3:Y:S01]  /*162d0*/  LDC R147, c[0x0][0x238] ;  /* 0x00008e00ff937b82 */ /* 0x000ee20000000800 */
[----:B-1----:R-:W-:Y:S02]  /*162e0*/  IADD3 R3, P5, R161, R4, RZ ;  /* 0x00000004a1037210 */ /* 0x002fe40007fbe0ff */
[----:B------:R1:W-:Y:S04]  /*162f0*/  STL [R1+0x2900], R0 ;  /* 0x0029000001007387 */ /* 0x0003e80000100800 */
[----:B------:R0:W-:Y:S01]  /*16300*/  STL [R1+0x293c], R3 ;  /* 0x00293c0301007387 */ /* 0x0001e20000100800 */
[----:B--2---:R-:W-:Y:S02]  /*16310*/  LEA.HI.X.SX32 R5, R149, R2, 0x1, P3 ;  /* 0x0000000295057211 */ /* 0x004fe400018f0eff */
[----:B------:R-:W2:Y:S01]  /*16320*/  LDC R149, c[0x0][0x238] ;  /* 0x00008e00ff957b82 */ /* 0x000ea20000000800 */
[----:B-1----:R-:W-:-:S02]  /*16330*/  IADD3 R0, P3, R163, R4, RZ ;  /* 0x00000004a3007210 */ /* 0x002fc40007f7e0ff */
[----:B------:R1:W-:Y:S01]  /*16340*/  STL [R1+0x2908], R5 ;  /* 0x0029080501007387 */ /* 0x0003e20000100800 */
[----:B0-----:R-:W-:-:S03]  /*16350*/  LEA.HI.X.SX32 R3, R151, R2, 0x1, P2 ;  /* 0x0000000297037211 */ /* 0x001fc600010f0eff */
[----:B------:R0:W-:Y:S01]  /*16360*/  STL [R1+0x2944], R0 ;  /* 0x0029440001007387 */ /* 0x0001e20000100800 */
[----:B------:R-:W2:Y:S03]  /*16370*/  LDC R151, c[0x0][0x238] ;  /* 0x00008e00ff977b82 */ /* 0x000ea60000000800 */
[----:B------:R4:W-:Y:S01]  /*16380*/  STL [R1+0x2910], R3 ;  /* 0x0029100301007387 */ /* 0x0009e20000100800 */
[----:B-1----:R-:W-:Y:S02]  /*16390*/  IADD3 R5, P2, R165, R4, RZ ;  /* 0x00000004a5057210 */ /* 0x002fe40007f5e0ff */
[----:B0-----:R-:W-:-:S03]  /*163a0*/  LEA.HI.X.SX32 R0, R153, R2, 0x1, P1 ;  /* 0x0000000299007211 */ /* 0x001fc600008f0eff */
[----:B------:R0:W-:Y:S01]  /*163b0*/  STL [R1+0x294c], R5 ;  /* 0x00294c0501007387 */ /* 0x0001e20000100800 */
[----:B------:R-:W1:Y:S01]  /*163c0*/  LDC R153, c[0x0][0x238] ;  /* 0x00008e00ff997b82 */ /* 0x000e620000000800 */
[----:B----4-:R-:W-:Y:S02]  /*163d0*/  IADD3 R3, P1, R167, R4, RZ ;  /* 0x00000004a7037210 */ /* 0x010fe40007f3e0ff */
[----:B------:R4:W-:Y:S04]  /*163e0*/  STL [R1+0x2918], R0 ;  /* 0x0029180001007387 */ /* 0x0009e80000100800 */
[----:B------:R3:W-:Y:S01]  /*163f0*/  STL [R1+0x2954], R3 ;  /* 0x0029540301007387 */ /* 0x0007e20000100800 */
[----:B0-----:R-:W-:Y:S02]  /*16400*/  LEA.HI.X.SX32 R5, R155, R2, 0x1, P0 ;  /* 0x000000029b057211 */ /* 0x001fe400000f0eff */
[----:B----4-:R-:W-:-:S03]  /*16410*/  IADD3 R0, P0, R37, R4, RZ ;  /* 0x0000000425007210 */ /* 0x010fc60007f1e0ff */
[----:B------:R0:W-:Y:S01]  /*16420*/  STL [R1+0x2920], R5 ;  /* 0x0029200501007387 */ /* 0x0001e20000100800 */
[----:B---3--:R-:W-:-:S03]  /*16430*/  LEA.HI.X.SX32 R3, R157, R2, 0x1, P4 ;  /* 0x000000029d037211 */ /* 0x008fc600020f0eff */
[----:B------:R3:W-:Y:S04]  /*16440*/  STL [R1+0x295c], R0 ;  /* 0x00295c0001007387 */ /* 0x0007e80000100800 */
[----:B------:R4:W-:Y:S01]  /*16450*/  STL [R1+0x2928], R3 ;  /* 0x0029280301007387 */ /* 0x0009e20000100800 */
[----:B0-----:R-:W-:Y:S02]  /*16460*/  IADD3 R5, P4, R41, R4, RZ ;  /* 0x0000000429057210 */ /* 0x001fe40007f9e0ff */
[----:B---3--:R-:W-:-:S03]  /*16470*/  LEA.HI.X.SX32 R0, R159, R2, 0x1, P6 ;  /* 0x000000029f007211 */ /* 0x008fc600030f0eff */
[----:B------:R0:W-:Y:S01]  /*16480*/  STL [R1+0x2964], R5 ;  /* 0x0029640501007387 */ /* 0x0001e20000100800 */
[----:B----4-:R-:W-:-:S03]  /*16490*/  IADD3 R3, P6, R45, R4, RZ ;  /* 0x000000042d037210 */ /* 0x010fc60007fde0ff */
[----:B------:R3:W-:Y:S04]  /*164a0*/  STL [R1+0x2930], R0 ;  /* 0x0029300001007387 */ /* 0x0007e80000100800 */
[----:B------:R4:W-:Y:S01]  /*164b0*/  STL [R1+0x296c], R3 ;  /* 0x00296c0301007387 */ /* 0x0009e20000100800 */
[----:B0-----:R-:W-:Y:S02]  /*164c0*/  LEA.HI.X.SX32 R5, R161, R2, 0x1, P5 ;  /* 0x00000002a1057211 */ /* 0x001fe400028f0eff */
[----:B---3--:R-:W-:-:S03]  /*164d0*/  IADD3 R0, P5, R175, R4, RZ ;  /* 0x00000004af007210 */ /* 0x008fc60007fbe0ff */
[----:B------:R0:W-:Y:S01]  /*164e0*/  STL [R1+0x2938], R5 ;  /* 0x0029380501007387 */ /* 0x0001e20000100800 */
[----:B----4-:R-:W-:-:S03]  /*164f0*/  LEA.HI.X.SX32 R3, R163, R2, 0x1, P3 ;  /* 0x00000002a3037211 */ /* 0x010fc600018f0eff */
[----:B------:R3:W-:Y:S01]  /*16500*/  STL [R1+0x2974], R0 ;  /* 0x0029740001007387 */ /* 0x0007e20000100800 */
[----:B------:R-:W4:Y:S03]  /*16510*/  LDC R163, c[0x0][0x238] ;  /* 0x00008e00ffa37b82 */ /* 0x000f260000000800 */
[----:B------:R2:W-:Y:S01]  /*16520*/  STL [R1+0x2940], R3 ;  /* 0x0029400301007387 */ /* 0x0005e20000100800 */
[----:B0-----:R-:W-:Y:S02]  /*16530*/  IADD3 R5, P3, R177, R4, RZ ;  /* 0x00000004b1057210 */ /* 0x001fe40007f7e0ff */
[----:B---3--:R-:W-:-:S03]  /*16540*/  LEA.HI.X.SX32 R0, R165, R2, 0x1, P2 ;  /* 0x00000002a5007211 */ /* 0x008fc600010f0eff */
[----:B------:R0:W-:Y:S01]  /*16550*/  STL [R1+0x297c], R5 ;  /* 0x00297c0501007387 */ /* 0x0001e20000100800 */
[----:B------:R-:W3:Y:S01]  /*16560*/  LDC R165, c[0x0][0x238] ;  /* 0x00008e00ffa57b82 */ /* 0x000ee20000000800 */
[----:B--2---:R-:W-:Y:S02]  /*16570*/  IADD3 R3, P2, R179, R4, RZ ;  /* 0x00000004b3037210 */ /* 0x004fe40007f5e0ff */
[----:B------:R2:W-:Y:S04]  /*16580*/  STL [R1+0x2948], R0 ;  /* 0x0029480001007387 */ /* 0x0005e80000100800 */
[----:B------:R1:W-:Y:S01]  /*16590*/  STL [R1+0x2984], R3 ;  /* 0x0029840301007387 */ /* 0x0003e20000100800 */
[----:B0-----:R-:W-:Y:S02]  /*165a0*/  LEA.HI.X.SX32 R5, R167, R2, 0x1, P1 ;  /* 0x00000002a7057211 */ /* 0x001fe400008f0eff */
[----:B------:R-:W0:Y:S01]  /*165b0*/  LDC R167, c[0x0][0x238] ;  /* 0x00008e00ffa77b82 */ /* 0x000e220000000800 */
[----:B--2---:R-:W-:-:S02]  /*165c0*/  IADD3 R0, P1, R181, R4, RZ ;  /* 0x00000004b5007210 */ /* 0x004fc40007f3e0ff */
[----:B------:R2:W-:Y:S01]  /*165d0*/  STL [R1+0x2950], R5 ;  /* 0x0029500501007387 */ /* 0x0005e20000100800 */
[----:B-1----:R-:W-:-:S03]  /*165e0*/  LEA.HI.X.SX32 R3, R37, R2, 0x1, P0 ;  /* 0x0000000225037211 */ /* 0x002fc600000f0eff */
[----:B------:R1:W-:Y:S01]  /*165f0*/  STL [R1+0x298c], R0 ;  /* 0x00298c0001007387 */ /* 0x0003e20000100800 */
[----:B------:R-:W4:Y:S03]  /*16600*/  LDC R37, c[0x0][0x238] ;  /* 0x00008e00ff257b82 */ /* 0x000f260000000800 */
[----:B------:R1:W-:Y:S01]  /*16610*/  STL [R1+0x2958], R3 ;  /* 0x0029580301007387 */ /* 0x0003e20000100800 */
[----:B--2---:R-:W-:Y:S02]  /*16620*/  IADD3 R5, P0, R183, R4, RZ ;  /* 0x00000004b7057210 */ /* 0x004fe40007f1e0ff */
[----:B-1----:R-:W-:-:S03]  /*16630*/  LEA.HI.X.SX32 R0, R41, R2, 0x1, P4 ;  /* 0x0000000229007211 */ /* 0x002fc600020f0eff */
[----:B------:R1:W-:Y:S01]  /*16640*/  STL [R1+0x2994], R5 ;  /* 0x0029940501007387 */ /* 0x0003e20000100800 */
[----:B------:R-:W2:Y:S01]  /*16650*/  LDC R41, c[0x0][0x238] ;  /* 0x00008e00ff297b82 */ /* 0x000ea20000000800 */
[----:B------:R-:W-:Y:S02]  /*16660*/  IADD3 R3, P4, R185, R4, RZ ;  /* 0x00000004b9037210 */ /* 0x000fe40007f9e0ff */
[----:B------:R3:W-:Y:S04]  /*16670*/  STL [R1+0x2960], R0 ;  /* 0x0029600001007387 */ /* 0x0007e80000100800 */
[----:B------:R3:W-:Y:S01]  /*16680*/  STL [R1+0x299c], R3 ;  /* 0x00299c0301007387 */ /* 0x0007e20000100800 */
[----:B-1----:R-:W-:Y:S02]  /*16690*/  LEA.HI.X.SX32 R5, R45, R2, 0x1, P6 ;  /* 0x000000022d057211 */ /* 0x002fe400030f0eff */
[----:B------:R-:W1:Y:S01]  /*166a0*/  LDC R45, c[0x0][0x238] ;  /* 0x00008e00ff2d7b82 */ /* 0x000e620000000800 */
[----:B---3--:R-:W-:-:S02]  /*166b0*/  IADD3 R0, P6, R187, R4, RZ ;  /* 0x00000004bb007210 */ /* 0x008fc40007fde0ff */
[----:B------:R3:W-:Y:S01]  /*166c0*/  STL [R1+0x2968], R5 ;  /* 0x0029680501007387 */ /* 0x0007e20000100800 */
[----:B------:R-:W-:-:S03]  /*166d0*/  LEA.HI.X.SX32 R3, R175, R2, 0x1, P5 ;  /* 0x00000002af037211 */ /* 0x000fc600028f0eff */
[----:B------:R0:W-:Y:S01]  /*166e0*/  STL [R1+0x29a4], R0 ;  /* 0x0029a40001007387 */ /* 0x0001e20000100800 */
[----:B------:R-:W1:Y:S03]  /*166f0*/  LDC R175, c[0x0][0x238] ;  /* 0x00008e00ffaf7b82 */ /* 0x000e660000000800 */
[----:B------:R4:W-:Y:S01]  /*16700*/  STL [R1+0x2970], R3 ;  /* 0x0029700301007387 */ /* 0x0009e20000100800 */
[----:B---3--:R-:W-:Y:S02]  /*16710*/  IADD3 R5, P5, R189, R4, RZ ;  /* 0x00000004bd057210 */ /* 0x008fe40007fbe0ff */
[----:B0-----:R-:W-:-:S03]  /*16720*/  LEA.HI.X.SX32 R0, R177, R2, 0x1, P3 ;  /* 0x00000002b1007211 */ /* 0x001fc600018f0eff */
        /* <DEDUP_REMOVED lines=36> */
[----:B------:R-:W0:Y:S03]  /*16970*/  LDC R193, c[0x0][0x238] ;  /* 0x00008e00ffc17b82 */ /* 0x000e260000000800 */
[----:B------:R4:W-:Y:S01]  /*16980*/  STL [R1+0x29b8], R3 ;  /* 0x0029b80301007387 */ /* 0x0009e20000100800 */
[----:B--2---:R-:W-:Y:S02]  /*16990*/  IADD3 R5, P2, R207, R4, RZ ;  /* 0x00000004cf057210 */ /* 0x004fe40007f5e0ff */
[----:B-1----:R-:W-:-:S03]  /*169a0*/  LEA.HI.X.SX32 R0, R195, R2, 0x1, P1 ;  /* 0x00000002c3007211 */ /* 0x002fc600008f0eff */
[----:B------:R1:W-:Y:S01]  /*169b0*/  STL [R1+0x29f4], R5 ;  /* 0x0029f40501007387 */ /* 0x0003e20000100800 */
[----:B----4-:R-:W-:-:S03]  /*169c0*/  IADD3 R3, P1, R209, R4, RZ ;  /* 0x00000004d1037210 */ /* 0x010fc60007f3e0ff */
[----:B------:R2:W-:Y:S04]  /*169d0*/  STL [R1+0x29c0], R0 ;  /* 0x0029c00001007387 */ /* 0x0005e80000100800 */
[----:B------:R4:W-:Y:S01]  /*169e0*/  STL [R1+0x29fc], R3 ;  /* 0x0029fc0301007387 */ /* 0x0009e20000100800 */
[----:B-1----:R-:W-:Y:S02]  /*169f0*/  LEA.HI.X.SX32 R5, R197, R2, 0x1, P0 ;  /* 0x00000002c5057211 */ /* 0x002fe400000f0eff */
[----:B--2---:R-:W-:-:S03]  /*16a00*/  IADD3 R0, P0, R211, R4, RZ ;  /* 0x00000004d3007210 */ /* 0x004fc60007f1e0ff */
[----:B------:R1:W-:Y:S01]  /*16a10*/  STL [R1+0x29c8], R5 ;  /* 0x0029c80501007387 */ /* 0x0003e20000100800 */
[----:B----4-:R-:W-:-:S03]  /*16a20*/  LEA.HI.X.SX32 R3, R199, R2, 0x1, P4 ;  /* 0x00000002c7037211 */ /* 0x010fc600020f0eff */
[----:B------:R2:W-:Y:S04]  /*16a30*/  STL [R1+0x2a04], R0 ;  /* 0x002a040001007387 */ /* 0x0005e80000100800 */
[----:B------:R4:W-:Y:S01]  /*16a40*/  STL [R1+0x29d0], R3 ;  /* 0x0029d00301007387 */ /* 0x0009e20000100800 */
[----:B-1----:R-:W-:Y:S02]  /*16a50*/  IADD3 R5, P4, R213, R4, RZ ;  /* 0x00000004d5057210 */ /* 0x002fe40007f9e0ff */
[----:B--2---:R-:W-:-:S03]  /*16a60*/  LEA.HI.X.SX32 R0, R201, R2, 0x1, P6 ;  /* 0x00000002c9007211 */ /* 0x004fc600030f0eff */
        /* <DEDUP_REMOVED lines=8> */
[----:B------:R2:W-:Y:S01]  /*16af0*/  STL [R1+0x2a1c], R0 ;  /* 0x002a1c0001007387 */ /* 0x0005e20000100800 */
[----:B------:R-:W4:Y:S03]  /*16b00*/  LDC R205, c[0x0][0x238] ;  /* 0x00008e00ffcd7b82 */ /* 0x000f260000000800 */
[----:B------:R3:W-:Y:S01]  /*16b10*/  STL [R1+0x29e8], R3 ;  /* 0x0029e80301007387 */ /* 0x0007e20000100800 */
[----:B-1----:R-:W-:Y:S02]  /*16b20*/  IADD3 R5, P3, R219, R4, RZ ;  /* 0x00000004db057210 */ /* 0x002fe40007f7e0ff */
[----:B--2---:R-:W-:-:S03]  /*16b30*/  LEA.HI.X.SX32 R0, R207, R2, 0x1, P2 ;  /* 0x00000002cf007211 */ /* 0x004fc600010f0eff */
[----:B------:R1:W-:Y:S01]  /*16b40*/  STL [R1+0x2a24], R5 ;  /* 0x002a240501007387 */ /* 0x0003e20000100800 */
[----:B------:R-:W2:Y:S01]  /*16b50*/  LDC R207, c[0x0][0x238] ;  /* 0x00008e00ffcf7b82 */ /* 0x000ea20000000800 */
[----:B---3--:R-:W-:Y:S02]  /*16b60*/  IADD3 R3, P2, R221, R4, RZ ;  /* 0x00000004dd037210 */ /* 0x008fe40007f5e0ff */
[----:B------:R3:W-:Y:S04]  /*16b70*/  STL [R1+0x29f0], R0 ;  /* 0x0029f00001007387 */ /* 0x0007e80000100800 */
[----:B------:R0:W-:Y:S01]  /*16b80*/  STL [R1+0x2a2c], R3 ;  /* 0x002a2c0301007387 */ /* 0x0001e20000100800 */
[----:B-1----:R-:W-:Y:S02]  /*16b90*/  LEA.HI.X.SX32 R5, R209, R2, 0x1, P1 ;  /* 0x00000002d1057211 */ /* 0x002fe400008f0eff */
[----:B------:R-:W1:Y:S01]  /*16ba0*/  LDC R209, c[0x0][0x238] ;  /* 0x00008e00ffd17b82 */ /* 0x000e620000000800 */
[----:B---3--:R-:W-:-:S02]  /*16bb0*/  IADD3 R0, P1, R223, R4, RZ ;  /* 0x00000004df007210 */ /* 0x008fc40007f3e0ff */
[----:B------:R3:W-:Y:S01]  /*16bc0*/  STL [R1+0x29f8], R5 ;  /* 0x0029f80501007387 */ /* 0x0007e20000100800 */
[----:B0-----:R-:W-:-:S03]  /*16bd0*/  LEA.HI.X.SX32 R3, R211, R2, 0x1, P0 ;  /* 0x00000002d3037211 */ /* 0x001fc600000f0eff */
        /* <DEDUP_REMOVED lines=31> */
[----:B--2---:R-:W-:-:S03]  /*16dd0*/  IADD3 R3, P0, R240, R4, RZ ;  /* 0x00000004f0037210 */ /* 0x004fc60007f1e0ff */
[----:B------:R2:W-:Y:S04]  /*16de0*/  STL [R1+0x2a38], R0 ;  /* 0x002a380001007387 */ /* 0x0005e80000100800 */
[----:B------:R3:W-:Y:S01]  /*16df0*/  STL [R1+0x2a74], R3 ;  /* 0x002a740301007387 */ /* 0x0007e20000100800 */
[----:B0-----:R-:W-:Y:S02]  /*16e00*/  LEA.HI.X.SX32 R5, R227, R2, 0x1, P4 ;  /* 0x00000002e3057211 */ /* 0x001fe400020f0eff */
[----:B--2---:R-:W-:-:S03]  /*16e10*/  IADD3 R0, P4, R242, R4, RZ ;  /* 0x00000004f2007210 */ /* 0x004fc60007f9e0ff */
[----:B------:R0:W-:Y:S01]  /*16e20*/  STL [R1+0x2a40], R5 ;  /* 0x002a400501007387 */ /* 0x0001e20000100800 */
[----:B---3--:R-:W-:-:S03]  /*16e30*/  LEA.HI.X.SX32 R3, R229, R2, 0x1, P6 ;  /* 0x00000002e5037211 */ /* 0x008fc600030f0eff */
[----:B------:R2:W-:Y:S01]  /*16e40*/  STL [R1+0x2a7c], R0 ;  /* 0x002a7c0001007387 */ /* 0x0005e20000100800 */
[----:B------:R-:W3:Y:S03]  /*16e50*/  LDC R229, c[0x0][0x238] ;  /* 0x00008e00ffe57b82 */ /* 0x000ee60000000800 */
[----:B------:R1:W-:Y:S01]  /*16e60*/  STL [R1+0x2a48], R3 ;  /* 0x002a480301007387 */ /* 0x0003e20000100800 */
[----:B0-----:R-:W-:Y:S02]  /*16e70*/  IADD3 R5, P6, R245, R4, RZ ;  /* 0x00000004f5057210 */ /* 0x001fe40007fde0ff */
[----:B--2---:R-:W-:-:S03]  /*16e80*/  LEA.HI.X.SX32 R0, R231, R2, 0x1, P5 ;  /* 0x00000002e7007211 */ /* 0x004fc600028f0eff */
[----:B------:R0:W-:Y:S01]  /*16e90*/  STL [R1+0x2a84], R5 ;  /* 0x002a840501007387 */ /* 0x0001e20000100800 */
[----:B------:R-:W2:Y:S01]  /*16ea0*/  LDC R231, c[0x0][0x238] ;  /* 0x00008e00ffe77b82 */ /* 0x000ea20000000800 */
[----:B-1----:R-:W-:Y:S02]  /*16eb0*/  IADD3 R3, P5, R69, R4, RZ ;  /* 0x0000000445037210 */ /* 0x002fe40007fbe0ff */
[----:B------:R1:W-:Y:S04]  /*16ec0*/  STL [R1+0x2a50], R0 ;  /* 0x002a500001007387 */ /* 0x0003e80000100800 */
[----:B------:R4:W-:Y:S01]  /*16ed0*/  STL [R1+0x2a8c], R3 ;  /* 0x002a8c0301007387 */ /* 0x0009e20000100800 */
[----:B0-----:R-:W-:Y:S02]  /*16ee0*/  LEA.HI.X.SX32 R5, R233, R2, 0x1, P3 ;  /* 0x00000002e9057211 */ /* 0x001fe400018f0eff */
[----:B------:R-:W0:Y:S01]  /*16ef0*/  LDC R233, c[0x0][0x238] ;  /* 0x00008e00ffe97b82 */ /* 0x000e220000000800 */
[----:B-1----:R-:W-:-:S02]  /*16f00*/  IADD3 R0, P3, R73, R4, RZ ;  /* 0x0000000449007210 */ /* 0x002fc40007f7e0ff */
[----:B------:R1:W-:Y:S01]  /*16f10*/  STL [R1+0x2a58], R5 ;  /* 0x002a580501007387 */ /* 0x0003e20000100800 */
[----:B----4-:R-:W-:-:S03]  /*16f20*/  LEA.HI.X.SX32 R3, R235, R2, 0x1, P2 ;  /* 0x00000002eb037211 */ /* 0x010fc600010f0eff */
[----:B------:R4:W-:Y:S01]  /*16f30*/  STL [R1+0x2a94], R0 ;  /* 0x002a940001007387 */ /* 0x0009e20000100800 */
[----:B------:R-:W0:Y:S03]  /*16f40*/  LDC R235, c[0x0][0x238] ;  /* 0x00008e00ffeb7b82 */ /* 0x000e260000000800 */
[----:B------:R3:W-:Y:S01]  /*16f50*/  STL [R1+0x2a60], R3 ;  /* 0x002a600301007387 */ /* 0x0007e20000100800 */
[----:B-1----:R-:W-:Y:S02]  /*16f60*/  IADD3 R5, P2, R77, R4, RZ ;  /* 0x000000044d057210 */ /* 0x002fe40007f5e0ff */
[----:B----4-:R-:W-:-:S03]  /*16f70*/  LEA.HI.X.SX32 R0, R238, R2, 0x1, P1 ;  /* 0x00000002ee007211 */ /* 0x010fc600008f0eff */
[----:B------:R1:W-:Y:S01]  /*16f80*/  STL [R1+0x2a9c], R5 ;  /* 0x002a9c0501007387 */ /* 0x0003e20000100800 */
[----:B------:R-:W4:Y:S01]  /*16f90*/  LDC R238, c[0x0][0x238] ;  /* 0x00008e00ffee7b82 */ /* 0x000f220000000800 */
[----:B---3--:R-:W-:Y:S02]  /*16fa0*/  IADD3 R3, P1, R81, R4, RZ ;  /* 0x0000000451037210 */ /* 0x008fe40007f3e0ff */
[----:B------:R3:W-:Y:S04]  /*16fb0*/  STL [R1+0x2a68], R0 ;  /* 0x002a680001007387 */ /* 0x0007e80000100800 */
[----:B------:R2:W-:Y:S01]  /*16fc0*/  STL [R1+0x2aa4], R3 ;  /* 0x002aa40301007387 */ /* 0x0005e20000100800 */
[----:B-1----:R-:W-:Y:S02]  /*16fd0*/  LEA.HI.X.SX32 R5, R240, R2, 0x1, P0 ;  /* 0x00000002f0057211 */ /* 0x002fe400000f0eff */
[----:B------:R-:W1:Y:S01]  /*16fe0*/  LDC R240, c[0x0][0x238] ;  /* 0x00008e00fff07b82 */ /* 0x000e620000000800 */
[----:B---3--:R-:W-:-:S02]  /*16ff0*/  IADD3 R0, P0, R85, R4, RZ ;  /* 0x0000000455007210 */ /* 0x008fc40007f1e0ff */
[----:B------:R3:W-:Y:S01]  /*17000*/  STL [R1+0x2a70], R5 ;  /* 0x002a700501007387 */ /* 0x0007e20000100800 */
[----:B--2---:R-:W-:-:S03]  /*17010*/  LEA.HI.X.SX32 R3, R242, R2, 0x1, P4 ;  /* 0x00000002f2037211 */ /* 0x004fc600020f0eff */
[----:B------:R2:W-:Y:S01]  /*17020*/  STL [R1+0x2aac], R0 ;  /* 0x002aac0001007387 */ /* 0x0005e20000100800 */
[----:B------:R-:W1:Y:S03]  /*17030*/  LDC R242, c[0x0][0x238] ;  /* 0x00008e00fff27b82 */ /* 0x000e660000000800 */
[----:B------:R0:W-:Y:S01]  /*17040*/  STL [R1+0x2a78], R3 ;  /* 0x002a780301007387 */ /* 0x0001e20000100800 */
[----:B---3--:R-:W-:Y:S02]  /*17050*/  IADD3 R5, P4, R89, R4, RZ ;  /* 0x0000000459057210 */ /* 0x008fe40007f9e0ff */
[----:B--2---:R-:W-:-:S03]  /*17060*/  LEA.HI.X.SX32 R0, R245, R2, 0x1, P6 ;  /* 0x00000002f5007211 */ /* 0x004fc600030f0eff */
[----:B------:R2:W-:Y:S01]  /*17070*/  STL [R1+0x2ab4], R5 ;  /* 0x002ab40501007387 */ /* 0x0005e20000100800 */
[----:B------:R-:W3:Y:S01]  /*17080*/  LDC R245, c[0x0][0x238] ;  /* 0x00008e00fff57b82 */ /* 0x000ee20000000800 */
[----:B0-----:R-:W-:Y:S02]  /*17090*/  IADD3 R3, P6, R93, R4, RZ ;  /* 0x000000045d037210 */ /* 0x001fe40007fde0ff */
[----:B------:R0:W-:Y:S04]  /*170a0*/  STL [R1+0x2a80], R0 ;  /* 0x002a800001007387 */ /* 0x0001e80000100800 */
[----:B------:R4:W-:Y:S01]  /*170b0*/  STL [R1+0x2abc], R3 ;  /* 0x002abc0301007387 */ /* 0x0009e20000100800 */
[----:B--2---:R-:W-:Y:S02]  /*170c0*/  LEA.HI.X.SX32 R5, R69, R2, 0x1, P5 ;  /* 0x0000000245057211 */ /* 0x004fe400028f0eff */
[----:B0-----:R-:W-:-:S03]  /*170d0*/  IADD3 R0, P5, R97, R4, RZ ;  /* 0x0000000461007210 */ /* 0x001fc60007fbe0ff */
[----:B------:R0:W-:Y:S01]  /*170e0*/  STL [R1+0x2a88], R5 ;  /* 0x002a880501007387 */ /* 0x0001e20000100800 */
[----:B----4-:R-:W-:-:S03]  /*170f0*/  LEA.HI.X.SX32 R3, R73, R2, 0x1, P3 ;  /* 0x0000000249037211 */ /* 0x010fc600018f0eff */
[----:B------:R2:W-:Y:S04]  /*17100*/  STL [R1+0x2ac4], R0 ;  /* 0x002ac40001007387 */ /* 0x0005e80000100800 */
[----:B------:R4:W-:Y:S01]  /*17110*/  STL [R1+0x2a90], R3 ;  /* 0x002a900301007387 */ /* 0x0009e20000100800 */
[----:B0-----:R-:W-:Y:S02]  /*17120*/  IADD3 R5, P3, R101, R4, RZ ;  /* 0x0000000465057210 */ /* 0x001fe40007f7e0ff */
[----:B--2---:R-:W-:-:S03]  /*17130*/  LEA.HI.X.SX32 R0, R77, R2, 0x1, P2 ;  /* 0x000000024d007211 */ /* 0x004fc600010f0eff */
[----:B------:R0:W-:Y:S01]  /*17140*/  STL [R1+0x2acc], R5 ;  /* 0x002acc0501007387 */ /* 0x0001e20000100800 */
[----:B----4-:R-:W-:-:S03]  /*17150*/  IADD3 R3, P2, R105, R4, RZ ;  /* 0x0000000469037210 */ /* 0x010fc60007f5e0ff */
[----:B------:R2:W-:Y:S04]  /*17160*/  STL [R1+0x2a98], R0 ;  /* 0x002a980001007387 */ /* 0x0005e80000100800 */
[----:B------:R4:W-:Y:S01]  /*17170*/  STL [R1+0x2ad4], R3 ;  /* 0x002ad40301007387 */ /* 0x0009e20000100800 */
[----:B0-----:R-:W-:Y:S02]  /*17180*/  LEA.HI.X.SX32 R5, R81, R2, 0x1, P1 ;  /* 0x0000000251057211 */ /* 0x001fe400008f0eff */
[----:B--2---:R-:W-:-:S03]  /*17190*/  IADD3 R0, P1, R109, R4, RZ ;  /* 0x000000046d007210 */ /* 0x004fc60007f3e0ff */
        /* <DEDUP_REMOVED lines=59> */
[----:B------:R-:W0:Y:S01]  /*17550*/  LDC R142, c[0x0][0x238] ;  /* 0x00008e00ff8e7b82 */ /* 0x000e220000000800 */
[----:B--2---:R-:W-:Y:S02]  /*17560*/  IADD3 R0, P0, R156, R4, RZ ;  /* 0x000000049c007210 */ /* 0x004fe40007f1e0ff */
[----:B------:R2:W-:Y:S01]  /*17570*/  STL [R1+0x2b18], R5 ;  /* 0x002b180501007387 */ /* 0x0005e20000100800 */
[----:B----4-:R-:W-:-:S03]  /*17580*/  LEA.HI.X.SX32 R3, R144, R2, 0x1, P4 ;  /* 0x0000000290037211 */ /* 0x010fc600020f0eff */
[----:B------:R4:W-:Y:S04]  /*17590*/  STL [R1+0x2b54], R0 ;  /* 0x002b540001007387 */ /* 0x0009e80000100800 */
[----:B------:R1:W-:Y:S01]  /*175a0*/  STL [R1+0x2b20], R3 ;  /* 0x002b200301007387 */ /* 0x0003e20000100800 */
[----:B--2---:R-:W-:Y:S02]  /*175b0*/  IADD3 R5, P4, R158, R4, RZ ;  /* 0x000000049e057210 */ /* 0x004fe40007f9e0ff */
[----:B----4-:R-:W-:-:S03]  /*175c0*/  LEA.HI.X.SX32 R0, R146, R2, 0x1, P6 ;  /* 0x0000000292007211 */ /* 0x010fc600030f0eff */
[----:B------:R2:W-:Y:S01]  /*175d0*/  STL [R1+0x2b5c], R5 ;  /* 0x002b5c0501007387 */ /* 0x0005e20000100800 */
[----:B-1----:R-:W-:-:S03]  /*175e0*/  IADD3 R3, P6, R160, R4, RZ ;  /* 0x00000004a0037210 */ /* 0x002fc60007fde0ff */
[----:B------:R1:W-:Y:S04]  /*175f0*/  STL [R1+0x2b28], R0 ;  /* 0x002b280001007387 */ /* 0x0003e80000100800 */
[----:B------:R4:W-:Y:S01]  /*17600*/  STL [R1+0x2b64], R3 ;  /* 0x002b640301007387 */ /* 0x0009e20000100800 */
[----:B--2---:R-:W-:Y:S02]  /*17610*/  LEA.HI.X.SX32 R5, R148, R2, 0x1, P5 ;  /* 0x0000000294057211 */ /* 0x004fe400028f0eff */
[----:B-1----:R-:W-:-:S03]  /*17620*/  IADD3 R0, P5, R162, R4, RZ ;  /* 0x00000004a2007210 */ /* 0x002fc60007fbe0ff */
        /* <DEDUP_REMOVED lines=29> */
[----:B------:R0:W-:Y:S04]  /*17800*/  STL [R1+0x2b9c], R0 ;  /* 0x002b9c0001007387 */ /* 0x0001e80000100800 */
        /* <DEDUP_REMOVED lines=20> */
[----:B------:R-:W0:Y:S01]  /*17950*/  LDC R178, c[0x0][0x238] ;  /* 0x00008e00ffb27b82 */ /* 0x000e220000000800 */
[----:B---3--:R-:W-:Y:S02]  /*17960*/  IADD3 R0, P4, R192, R4, RZ ;  /* 0x00000004c0007210 */ /* 0x008fe40007f9e0ff */
        /* <DEDUP_REMOVED lines=8> */
[----:B------:R-:W4:Y:S01]  /*179f0*/  LDC R182, c[0x0][0x238] ;  /* 0x00008e00ffb67b82 */ /* 0x000f220000000800 */
[----:B--2---:R-:W-:Y:S02]  /*17a00*/  IADD3 R3, P5, R196, R4, RZ ;  /* 0x00000004c4037210 */ /* 0x004fe40007fbe0ff */
[----:B------:R2:W-:Y:S04]  /*17a10*/  STL [R1+0x2ba0], R0 ;  /* 0x002ba00001007387 */ /* 0x0005e80000100800 */
[----:B------:R1:W-:Y:S01]  /*17a20*/  STL [R1+0x2bdc], R3 ;  /* 0x002bdc0301007387 */ /* 0x0003e20000100800 */
[----:B---3--:R-:W-:Y:S02]  /*17a30*/  LEA.HI.X.SX32 R5, R184, R2, 0x1, P3 ;  /* 0x00000002b8057211 */ /* 0x008fe400018f0eff */
[----:B------:R-:W3:Y:S01]  /*17a40*/  LDC R184, c[0x0][0x238] ;  /* 0x00008e00ffb87b82 */ /* 0x000ee20000000800 */
[----:B--2---:R-:W-:-:S02]  /*17a50*/  IADD3 R0, P3, R198, R4, RZ ;  /* 0x00000004c6007210 */ /* 0x004fc40007f7e0ff */
[----:B------:R2:W-:Y:S01]  /*17a60*/  STL [R1+0x2ba8], R5 ;  /* 0x002ba80501007387 */ /* 0x0005e20000100800 */
[----:B-1----:R-:W-:-:S03]  /*17a70*/  LEA.HI.X.SX32 R3, R186, R2, 0x1, P2 ;  /* 0x00000002ba037211 */ /* 0x002fc600010f0eff */
[----:B------:R1:W-:Y:S04]  /*17a80*/  STL [R1+0x2be4], R0 ;  /* 0x002be40001007387 */ /* 0x0003e80000100800 */
[----:B------:R0:W-:Y:S01]  /*17a90*/  STL [R1+0x2bb0], R3 ;  /* 0x002bb00301007387 */ /* 0x0001e20000100800 */
[----:B--2---:R-:W-:Y:S02]  /*17aa0*/  IADD3 R5, P2, R200, R4, RZ ;  /* 0x00000004c8057210 */ /* 0x004fe40007f5e0ff */
[----:B-1----:R-:W-:-:S03]  /*17ab0*/  LEA.HI.X.SX32 R0, R188, R2, 0x1, P1 ;  /* 0x00000002bc007211 */ /* 0x002fc600008f0eff */
[----:B------:R1:W-:Y:S01]  /*17ac0*/  STL [R1+0x2bec], R5 ;  /* 0x002bec0501007387 */ /* 0x0003e20000100800 */
[----:B0-----:R-:W-:-:S03]  /*17ad0*/  IADD3 R3, P1, R202, R4, RZ ;  /* 0x00000004ca037210 */ /* 0x001fc60007f3e0ff */
[----:B------:R0:W-:Y:S04]  /*17ae0*/  STL [R1+0x2bb8], R0 ;  /* 0x002bb80001007387 */ /* 0x0001e80000100800 */
[----:B------:R2:W-:Y:S01]  /*17af0*/  STL [R1+0x2bf4], R3 ;  /* 0x002bf40301007387 */ /* 0x0005e20000100800 */
[----:B-1----:R-:W-:Y:S02]  /*17b00*/  LEA.HI.X.SX32 R5, R190, R2, 0x1, P0 ;  /* 0x00000002be057211 */ /* 0x002fe400000f0eff */
[----:B0-----:R-:W-:-:S03]  /*17b10*/  IADD3 R0, P0, R204, R4, RZ ;  /* 0x00000004cc007210 */ /* 0x001fc60007f1e0ff */
[----:B------:R0:W-:Y:S01]  /*17b20*/  STL [R1+0x2bc0], R5 ;  /* 0x002bc00501007387 */ /* 0x0001e20000100800 */
[----:B--2---:R-:W-:-:S03]  /*17b30*/  LEA.HI.X.SX32 R3, R192, R2, 0x1, P4 ;  /* 0x00000002c0037211 */ /* 0x004fc600020f0eff */
[----:B------:R1:W-:Y:S04]  /*17b40*/  STL [R1+0x2bfc], R0 ;  /* 0x002bfc0001007387 */ /* 0x0003e80000100800 */
[----:B------:R2:W-:Y:S01]  /*17b50*/  STL [R1+0x2bc8], R3 ;  /* 0x002bc80301007387 */ /* 0x0005e20000100800 */
[----:B0-----:R-:W-:Y:S02]  /*17b60*/  IADD3 R5, P4, R206, R4, RZ ;  /* 0x00000004ce057210 */ /* 0x001fe40007f9e0ff */
[----:B-1----:R-:W-:-:S03]  /*17b70*/  LEA.HI.X.SX32 R0, R194, R2, 0x1, P6 ;  /* 0x00000002c2007211 */ /* 0x002fc600030f0eff */
[----:B------:R0:W-:Y:S01]  /*17b80*/  STL [R1+0x2c04], R5 ;  /* 0x002c040501007387 */ /* 0x0001e20000100800 */
[----:B--2---:R-:W-:-:S03]  /*17b90*/  IADD3 R3, P6, R208, R4, RZ ;  /* 0x00000004d0037210 */ /* 0x004fc60007fde0ff */
[----:B------:R1:W-:Y:S04]  /*17ba0*/  STL [R1+0x2bd0], R0 ;  /* 0x002bd00001007387 */ /* 0x0003e80000100800 */
[----:B------:R2:W-:Y:S01]  /*17bb0*/  STL [R1+0x2c0c], R3 ;  /* 0x002c0c0301007387 */ /* 0x0005e20000100800 */
[----:B0-----:R-:W-:Y:S02]  /*17bc0*/  LEA.HI.X.SX32 R5, R196, R2, 0x1, P5 ;  /* 0x00000002c4057211 */ /* 0x001fe400028f0eff */
[----:B------:R-:W0:Y:S01]  /*17bd0*/  LDC R196, c[0x0][0x238] ;  /* 0x00008e00ffc47b82 */ /* 0x000e220000000800 */
[----:B-1----:R-:W-:Y:S02]  /*17be0*/  IADD3 R0, P5, R210, R4, RZ ;  /* 0x00000004d2007210 */ /* 0x002fe40007fbe0ff */
[----:B------:R1:W-:Y:S01]  /*17bf0*/  STL [R1+0x2bd8], R5 ;  /* 0x002bd80501007387 */ /* 0x0003e20000100800 */
[----:B--2---:R-:W-:-:S03]  /*17c00*/  LEA.HI.X.SX32 R3, R198, R2, 0x1, P3 ;  /* 0x00000002c6037211 */ /* 0x004fc600018f0eff */
[----:B------:R2:W-:Y:S01]  /*17c10*/  STL [R1+0x2c14], R0 ;  /* 0x002c140001007387 */ /* 0x0005e20000100800 */
[----:B------:R-:W0:Y:S03]  /*17c20*/  LDC R198, c[0x0][0x238] ;  /* 0x00008e00ffc67b82 */ /* 0x000e260000000800 */
[----:B------:R4:W-:Y:S01]  /*17c30*/  STL [R1+0x2be0], R3 ;  /* 0x002be00301007387 */ /* 0x0009e20000100800 */
[----:B-1----:R-:W-:Y:S02]  /*17c40*/  IADD3 R5, P3, R212, R4, RZ ;  /* 0x00000004d4057210 */ /* 0x002fe40007f7e0ff */
[----:B--2---:R-:W-:-:S03]  /*17c50*/  LEA.HI.X.SX32 R0, R200, R2, 0x1, P2 ;  /* 0x00000002c8007211 */ /* 0x004fc600010f0eff */
[----:B------:R1:W-:Y:S01]  /*17c60*/  STL [R1+0x2c1c], R5 ;  /* 0x002c1c0501007387 */ /* 0x0003e20000100800 */
[----:B------:R-:W2:Y:S01]  /*17c70*/  LDC R200, c[0x0][0x238] ;  /* 0x00008e00ffc87b82 */ /* 0x000ea20000000800 */
[----:B----4-:R-:W-:Y:S02]  /*17c80*/  IADD3 R3, P2, R214, R4, RZ ;  /* 0x00000004d6037210 */ /* 0x010fe40007f5e0ff */
[----:B------:R4:W-:Y:S04]  /*17c90*/  STL [R1+0x2be8], R0 ;  /* 0x002be80001007387 */ /* 0x0009e80000100800 */
[----:B------:R3:W-:Y:S01]  /*17ca0*/  STL [R1+0x2c24], R3 ;  /* 0x002c240301007387 */ /* 0x0007e20000100800 */
[----:B-1----:R-:W-:Y:S02]  /*17cb0*/  LEA.HI.X.SX32 R5, R202, R2, 0x1, P1 ;  /* 0x00000002ca057211 */ /* 0x002fe400008f0eff */
[----:B------:R-:W1:Y:S01]  /*17cc0*/  LDC R202, c[0x0][0x238] ;  /* 0x00008e00ffca7b82 */ /* 0x000e620000000800 */
[----:B----4-:R-:W-:-:S02]  /*17cd0*/  IADD3 R0, P1, R216, R4, RZ ;  /* 0x00000004d8007210 */ /* 0x010fc40007f3e0ff */
[----:B------:R4:W-:Y:S01]  /*17ce0*/  STL [R1+0x2bf0], R5 ;  /* 0x002bf00501007387 */ /* 0x0009e20000100800 */
[----:B---3--:R-:W-:-:S03]  /*17cf0*/  LEA.HI.X.SX32 R3, R204, R2, 0x1, P0 ;  /* 0x00000002cc037211 */ /* 0x008fc600000f0eff */
[----:B------:R3:W-:Y:S04]  /*17d00*/  STL [R1+0x2c2c], R0 ;  /* 0x002c2c0001007387 */ /* 0x0007e80000100800 */
[----:B------:R0:W-:Y:S01]  /*17d10*/  STL [R1+0x2bf8], R3 ;  /* 0x002bf80301007387 */ /* 0x0001e20000100800 */
[----:B----4-:R-:W-:Y:S02]  /*17d20*/  IADD3 R5, P0, R218, R4, RZ ;  /* 0x00000004da057210 */ /* 0x010fe40007f1e0ff */
[----:B---3--:R-:W-:-:S03]  /*17d30*/  LEA.HI.X.SX32 R0, R206, R2, 0x1, P4 ;  /* 0x00000002ce007211 */ /* 0x008fc600020f0eff */
[----:B------:R3:W-:Y:S01]  /*17d40*/  STL [R1+0x2c34], R5 ;  /* 0x002c340501007387 */ /* 0x0007e20000100800 */
[----:B0-----:R-:W-:-:S03]  /*17d50*/  IADD3 R3, P4, R220, R4, RZ ;  /* 0x00000004dc037210 */ /* 0x001fc60007f9e0ff */
[----:B------:R0:W-:Y:S04]  /*17d60*/  STL [R1+0x2c00], R0 ;  /* 0x002c000001007387 */ /* 0x0001e80000100800 */
[----:B------:R4:W-:Y:S01]  /*17d70*/  STL [R1+0x2c3c], R3 ;  /* 0x002c3c0301007387 */ /* 0x0009e20000100800 */
[----:B---3--:R-:W-:Y:S02]  /*17d80*/  LEA.HI.X.SX32 R5, R208, R2, 0x1, P6 ;  /* 0x00000002d0057211 */ /* 0x008fe400030f0eff */
[----:B0-----:R-:W-:-:S03]  /*17d90*/  IADD3 R0, P6, R120, R4, RZ ;  /* 0x0000000478007210 */ /* 0x001fc60007fde0ff */
        /* <DEDUP_REMOVED lines=53> */
[----:B------:R-:W-:Y:S01]  /*180f0*/  STL [R1+0x2c68], R5 ;  /* 0x002c680501007387 */ /* 0x000fe20000100800 */
[----:B--2---:R-:W-:-:S03]  /*18100*/  LEA.HI.X.SX32 R3, R248, R2, 0x1, P4 ;  /* 0x00000002f8037211 */ /* 0x004fc600020f0eff */
[----:B------:R1:W-:Y:S01]  /*18110*/  STL [R1+0x283c], R0 ;  /* 0x00283c0001007387 */ /* 0x0003e20000100800 */
[-C--:B------:R-:W-:Y:S01]  /*18120*/  LEA.HI.X.SX32 R4, R132, R2.reuse, 0x1, P6 ;  /* 0x0000000284047211 */ /* 0x080fe200030f0eff */
[----:B------:R-:W2:Y:S02]  /*18130*/  LDC R248, c[0x0][0x238] ;  /* 0x00008e00fff87b82 */ /* 0x000ea40000000800 */
[----:B------:R4:W-:Y:S01]  /*18140*/  STL [R1+0x2840], R3 ;  /* 0x0028400301007387 */ /* 0x0009e20000100800 */
[----:B-1----:R-:W-:-:S03]  /*18150*/  LEA.HI.X.SX32 R0, R232, R2, 0x1, P5 ;  /* 0x00000002e8007211 */ /* 0x002fc600028f0eff */
[----:B------:R-:W-:Y:S02]  /*18160*/  STL [R1+0x1844], R4 ;  /* 0x0018440401007387 */ /* 0x000fe40000100800 */
[----:B------:R-:W1:Y:S01]  /*18170*/  LDC R232, c[0x0][0x238] ;  /* 0x00008e00ffe87b82 */ /* 0x000e620000000800 */
[-C--:B----4-:R-:W-:Y:S01]  /*18180*/  LEA.HI.X.SX32 R3, R237, R2.reuse, 0x1, P3 ;  /* 0x00000002ed037211 */ /* 0x090fe200018f0eff */
[----:B------:R4:W-:Y:S04]  /*18190*/  STL [R1+0x1848], R0 ;  /* 0x0018480001007387 */ /* 0x0009e80000100800 */
[----:B------:R3:W-:Y:S02]  /*181a0*/  STL [R1+0x184c], R3 ;  /* 0x00184c0301007387 */ /* 0x0007e40000100800 */
[----:B------:R-:W2:Y:S01]  /*181b0*/  LDC R237, c[0x0][0x238] ;  /* 0x00008e00ffed7b82 */ /* 0x000ea20000000800 */
[----:B----4-:R-:W-:-:S07]  /*181c0*/  LEA.HI.X.SX32 R0, R241, R2, 0x1, P2 ;  /* 0x00000002f1007211 */ /* 0x010fce00010f0eff */
[----:B------:R-:W4:Y:S01]  /*181d0*/  LDC R241, c[0x0][0x238] ;  /* 0x00008e00fff17b82 */ /* 0x000f220000000800 */
[-C--:B---3--:R-:W-:Y:S02]  /*181e0*/  LEA.HI.X.SX32 R3, R246, R2.reuse, 0x1, P1 ;  /* 0x00000002f6037211 */ /* 0x088fe400008f0eff */
[----:B------:R-:W-:Y:S01]  /*181f0*/  LEA.HI.X.SX32 R2, R138, R2, 0x1, P0 ;  /* 0x000000028a027211 */ /* 0x000fe200000f0eff */
[----:B------:R3:W-:Y:S04]  /*18200*/  STL [R1+0x1850], R0 ;  /* 0x0018500001007387 */ /* 0x0007e80000100800 */
[----:B------:R-:W-:Y:S01]  /*18210*/  STL [R1+0x2838], R3 ;  /* 0x0028380301007387 */ /* 0x000fe20000100800 */
[----:B------:R-:W4:Y:S03]  /*18220*/  LDC R246, c[0x0][0x238] ;  /* 0x00008e00fff67b82 */ /* 0x000f260000000800 */
[----:B------:R0:W-:Y:S01]  /*18230*/  STL [R1+0x1854], R2 ;  /* 0x0018540201007387 */ /* 0x0001e20000100800 */
[----:B---3--:R-:W-:-:S05]  /*18240*/  IMAD.SHL.U32 R0, R134, 0x10, RZ ;  /* 0x0000001086007824 */ /* 0x008fca00078e00ff */
[----:B------:R3:W-:Y:S01]  /*18250*/  STL [R1+0x2cac], R0 ;  /* 0x002cac0001007387 */ /* 0x0007e20000100800 */
[----:B0-----:R-:W-:-:S03]  /*18260*/  IMAD.IADD R2, R244, 0x1, R236 ;  /* 0x00000001f4027824 */ /* 0x001fc600078e02ec */
[----:B------:R-:W-:Y:S04]  /*18270*/  STL [R1+0x13f4], RZ ;  /* 0x0013f4ff01007387 */ /* 0x000fe80000100800 */
[----:B------:R0:W-:Y:S04]  /*18280*/  STL [R1+0x2ca4], R2 ;  /* 0x002ca40201007387 */ /* 0x0001e80000100800 */
[----:B------:R-:W-:Y:S04]  /*18290*/  STL [R1+0xc00], RZ ;  /* 0x000c00ff01007387 */ /* 0x000fe80000100800 */
        /* <DEDUP_REMOVED lines=767> */
[----:B------:R-:W-:Y:S04]  /*1b290*/  STL [R1], RZ ;  /* 0x000000ff01007387 */ /* 0x000fe80000100800 */
        /* <DEDUP_REMOVED lines=99> */
[----:B------:R-:W-:Y:S01]  /*1b8d0*/  STL [R1+0x190], RZ ;  /* 0x000190ff01007387 */ /* 0x000fe20000100800 */
[----:B------:R-:W-:-:S02]  /*1b8e0*/  LOP3.LUT R9, R244, 0x10, RZ, 0x3c, !PT ;  /* 0x00000010f4097812 */ /* 0x000fc400078e3cff */
[C---:B------:R-:W-:Y:S02]  /*1b8f0*/  LOP3.LUT R8, R244.reuse, 0x20, RZ, 0x3c, !PT ;  /* 0x00000020f4087812 */ /* 0x040fe400078e3cff */
[C---:B------:R-:W-:Y:S02]  /*1b900*/  LOP3.LUT R7, R244.reuse, 0x30, RZ, 0x3c, !PT ;  /* 0x00000030f4077812 */ /* 0x040fe400078e3cff */
[C---:B------:R-:W-:Y:S02]  /*1b910*/  LOP3.LUT R6, R244.reuse, 0x40, RZ, 0x3c, !PT ;  /* 0x00000040f4067812 */ /* 0x040fe400078e3cff */
[C---:B------:R-:W-:Y:S02]  /*1b920*/  LOP3.LUT R5, R244.reuse, 0x50, RZ, 0x3c, !PT ;  /* 0x00000050f4057812 */ /* 0x040fe400078e3cff */
[C---:B------:R-:W-:Y:S02]  /*1b930*/  LOP3.LUT R4, R244.reuse, 0x60, RZ, 0x3c, !PT ;  /* 0x00000060f4047812 */ /* 0x040fe400078e3cff */
[----:B------:R-:W-:Y:S01]  /*1b940*/  LOP3.LUT R3, R244, 0x70, RZ, 0x3c, !PT ;  /* 0x00000070f4037812 */ /* 0x000fe200078e3cff */
[----:B------:R-:W1:Y:S01]  /*1b950*/  LDC R137, c[0x0][0x230] ;  /* 0x00008c00ff897b82 */ /* 0x000e620000000800 */
[----:B---3--:R-:W-:Y:S01]  /*1b960*/  LOP3.LUT R0, R0, 0x70, RZ, 0xc0, !PT ;  /* 0x0000007000007812 */ /* 0x008fe200078ec0ff */
[----:B------:R-:W-:Y:S01]  /*1b970*/  IMAD R24, R24, 0x1d, RZ ;  /* 0x0000001d18187824 */ /* 0x000fe200078e02ff */
[----:B------:R-:W-:Y:S01]  /*1b980*/  UIADD3.64 UR14, UR4, 0x1fe, URZ ;  /* 0x000001fe040e7897 */ /* 0x000fe2000fffe03f */
[----:B------:R-:W-:Y:S01]  /*1b990*/  IMAD R12, R12, 0x22, RZ ;  /* 0x000000220c0c7824 */ /* 0x000fe200078e02ff */
[----:B------:R-:W-:Y:S01]  /*1b9a0*/  UIADD3.64 UR10, UR4, 0x200, URZ ;  /* 0x00000200040a7897 */ /* 0x000fe2000fffe03f */
[----:B------:R-:W-:Y:S01]  /*1b9b0*/  IMAD R0, R244, 0x80, R0 ;  /* 0x00000080f4007824 */ /* 0x000fe200078e0200 */
[----:B------:R-:W-:Y:S01]  /*1b9c0*/  SHF.R.S32.HI R179, RZ, 0x1f, R24 ;  /* 0x0000001fffb37819 */ /* 0x000fe20000011418 */
[----:B------:R-:W3:Y:S01]  /*1b9d0*/  LDC R134, c[0x0][0x23c] ;  /* 0x00008f00ff867b82 */ /* 0x000ee20000000800 */
[C---:B------:R-:W-:Y:S01]  /*1b9e0*/  IMAD R64, R11.reuse, 0x7f, RZ ;  /* 0x0000007f0b407824 */ /* 0x040fe200078e02ff */
[----:B------:R-:W-:Y:S01]  /*1b9f0*/  SHF.R.S32.HI R164, RZ, 0x1f, R12 ;  /* 0x0000001fffa47819 */ /* 0x000fe2000001140c */
[C---:B------:R-:W-:Y:S01]  /*1ba00*/  IMAD R66, R11.reuse, 0x7e, RZ ;  /* 0x0000007e0b427824 */ /* 0x040fe200078e02ff */
[----:B------:R-:W-:Y:S01]  /*1ba10*/  LOP3.LUT R12, R0, 0x20, RZ, 0x3c, !PT ;  /* 0x00000020000c7812 */ /* 0x000fe200078e3cff */
[C---:B------:R-:W-:Y:S01]  /*1ba20*/  IMAD R68, R11.reuse, 0x7d, RZ ;  /* 0x0000007d0b447824 */ /* 0x040fe200078e02ff */
[----:B------:R-:W-:Y:S01]  /*1ba30*/  UIADD3.64 UR14, UR4, 0x202, URZ ;  /* 0x00000202040e7897 */ /* 0x000fe2000fffe03f */
        /* <DEDUP_REMOVED lines=8> */
[----:B------:R-:W-:Y:S01]  /*1bac0*/  IMAD R79, R11, 0x78, RZ ;  /* 0x000000780b4f7824 */ /* 0x000fe200078e02ff */
[----:B------:R-:W-:Y:S01]  /*1bad0*/  UIADD3.64 UR10, UR4, 0x404, URZ ;  /* 0x00000404040a7897 */ /* 0x000fe2000fffe03f */
[----:B-1----:R-:W-:Y:S01]  /*1bae0*/  VIADD R137, R137, 0x7f ;  /* 0x0000007f89897836 */ /* 0x002fe20000000000 */
[----:B------:R-:W-:Y:S01]  /*1baf0*/  UIADD3.64 UR14, UR4, 0x5fe, URZ ;  /* 0x000005fe040e7897 */ /* 0x000fe2000fffe03f */
[C---:B------:R-:W-:Y:S01]  /*1bb00*/  IMAD R81, R11.reuse, 0x77, RZ ;  /* 0x000000770b517824 */ /* 0x040fe200078e02ff */
[----:B------:R-:W-:Y:S01]  /*1bb10*/  UIADD3.64 UR10, UR4, 0x600, URZ ;  /* 0x00000600040a7897 */ /* 0x000fe2000fffe03f */
[C---:B------:R-:W-:Y:S01]  /*1bb20*/  IMAD R84, R11.reuse, 0x76, RZ ;  /* 0x000000760b547824 */ /* 0x040fe200078e02ff */
[----:B------:R-:W-:Y:S01]  /*1bb30*/  UIADD3.64 UR14, UR4, 0x602, URZ ;  /* 0x00000602040e7897 */ /* 0x000fe2000fffe03f */
[C---:B------:R-:W-:Y:S01]  /*1bb40*/  IMAD R86, R11.reuse, 0x75, RZ ;  /* 0x000000750b567824 */ /* 0x040fe200078e02ff */
[----:B------:R-:W-:Y:S01]  /*1bb50*/  UIADD3.64 UR10, UR4, 0x604, URZ ;  /* 0x00000604040a7897 */ /* 0x000fe2000fffe03f */
[----:B---3--:R-:W-:Y:S01]  /*1bb60*/  IMAD.SHL.U32 R13, R134, 0x80, RZ ;  /* 0x00000080860d7824 */ /* 0x008fe200078e00ff */
[----:B------:R-:W-:Y:S01]  /*1bb70*/  SHF.R.S32.HI R134, RZ, 0x1f, R137 ;  /* 0x0000001fff867819 */ /* 0x000fe20000011489 */
[C---:B------:R-:W-:Y:S01]  /*1bb80*/  IMAD R88, R11.reuse, 0x74, RZ ;  /* 0x000000740b587824 */ /* 0x040fe200078e02ff */
[----:B------:R-:W-:Y:S01]  /*1bb90*/  UIADD3.64 UR14, UR4, 0x7fe, URZ ;  /* 0x000007fe040e7897 */ /* 0x000fe2000fffe03f */
[C---:B------:R-:W-:Y:S01]  /*1bba0*/  IMAD R90, R11.reuse, 0x73, RZ ;  /* 0x000000730b5a7824 */ /* 0x040fe200078e02ff */
[----:B------:R-:W-:Y:S01]  /*1bbb0*/  LEA.HI R134, R134, R137, RZ, 0x7 ;  /* 0x0000008986867211 */ /* 0x000fe200078f38ff */
        /* <DEDUP_REMOVED lines=21> */
[----:B------:R-:W-:Y:S01]  /*1bd10*/  UMOV UR19, 0x40000040 ;  /* 0x4000004000137882 */ /* 0x000fe20000000000 */
        /* <DEDUP_REMOVED lines=9> */
[----:B------:R-:W-:Y:S01]  /*1bdb0*/  SHF.R.S32.HI R52, RZ, 0x1f, R122 ;  /* 0x0000001fff347819 */ /* 0x000fe2000001147a */
        /* <DEDUP_REMOVED lines=10> */
[C---:B0-----:R-:W-:Y:S01]  /*1be60*/  IMAD.SHL.U32 R2, R11.reuse, 0x80, RZ ;  /* 0x000000800b027824 */ /* 0x041fe200078e00ff */
[----:B------:R-:W-:Y:S01]  /*1be70*/  SHF.R.S32.HI R58, RZ, 0x1f, R136 ;  /* 0x0000001fff3a7819 */ /* 0x000fe20000011488 */
[----:B------:R-:W-:Y:S01]  /*1be80*/  IMAD R140, R11, 0x5d, RZ ;  /* 0x0000005d0b8c7824 */ /* 0x000fe200078e02ff */
[----:B------:R-:W-:Y:S01]  /*1be90*/  SHF.R.S32.HI R11, RZ, 0x7, R134 ;  /* 0x00000007ff0b7819 */ /* 0x000fe20000011486 */
[----:B------:R-:W-:Y:S01]  /*1bea0*/  IMAD.IADD R24, R236, 0x1, R0 ;  /* 0x00000001ec187824 */ /* 0x000fe200078e0200 */
[----:B------:R-:W-:Y:S01]  /*1beb0*/  LOP3.LUT R11, R0, 0x10, RZ, 0x3c, !PT ;  /* 0x00000010000b7812 */ /* 0x000fe200078e3cff */
[----:B------:R-:W-:Y:S01]  /*1bec0*/  IMAD R20, R20, 0x21, RZ ;  /* 0x0000002114147824 */ /* 0x000fe200078e02ff */
[----:B------:R-:W-:Y:S01]  /*1bed0*/  SHF.R.S32.HI R59, RZ, 0x1f, R138 ;  /* 0x0000001fff3b7819 */ /* 0x000fe2000001148a */
[----:B------:R-:W-:Y:S01]  /*1bee0*/  IMAD.SHL.U32 R21, R21, 0x20, RZ ;  /* 0x0000002015157824 */ /* 0x000fe200078e00ff */
[----:B------:R0:W-:Y:S01]  /*1bef0*/  STL [R1+0x14a4], R24 ;  /* 0x0014a41801007387 */ /* 0x0001e20000100800 */
[----:B------:R-:W-:Y:S01]  /*1bf00*/  IMAD R22, R22, 0x1f, RZ ;  /* 0x0000001f16167824 */ /* 0x000fe200078e02ff */
[----:B------:R-:W-:Y:S01]  /*1bf10*/  SHF.R.S32.HI R166, RZ, 0x1f, R20 ;  /* 0x0000001fffa67819 */ /* 0x000fe20000011414 */
[----:B------:R-:W-:Y:S01]  /*1bf20*/  IMAD R23, R23, 0x1e, RZ ;  /* 0x0000001e17177824 */ /* 0x000fe200078e02ff */
[----:B------:R-:W-:Y:S01]  /*1bf30*/  SHF.R.S32.HI R174, RZ, 0x1f, R21 ;  /* 0x0000001fffae7819 */ /* 0x000fe20000011415 */
[----:B------:R-:W-:Y:S01]  /*1bf40*/  IMAD R183, R26, 0x1b, RZ ;  /* 0x0000001b1ab77824 */ /* 0x000fe200078e02ff */
[C---:B------:R-:W-:Y:S01]  /*1bf50*/  LOP3.LUT R20, R0.reuse, 0x30, RZ, 0x3c, !PT ;  /* 0x0000003000147812 */ /* 0x040fe200078e3cff */
[----:B------:R-:W-:Y:S01]  /*1bf60*/  IMAD R185, R27, 0x1a, RZ ;  /* 0x0000001a1bb97824 */ /* 0x000fe200078e02ff */
[----:B------:R-:W-:Y:S01]  /*1bf70*/  LOP3.LUT R21, R0, 0x40, RZ, 0x3c, !PT ;  /* 0x0000004000157812 */ /* 0x000fe200078e3cff */
[----:B------:R-:W-:Y:S01]  /*1bf80*/  IMAD R186, R28, 0x19, RZ ;  /* 0x000000191cba7824 */ /* 0x000fe200078e02ff */
[----:B------:R-:W-:Y:S01]  /*1bf90*/  SHF.R.S32.HI R176, RZ, 0x1f, R22 ;  /* 0x0000001fffb07819 */ /* 0x000fe20000011416 */
[C---:B0-----:R-:W-:Y:S01]  /*1bfa0*/  IMAD.IADD R24, R236.reuse, 0x1, R11 ;  /* 0x00000001ec187824 */ /* 0x041fe200078e020b */
[----:B------:R-:W-:Y:S01]  /*1bfb0*/  SHF.R.S32.HI R177, RZ, 0x1f, R23 ;  /* 0x0000001fffb17819 */ /* 0x000fe20000011417 */
[----:B------:R-:W-:Y:S01]  /*1bfc0*/  IMAD.IADD R11, R236, 0x1, R12 ;  /* 0x00000001ec0b7824 */ /* 0x000fe200078e020c */
[----:B------:R-:W-:Y:S01]  /*1bfd0*/  LOP3.LUT R22, R0, 0x50, RZ, 0x3c, !PT ;  /* 0x0000005000167812 */ /* 0x000fe200078e3cff */
[----:B------:R-:W-:Y:S01]  /*1bfe0*/  IMAD.IADD R12, R236, 0x1, R20 ;  /* 0x00000001ec0c7824 */ /* 0x000fe200078e0214 */
[----:B------:R-:W-:Y:S01]  /*1bff0*/  STL [R1+0x14a0], R24 ;  /* 0x0014a01801007387 */ /* 0x000fe20000100800 */
[C---:B------:R-:W-:Y:S01]  /*1c000*/  LOP3.LUT R23, R0.reuse, 0x60, RZ, 0x3c, !PT ;  /* 0x0000006000177812 */ /* 0x040fe200078e3cff */
[----:B------:R-:W-:Y:S01]  /*1c010*/  IMAD R188, R29, 0x18, RZ ;  /* 0x000000181dbc7824 */ /* 0x000fe200078e02ff */
[----:B------:R-:W-:Y:S01]  /*1c020*/  LOP3.LUT R0, R0, 0x70, RZ, 0x3c, !PT ;  /* 0x0000007000007812 */ /* 0x000fe200078e3cff */
[----:B------:R0:W-:Y:S01]  /*1c030*/  STL [R1+0x149c], R11 ;  /* 0x00149c0b01007387 */ /* 0x0001e20000100800 */
[----:B------:R-:W-:Y:S01]  /*1c040*/  SHF.R.S32.HI R26, RZ, 0x1f, R64 ;  /* 0x0000001fff1a7819 */ /* 0x000fe20000011440 */
[----:B------:R-:W-:Y:S01]  /*1c050*/  IMAD R190, R30, 0x17, RZ ;  /* 0x000000171ebe7824 */ /* 0x000fe200078e02ff */
[----:B------:R-:W-:Y:S01]  /*1c060*/  SHF.R.S32.HI R27, RZ, 0x1f, R66 ;  /* 0x0000001fff1b7819 */ /* 0x000fe20000011442 */
[----:B------:R1:W-:Y:S01]  /*1c070*/  STL [R1+0x1498], R12 ;  /* 0x0014980c01007387 */ /* 0x0003e20000100800 */
[----:B------:R-:W-:Y:S01]  /*1c080*/  IMAD.IADD R0, R236, 0x1, R0 ;  /* 0x00000001ec007824 */ /* 0x000fe200078e0200 */
[----:B------:R-:W-:Y:S01]  /*1c090*/  SHF.R.S32.HI R28, RZ, 0x1f, R68 ;  /* 0x0000001fff1c7819 */ /* 0x000fe20000011444 */
[----:B------:R-:W-:Y:S01]  /*1c0a0*/  IMAD R192, R31, 0x16, RZ ;  /* 0x000000161fc07824 */ /* 0x000fe200078e02ff */
[----:B------:R-:W-:Y:S01]  /*1c0b0*/  SHF.R.S32.HI R29, RZ, 0x1f, R70 ;  /* 0x0000001fff1d7819 */ /* 0x000fe20000011446 */
[----:B------:R-:W-:Y:S01]  /*1c0c0*/  IMAD R194, R32, 0x15, RZ ;  /* 0x0000001520c27824 */ /* 0x000fe200078e02ff */
[----:B------:R-:W-:Y:S01]  /*1c0d0*/  SHF.R.S32.HI R30, RZ, 0x1f, R72 ;  /* 0x0000001fff1e7819 */ /* 0x000fe20000011448 */
[C---:B0-----:R-:W-:Y:S01]  /*1c0e0*/  IMAD.IADD R11, R236.reuse, 0x1, R21 ;  /* 0x00000001ec0b7824 */ /* 0x041fe200078e0215 */
[----:B------:R-:W-:Y:S01]  /*1c0f0*/  SHF.R.S32.HI R31, RZ, 0x1f, R75 ;  /* 0x0000001fff1f7819 */ /* 0x000fe2000001144b */
[----:B------:R-:W-:Y:S01]  /*1c100*/  IMAD R195, R33, 0x14, RZ ;  /* 0x0000001421c37824 */ /* 0x000fe200078e02ff */
[----:B------:R-:W-:Y:S01]  /*1c110*/  SHF.R.S32.HI R32, RZ, 0x1f, R77 ;  /* 0x0000001fff207819 */ /* 0x000fe2000001144d */
[----:B-1----:R-:W-:Y:S01]  /*1c120*/  IMAD.IADD R12, R236, 0x1, R22 ;  /* 0x00000001ec0c7824 */ /* 0x002fe200078e0216 */
[----:B------:R0:W-:Y:S01]  /*1c130*/  STL [R1+0x1494], R11 ;  /* 0x0014940b01007387 */ /* 0x0001e20000100800 */
[----:B------:R-:W-:Y:S01]  /*1c140*/  SHF.R.S32.HI R33, RZ, 0x1f, R79 ;  /* 0x0000001fff217819 */ /* 0x000fe2000001144f */
[----:B------:R-:W-:Y:S01]  /*1c150*/  IMAD R197, R34, 0x13, RZ ;  /* 0x0000001322c57824 */ /* 0x000fe200078e02ff */
[----:B------:R-:W-:Y:S01]  /*1c160*/  SHF.R.S32.HI R34, RZ, 0x1f, R81 ;  /* 0x0000001fff227819 */ /* 0x000fe20000011451 */
[----:B------:R1:W-:Y:S01]  /*1c170*/  STL [R1+0x1490], R12 ;  /* 0x0014900c01007387 */ /* 0x0003e20000100800 */
[----:B------:R-:W-:Y:S01]  /*1c180*/  IMAD R199, R35, 0x12, RZ ;  /* 0x0000001223c77824 */ /* 0x000fe200078e02ff */
[----:B------:R-:W-:Y:S01]  /*1c190*/  SHF.R.S32.HI R35, RZ, 0x1f, R84 ;  /* 0x0000001fff237819 */ /* 0x000fe20000011454 */
[----:B------:R-:W-:Y:S01]  /*1c1a0*/  IMAD R201, R36, 0x11, RZ ;  /* 0x0000001124c97824 */ /* 0x000fe200078e02ff */
[----:B------:R-:W-:Y:S01]  /*1c1b0*/  SHF.R.S32.HI R36, RZ, 0x1f, R86 ;  /* 0x0000001fff247819 */ /* 0x000fe20000011456 */
[----:B------:R-:W-:Y:S01]  /*1c1c0*/  IMAD.SHL.U32 R203, R37, 0x10, RZ ;  /* 0x0000001025cb7824 */ /* 0x000fe200078e00ff */
[----:B------:R-:W-:Y:S01]  /*1c1d0*/  SHF.R.S32.HI R37, RZ, 0x1f, R88 ;  /* 0x0000001fff257819 */ /* 0x000fe20000011458 */
[----:B0-----:R-:W-:Y:S01]  /*1c1e0*/  IMAD.IADD R11, R236, 0x1, R23 ;  /* 0x00000001ec0b7824 */ /* 0x001fe200078e0217 */
[----:B------:R-:W-:Y:S01]  /*1c1f0*/  SHF.R.S32.HI R60, RZ, 0x1f, R140 ;  /* 0x0000001fff3c7819 */ /* 0x000fe2000001148c */
[----:B------:R-:W-:Y:S01]  /*1c200*/  IMAD R204, R38, 0xf, RZ ;  /* 0x0000000f26cc7824 */ /* 0x000fe200078e02ff */
[----:B-1----:R-:W-:Y:S01]  /*1c210*/  IADD3 R12, P2, R64, R171, RZ ;  /* 0x000000ab400c7210 */ /* 0x002fe20007f5e0ff */
[----:B------:R-:W-:Y:S01]  /*1c220*/  IMAD R206, R39, 0xe, RZ ;  /* 0x0000000e27ce7824 */ /* 0x000fe200078e02ff */
[----:B------:R0:W-:Y:S01]  /*1c230*/  STL [R1+0x148c], R11 ;  /* 0x00148c0b01007387 */ /* 0x0001e20000100800 */
[----:B------:R-:W-:Y:S01]  /*1c240*/  SHF.R.S32.HI R38, RZ, 0x1f, R90 ;  /* 0x0000001fff267819 */ /* 0x000fe2000001145a */
[----:B------:R-:W-:Y:S01]  /*1c250*/  IMAD R208, R40, 0xd, RZ ;  /* 0x0000000d28d07824 */ /* 0x000fe200078e02ff */
[----:B------:R-:W-:Y:S01]  /*1c260*/  SHF.R.S32.HI R39, RZ, 0x1f, R93 ;  /* 0x0000001fff277819 */ /* 0x000fe2000001145d */
[----:B------:R1:W-:Y:S01]  /*1c270*/  STL [R1+0x1488], R0 ;  /* 0x0014880001007387 */ /* 0x0003e20000100800 */
[----:B------:R-:W-:Y:S01]  /*1c280*/  SHF.R.S32.HI R40, RZ, 0x1f, R95 ;  /* 0x0000001fff287819 */ /* 0x000fe2000001145f */
[----:B------:R-:W-:Y:S01]  /*1c290*/  IMAD R210, R41, 0xc, RZ ;  /* 0x0000000c29d27824 */ /* 0x000fe200078e02ff */
[----:B------:R-:W-:Y:S01]  /*1c2a0*/  SHF.R.S32.HI R41, RZ, 0x1f, R97 ;  /* 0x0000001fff297819 */ /* 0x000fe20000011461 */
[----:B------:R-:W-:Y:S01]  /*1c2b0*/  IMAD R212, R42, 0xb, RZ ;  /* 0x0000000b2ad47824 */ /* 0x000fe200078e02ff */
[----:B------:R-:W-:Y:S01]  /*1c2c0*/  SHF.R.S32.HI R42, RZ, 0x1f, R100 ;  /* 0x0000001fff2a7819 */ /* 0x000fe20000011464 */
[----:B------:R-:W-:Y:S01]  /*1c2d0*/  IMAD R213, R43, 0xa, RZ ;  /* 0x0000000a2bd57824 */ /* 0x000fe200078e02ff */
[----:B0-----:R-:W-:Y:S01]  /*1c2e0*/  IADD3 R11, P3, R64, R173, RZ ;  /* 0x000000ad400b7210 */ /* 0x001fe20007f7e0ff */
[----:B------:R-:W-:Y:S01]  /*1c2f0*/  IMAD R215, R44, 0x9, RZ ;  /* 0x000000092cd77824 */ /* 0x000fe200078e02ff */
[----:B------:R-:W-:Y:S01]  /*1c300*/  SHF.R.S32.HI R43, RZ, 0x1f, R102 ;  /* 0x0000001fff2b7819 */ /* 0x000fe20000011466 */
[----:B------:R-:W-:Y:S01]  /*1c310*/  IMAD.SHL.U32 R217, R45, 0x8, RZ ;  /* 0x000000082dd97824 */ /* 0x000fe200078e00ff */
[----:B-1----:R-:W-:Y:S01]  /*1c320*/  IADD3 R0, P1, R64, R169, RZ ;  /* 0x000000a940007210 */ /* 0x002fe20007f3e0ff */
        /* <DEDUP_REMOVED lines=8> */
[----:B------:R3:W-:Y:S01]  /*1c3b0*/  STL [R1+0x186c], R0 ;  /* 0x00186c0001007387 */ /* 0x0007e20000100800 */
[----:B------:R-:W-:Y:S01]  /*1c3c0*/  IMAD R222, R48, 0x5, RZ ;  /* 0x0000000530de7824 */ /* 0x000fe200078e02ff */
[----:B0-----:R-:W-:Y:S01]  /*1c3d0*/  IADD3 R11, P0, R64, R19, RZ ;  /* 0x00000013400b7210 */ /* 0x001fe20007f1e0ff */
[----:B------:R-:W-:Y:S01]  /*1c3e0*/  IMAD.SHL.U32 R224, R49, 0x4, RZ ;  /* 0x0000000431e07824 */ /* 0x000fe200078e00ff */
[----:B------:R-:W-:Y:S01]  /*1c3f0*/  SHF.R.S32.HI R48, RZ, 0x1f, R113 ;  /* 0x0000001fff307819 */ /* 0x000fe20000011471 */
[----:B------:R-:W-:Y:S01]  /*1c400*/  IMAD R225, R50, 0x3, RZ ;  /* 0x0000000332e17824 */ /* 0x000fe200078e02ff */
[C---:B-1----:R-:W-:Y:S01]  /*1c410*/  IADD3 R12, P4, R66.reuse, R173, RZ ;  /* 0x000000ad420c7210 */ /* 0x042fe20007f9e0ff */
[----:B------:R0:W-:Y:S01]  /*1c420*/  STL [R1+0x1874], R11 ;  /* 0x0018740b01007387 */ /* 0x0001e20000100800 */
[----:B------:R-:W-:Y:S01]  /*1c430*/  SHF.R.S32.HI R49, RZ, 0x1f, R115 ;  /* 0x0000001fff317819 */ /* 0x000fe20000011473 */
[----:B------:R-:W-:Y:S01]  /*1c440*/  IMAD.SHL.U32 R227, R51, 0x2, RZ ;  /* 0x0000000233e37824 */ /* 0x000fe200078e00ff */
[----:B---3--:R-:W-:Y:S01]  /*1c450*/  IADD3 R0, P6, R66, R171, RZ ;  /* 0x000000ab42007210 */ /* 0x008fe20007fde0ff */
[----:B------:R1:W-:Y:S01]  /*1c460*/  STL [R1+0x187c], R12 ;  /* 0x00187c0c01007387 */ /* 0x0003e20000100800 */
[----:B------:R-:W-:Y:S01]  /*1c470*/  SHF.R.S32.HI R50, RZ, 0x1f, R118 ;  /* 0x0000001fff327819 */ /* 0x000fe20000011476 */
[----:B------:R-:W-:Y:S01]  /*1c480*/  IMAD R142, R142, 0x5c, RZ ;  /* 0x0000005c8e8e7824 */ /* 0x000fe200078e02ff */
[----:B------:R-:W-:Y:S01]  /*1c490*/  SHF.R.S32.HI R51, RZ, 0x1f, R120 ;  /* 0x0000001fff337819 */ /* 0x000fe20000011478 */
[----:B------:R3:W-:Y:S01]  /*1c4a0*/  STL [R1+0x1884], R0 ;  /* 0x0018840001007387 */ /* 0x0007e20000100800 */
[----:B------:R-:W-:Y:S01]  /*1c4b0*/  IMAD R145, R145, 0x5b, RZ ;  /* 0x0000005b91917824 */ /* 0x000fe200078e02ff */
[----:B0-----:R-:W-:Y:S01]  /*1c4c0*/  IADD3 R11, P5, R66, R169, RZ ;  /* 0x000000a9420b7210 */ /* 0x001fe20007fbe0ff */
[----:B------:R-:W-:Y:S01]  /*1c4d0*/  IMAD R147, R147, 0x5a, RZ ;  /* 0x0000005a93937824 */ /* 0x000fe200078e02ff */
[----:B------:R-:W-:Y:S01]  /*1c4e0*/  SHF.R.S32.HI R61, RZ, 0x1f, R142 ;  /* 0x0000001fff3d7819 */ /* 0x000fe2000001148e */
[----:B------:R-:W-:Y:S01]  /*1c4f0*/  IMAD R149, R149, 0x59, RZ ;  /* 0x0000005995957824 */ /* 0x000fe200078e02ff */
[----:B------:R-:W-:Y:S01]  /*1c500*/  SHF.R.S32.HI R62, RZ, 0x1f, R145 ;  /* 0x0000001fff3e7819 */ /* 0x000fe20000011491 */
[----:B-1----:R-:W-:Y:S01]  /*1c510*/  IMAD.X R12, R26, 0x1, R172, P3 ;  /* 0x000000011a0c7824 */ /* 0x002fe200018e06ac */
[----:B------:R0:W-:Y:S01]  /*1c520*/  STL [R1+0x188c], R11 ;  /* 0x00188c0b01007387 */ /* 0x0001e20000100800 */
[----:B------:R-:W-:Y:S01]  /*1c530*/  SHF.R.S32.HI R63, RZ, 0x1f, R147 ;  /* 0x0000001fff3f7819 */ /* 0x000fe20000011493 */
[----:B------:R-:W-:Y:S01]  /*1c540*/  IMAD R151, R151, 0x58, RZ ;  /* 0x0000005897977824 */ /* 0x000fe200078e02ff */
[----:B---3--:R-:W-:Y:S01]  /*1c550*/  IADD3 R0, P3, R66, R19, RZ ;  /* 0x0000001342007210 */ /* 0x008fe20007f7e0ff */
[----:B------:R1:W-:Y:S01]  /*1c560*/  STL [R1+0x1858], R12 ;  /* 0x0018580c01007387 */ /* 0x0003e20000100800 */
[----:B------:R-:W-:Y:S01]  /*1c570*/  SHF.R.S32.HI R65, RZ, 0x1f, R149 ;  /* 0x0000001fff417819 */ /* 0x000fe20000011495 */
[----:B------:R-:W-:Y:S01]  /*1c580*/  IMAD R153, R153, 0x57, RZ ;  /* 0x0000005799997824 */ /* 0x000fe200078e02ff */
[----:B------:R-:W-:Y:S01]  /*1c590*/  SHF.R.S32.HI R67, RZ, 0x1f, R151 ;  /* 0x0000001fff437819 */ /* 0x000fe20000011497 */
[----:B------:R3:W-:Y:S01]  /*1c5a0*/  STL [R1+0x1894], R0 ;  /* 0x0018940001007387 */ /* 0x0007e20000100800 */
[----:B------:R-:W-:Y:S01]  /*1c5b0*/  IMAD R156, R156, 0x56, RZ ;  /* 0x000000569c9c7824 */ /* 0x000fe200078e02ff */
[----:B------:R-:W-:Y:S01]  /*1c5c0*/  SHF.R.S32.HI R183, RZ, 0x1f, R183 ;  /* 0x0000001fffb77819 */ /* 0x000fe200000114b7 */
[----:B0-----:R-:W-:Y:S01]  /*1c5d0*/  IMAD.X R11, R26, 0x1, R170, P2 ;  /* 0x000000011a0b7824 */ /* 0x001fe200010e06aa */
[----:B------:R-:W-:Y:S01]  /*1c5e0*/  SHF.R.S32.HI R69, RZ, 0x1f, R153 ;  /* 0x0000001fff457819 */ /* 0x000fe20000011499 */
[----:B------:R-:W-:Y:S01]  /*1c5f0*/  IMAD R158, R158, 0x55, RZ ;  /* 0x000000559e9e7824 */ /* 0x000fe200078e02ff */
[----:B-1----:R-:W-:Y:S01]  /*1c600*/  IADD3 R12, P2, R68, R173, RZ ;  /* 0x000000ad440c7210 */ /* 0x002fe20007f5e0ff */
[----:B------:R-:W-:Y:S01]  /*1c610*/  IMAD R160, R160, 0x54, RZ ;  /* 0x00000054a0a07824 */ /* 0x000fe200078e02ff */
[----:B------:R0:W-:Y:S01]  /*1c620*/  STL [R1+0x1860], R11 ;  /* 0x0018600b01007387 */ /* 0x0001e20000100800 */
[----:B------:R-:W-:Y:S01]  /*1c630*/  SHF.R.S32.HI R71, RZ, 0x1f, R156 ;  /* 0x0000001fff477819 */ /* 0x000fe2000001149c */
[----:B---3--:R-:W-:Y:S01]  /*1c640*/  IMAD.X R0, R26, 0x1, R168, P1 ;  /* 0x000000011a007824 */ /* 0x008fe200008e06a8 */
[----:B------:R-:W-:Y:S01]  /*1c650*/  SHF.R.S32.HI R73, RZ, 0x1f, R158 ;  /* 0x0000001fff497819 */ /* 0x000fe2000001149e */
[----:B------:R1:W-:Y:S01]  /*1c660*/  STL [R1+0x189c], R12 ;  /* 0x00189c0c01007387 */ /* 0x0003e20000100800 */
[----:B------:R-:W-:Y:S01]  /*1c670*/  IMAD R163, R163, 0x53, RZ ;  /* 0x00000053a3a37824 */ /* 0x000fe200078e02ff */
[----:B------:R-:W-:Y:S01]  /*1c680*/  SHF.R.S32.HI R74, RZ, 0x1f, R160 ;  /* 0x0000001fff4a7819 */ /* 0x000fe200000114a0 */
[----:B------:R-:W-:Y:S01]  /*1c690*/  IMAD R165, R165, 0x52, RZ ;  /* 0x00000052a5a57824 */ /* 0x000fe200078e02ff */
        /* <DEDUP_REMOVED lines=17> */
[----:B------:R-:W-:Y:S01]  /*1c7b0*/  SHF.R.S32.HI R85, RZ, 0x1f, R180 ;  /* 0x0000001fff557819 */ /* 0x000fe200000114b4 */
[----:B0-----:R-:W-:Y:S01]  /*1c7c0*/  IMAD.X R11, R27, 0x1, R172, P4 ;  /* 0x000000011b0b7824 */ /* 0x001fe200020e06ac */
[----:B------:R-:W-:Y:S01]  /*1c7d0*/  SHF.R.S32.HI R87, RZ, 0x1f, R182 ;  /* 0x0000001fff577819 */ /* 0x000fe200000114b6 */
[----:B------:R-:W-:Y:S01]  /*1c7e0*/  IMAD R184, R184, 0x4c, RZ ;  /* 0x0000004cb8b87824 */ /* 0x000fe200078e02ff */
[----:B------:R-:W-:Y:S01]  /*1c7f0*/  SHF.R.S32.HI R185, RZ, 0x1f, R185 ;  /* 0x0000001fffb97819 */ /* 0x000fe200000114b9 */
[----:B------:R-:W-:Y:S01]  /*1c800*/  IMAD R187, R187, 0x4b, RZ ;  /* 0x0000004bbbbb7824 */ /* 0x000fe200078e02ff */
[----:B-1----:R-:W-:Y:S01]  /*1c810*/  IADD3 R12, P4, R68, R19, RZ ;  /* 0x00000013440c7210 */ /* 0x002fe20007f9e0ff */
        /* <DEDUP_REMOVED lines=15> */
[C---:B-1----:R-:W-:Y:S01]  /*1c910*/  IMAD.X R12, R27.reuse, 0x1, R168, P5 ;  /* 0x000000011b0c7824 */ /* 0x042fe200028e06a8 */
        /* <DEDUP_REMOVED lines=23> */
[----:B------:R-:W-:Y:S01]  /*1ca90*/  IMAD.SHL.U32 R211, R211, 0x40, RZ ;  /* 0x00000040d3d37824 */ /* 0x000fe200078e00ff */
        /* <DEDUP_REMOVED lines=52> */
[----:B--2---:R-:W-:Y:S01]  /*1cde0*/  IMAD R237, R237, 0x31, RZ ;  /* 0x00000031eded7824 */ /* 0x004fe200078e02ff */
        /* <DEDUP_REMOVED lines=12> */
[----:B----4-:R-:W-:Y:S01]  /*1ceb0*/  IMAD R241, R241, 0x2d, RZ ;  /* 0x0000002df1f17824 */ /* 0x010fe200078e02ff */
        /* <DEDUP_REMOVED lines=9> */
[----:B--2---:R-:W-:Y:S01]  /*1cf50*/  IADD3 R0, P2, R75, R169, RZ ;  /* 0x000000a94b007210 */ /* 0x004fe20007f5e0ff */
        /* <DEDUP_REMOVED lines=14> */
[----:B--2---:R-:W-:Y:S01]  /*1d040*/  IMAD.X R0, R30, 0x1, R170, P0 ;  /* 0x000000011e007824 */ /* 0x004fe200000e06aa */
        /* <DEDUP_REMOVED lines=15> */
[C---:B------:R-:W-:Y:S01]  /*1d140*/  IMAD.IADD R9, R236.reuse, 0x1, R9 ;  /* 0x00000001ec097824 */ /* 0x040fe200078e0209 */
[C---:B--2---:R-:W-:Y:S01]  /*1d150*/  IADD3 R0, P4, R77.reuse, R171, RZ ;  /* 0x000000ab4d007210 */ /* 0x044fe20007f9e0ff */
[----:B------:R1:W-:Y:S01]  /*1d160*/  STL [R1+0x18e8], R12 ;  /* 0x0018e80c01007387 */ /* 0x0003e20000100800 */
[----:B------:R-:W-:Y:S01]  /*1d170*/  SHF.R.S32.HI R162, RZ, 0x1f, R252 ;  /* 0x0000001fffa27819 */ /* 0x000fe200000114fc */
[----:B------:R-:W-:Y:S01]  /*1d180*/  IMAD.IADD R8, R236, 0x1, R8 ;  /* 0x00000001ec087824 */ /* 0x000fe200078e0208 */
[----:B------:R-:W-:Y:S01]  /*1d190*/  SHF.R.S32.HI R181, RZ, 0x1f, R25 ;  /* 0x0000001fffb57819 */ /* 0x000fe20000011419 */
[----:B------:R2:W-:Y:S01]  /*1d1a0*/  STL [R1+0x1924], R0 ;  /* 0x0019240001007387 */ /* 0x0005e20000100800 */
[----:B------:R-:W-:Y:S01]  /*1d1b0*/  SHF.R.S32.HI R203, RZ, 0x1f, R203 ;  /* 0x0000001fffcb7819 */ /* 0x000fe200000114cb */
[----:B0-----:R-:W-:Y:S01]  /*1d1c0*/  IMAD.X R11, R30, 0x1, R18, P6 ;  /* 0x000000011e0b7824 */ /* 0x001fe200030e0612 */
[----:B------:R-:W-:Y:S01]  /*1d1d0*/  SHF.R.S32.HI R204, RZ, 0x1f, R204 ;  /* 0x0000001fffcc7819 */ /* 0x000fe200000114cc */
[C---:B------:R-:W-:Y:S01]  /*1d1e0*/  IMAD.IADD R7, R236.reuse, 0x1, R7 ;  /* 0x00000001ec077824 */ /* 0x040fe200078e0207 */
[----:B------:R-:W-:Y:S01]  /*1d1f0*/  SHF.R.S32.HI R206, RZ, 0x1f, R206 ;  /* 0x0000001fffce7819 */ /* 0x000fe200000114ce */
[C---:B------:R-:W-:Y:S01]  /*1d200*/  IMAD.IADD R6, R236.reuse, 0x1, R6 ;  /* 0x00000001ec067824 */ /* 0x040fe200078e0206 */
[----:B-1----:R-:W-:Y:S01]  /*1d210*/  IADD3 R12, P6, R77, R169, RZ ;  /* 0x000000a94d0c7210 */ /* 0x002fe20007fde0ff */
[----:B------:R0:W-:Y:S01]  /*1d220*/  STL [R1+0x18f0], R11 ;  /* 0x0018f00b01007387 */ /* 0x0001e20000100800 */
[----:B------:R-:W-:Y:S01]  /*1d230*/  SHF.R.S32.HI R208, RZ, 0x1f, R208 ;  /* 0x0000001fffd07819 */ /* 0x000fe200000114d0 */
[----:B--2---:R-:W-:Y:S01]  /*1d240*/  IMAD.X R0, R31, 0x1, R172, P5 ;  /* 0x000000011f007824 */ /* 0x004fe200028e06ac */
[----:B------:R-:W-:Y:S01]  /*1d250*/  SHF.R.S32.HI R210, RZ, 0x1f, R210 ;  /* 0x0000001fffd27819 */ /* 0x000fe200000114d2 */
[----:B------:R1:W-:Y:S01]  /*1d260*/  STL [R1+0x192c], R12 ;  /* 0x00192c0c01007387 */ /* 0x0003e20000100800 */
[----:B------:R-:W-:Y:S01]  /*1d270*/  SHF.R.S32.HI R212, RZ, 0x1f, R212 ;  /* 0x0000001fffd47819 */ /* 0x000fe200000114d4 */
[C---:B------:R-:W-:Y:S01]  /*1d280*/  IMAD.IADD R5, R236.reuse, 0x1, R5 ;  /* 0x00000001ec057824 */ /* 0x040fe200078e0205 */
[----:B------:R-:W-:Y:S01]  /*1d290*/  SHF.R.S32.HI R213, RZ, 0x1f, R213 ;  /* 0x0000001fffd57819 */ /* 0x000fe200000114d5 */
[----:B------:R2:W-:Y:S01]  /*1d2a0*/  STL [R1+0x18f8], R0 ;  /* 0x0018f80001007387 */ /* 0x0005e20000100800 */
[----:B------:R-:W-:Y:S01]  /*1d2b0*/  SHF.R.S32.HI R215, RZ, 0x1f, R215 ;  /* 0x0000001fffd77819 */ /* 0x000fe200000114d7 */
[C---:B------:R-:W-:Y:S01]  /*1d2c0*/  IMAD.IADD R4, R236.reuse, 0x1, R4 ;  /* 0x00000001ec047824 */ /* 0x040fe200078e0204 */
[----:B0-----:R-:W-:Y:S01]  /*1d2d0*/  IADD3 R11, P5, R77, R19, RZ ;  /* 0x000000134d0b7210 */ /* 0x001fe20007fbe0ff */
[----:B------:R-:W-:Y:S01]  /*1d2e0*/  IMAD.IADD R3, R236, 0x1, R3 ;  /* 0x00000001ec037824 */ /* 0x000fe200078e0203 */
[----:B------:R-:W-:Y:S01]  /*1d2f0*/  SHF.R.S32.HI R217, RZ, 0x1f, R217 ;  /* 0x0000001fffd97819 */ /* 0x000fe200000114d9 */
[----:B-1----:R-:W-:Y:S01]  /*1d300*/  IMAD.X R12, R31, 0x1, R170, P3 ;  /* 0x000000011f0c7824 */ /* 0x002fe200018e06aa */
[----:B------:R-:W-:Y:S01]  /*1d310*/  SHF.R.S32.HI R219, RZ, 0x1f, R219 ;  /* 0x0000001fffdb7819 */ /* 0x000fe200000114db */
[----:B------:R0:W-:Y:S01]  /*1d320*/  STL [R1+0x1934], R11 ;  /* 0x0019340b01007387 */ /* 0x0001e20000100800 */
[----:B------:R-:W-:-:S02]  /*1d330*/  SHF.R.S32.HI R221, RZ, 0x1f, R221 ;  /* 0x0000001fffdd7819 */ /* 0x000fc400000114dd */
[----:B------:R-:W-:Y:S02]  /*1d340*/  CS2R R24, SRZ ;  /* 0x0000000000187805 */ /* 0x000fe4000001ff00 */
[----:B--2---:R-:W-:Y:S01]  /*1d350*/  IADD3 R0, P3, R79, R173, RZ ;  /* 0x000000ad4f007210 */ /* 0x004fe20007f7e0ff */
[----:B------:R1:W-:Y:S01]  /*1d360*/  STL [R1+0x1900], R12 ;  /* 0x0019000c01007387 */ /* 0x0003e20000100800 */
[----:B------:R-:W-:Y:S02]  /*1d370*/  SHF.R.S32.HI R222, RZ, 0x1f, R222 ;  /* 0x0000001fffde7819 */ /* 0x000fe400000114de */
[----:B------:R-:W-:Y:S02]  /*1d380*/  CS2R R26, SRZ ;  /* 0x00000000001a7805 */ /* 0x000fe4000001ff00 */
[----:B------:R-:W-:Y:S01]  /*1d390*/  SHF.R.S32.HI R224, RZ, 0x1f, R224 ;  /* 0x0000001fffe07819 */ /* 0x000fe200000114e0 */
[----:B------:R2:W-:Y:S01]  /*1d3a0*/  STL [R1+0x193c], R0 ;  /* 0x00193c0001007387 */ /* 0x0005e20000100800 */
[----:B------:R-:W-:Y:S01]  /*1d3b0*/  SHF.R.S32.HI R225, RZ, 0x1f, R225 ;  /* 0x0000001fffe17819 */ /* 0x000fe200000114e1 */
[----:B0-----:R-:W-:Y:S01]  /*1d3c0*/  IMAD.X R11, R31, 0x1, R168, P2 ;  /* 0x000000011f0b7824 */ /* 0x001fe200010e06a8 */
[----:B------:R-:W-:-:S02]  /*1d3d0*/  SHF.R.S32.HI R227, RZ, 0x1f, R227 ;  /* 0x0000001fffe37819 */ /* 0x000fc400000114e3 */
[----:B------:R-:W-:Y:S01]  /*1d3e0*/  CS2R R28, SRZ ;  /* 0x00000000001c7805 */ /* 0x000fe2000001ff00 */
[----:B------:R-:W-:Y:S01]  /*1d3f0*/  UIADD3.64 UR48, UR4, 0xe00, URZ ;  /* 0x00000e0004307897 */ /* 0x000fe2000fffe03f */
[----:B-1----:R-:W-:Y:S01]  /*1d400*/  IADD3 R12, P2, R79, R171, RZ ;  /* 0x000000ab4f0c7210 */ /* 0x002fe20007f5e0ff */
[----:B------:R0:W-:Y:S01]  /*1d410*/  STL [R1+0x1908], R11 ;  /* 0x0019080b01007387 */ /* 0x0001e20000100800 */
[----:B------:R-:W-:Y:S01]  /*1d420*/  UIADD3.64 UR52, UR4, 0xe02, URZ ;  /* 0x00000e0204347897 */ /* 0x000fe2000fffe03f */
[----:B--2---:R-:W-:Y:S02]  /*1d430*/  IMAD.X R0, R31, 0x1, R18, P1 ;  /* 0x000000011f007824 */ /* 0x004fe400008e0612 */
[----:B------:R1:W-:Y:S01]  /*1d440*/  STL [R1+0x1944], R12 ;  /* 0x0019440c01007387 */ /* 0x0003e20000100800 */
[----:B------:R-:W-:Y:S01]  /*1d450*/  CS2R R30, SRZ ;  /* 0x00000000001e7805 */ /* 0x000fe2000001ff00 */
[----:B------:R-:W-:Y:S02]  /*1d460*/  UIADD3.64 UR56, UR4, 0xe04, URZ ;  /* 0x00000e0404387897 */ /* 0x000fe4000fffe03f */
[----:B------:R2:W-:Y:S01]  /*1d470*/  STL [R1+0x1910], R0 ;  /* 0x0019100001007387 */ /* 0x0005e20000100800 */
[----:B------:R-:W-:Y:S01]  /*1d480*/  UIADD3.64 UR10, UR6, 0x2, URZ ;  /* 0x00000002060a7897 */ /* 0x000fe2000fffe03f */
[----:B0-----:R-:W-:Y:S01]  /*1d490*/  IADD3 R11, P1, R79, R169, RZ ;  /* 0x000000a94f0b7210 */ /* 0x001fe20007f3e0ff */
[----:B------:R-:W-:Y:S01]  /*1d4a0*/  UIADD3.64 UR14, UR6, 0x4, URZ ;  /* 0x00000004060e7897 */ /* 0x000fe2000fffe03f */
[----:B-1----:R-:W-:-:S03]  /*1d4b0*/  IMAD.X R12, R32, 0x1, R172, P0 ;  /* 0x00000001200c7824 */ /* 0x002fc600000e06ac */
[----:B------:R0:W-:Y:S01]  /*1d4c0*/  STL [R1+0x194c], R11 ;  /* 0x00194c0b01007387 */ /* 0x0001e20000100800 */
[----:B--2---:R-:W-:-:S03]  /*1d4d0*/  IADD3 R0, P0, R79, R19, RZ ;  /* 0x000000134f007210 */ /* 0x004fc60007f1e0ff */
[----:B------:R1:W-:Y:S04]  /*1d4e0*/  STL [R1+0x1918], R12 ;  /* 0x0019180c01007387 */ /* 0x0003e80000100800 */
[----:B------:R2:W-:Y:S01]  /*1d4f0*/  STL [R1+0x1954], R0 ;  /* 0x0019540001007387 */ /* 0x0005e20000100800 */
[----:B0-----:R-:W-:Y:S01]  /*1d500*/  IMAD.X R11, R32, 0x1, R170, P4 ;  /* 0x00000001200b7824 */ /* 0x001fe200020e06aa */
[----:B-1----:R-:W-:-:S04]  /*1d510*/  IADD3 R12, P4, R81, R173, RZ ;  /* 0x000000ad510c7210 */ /* 0x002fc80007f9e0ff */
[----:B------:R0:W-:Y:S01]  /*1d520*/  STL [R1+0x1920], R11 ;  /* 0x0019200b01007387 */ /* 0x0001e20000100800 */
[----:B--2---:R-:W-:-:S03]  /*1d530*/  IMAD.X R0, R32, 0x1, R168, P6 ;  /* 0x0000000120007824 */ /* 0x004fc600030e06a8 */
[----:B------:R1:W-:Y:S04]  /*1d540*/  STL [R1+0x195c], R12 ;  /* 0x00195c0c01007387 */ /* 0x0003e80000100800 */
[----:B------:R2:W-:Y:S01]  /*1d550*/  STL [R1+0x1928], R0 ;  /* 0x0019280001007387 */ /* 0x0005e20000100800 */
[----:B0-----:R-:W-:Y:S01]  /*1d560*/  IADD3 R11, P6, R81, R171, RZ ;  /* 0x000000ab510b7210 */ /* 0x001fe20007fde0ff */
[----:B-1----:R-:W-:-:S04]  /*1d570*/  IMAD.X R12, R32, 0x1, R18, P5 ;  /* 0x00000001200c7824 */ /* 0x002fc800028e0612 */
        /* <DEDUP_REMOVED lines=17> */
[----:B------:R-:W-:Y:S02]  /*1d690*/  CS2R R32, SRZ ;  /* 0x0000000000207805 */ /* 0x000fe4000001ff00 */
[----:B-1----:R-:W-:Y:S02]  /*1d6a0*/  IADD3 R12, P0, R84, R169, RZ ;  /* 0x000000a9540c7210 */ /* 0x002fe40007f1e0ff */
        /* <DEDUP_REMOVED lines=31> */
[----:B------:R-:W-:Y:S02]  /*1d8a0*/  CS2R R34, SRZ ;  /* 0x0000000000227805 */ /* 0x000fe4000001ff00 */
[----:B--2---:R-:W-:Y:S01]  /*1d8b0*/  IADD3 R0, P4, R88, R169, RZ ;  /* 0x000000a958007210 */ /* 0x004fe20007f9e0ff */
        /* <DEDUP_REMOVED lines=30> */
[----:B------:R1:W-:Y:S01]  /*1daa0*/  STL [R1+0x1a04], R12 ;  /* 0x001a040c01007387 */ /* 0x0003e20000100800 */
[----:B------:R-:W-:-:S03]  /*1dab0*/  CS2R R36, SRZ ;  /* 0x0000000000247805 */ /* 0x000fc6000001ff00 */
        /* <DEDUP_REMOVED lines=165> */
[C---:B--2---:R-:W-:Y:S01]  /*1e510*/  IADD3 R0, P0, R115.reuse, R169, RZ ;  /* 0x000000a973007210 */ /* 0x044fe20007f1e0ff */
        /* <DEDUP_REMOVED lines=1134> */
[----:B------:R-:W-:Y:S02]  /*22c00*/  IMAD.X R20, R161, 0x1, R172, P3 ;  /* 0x00000001a1147824 */ /* 0x000fe400018e06ac */
        /* <DEDUP_REMOVED lines=24> */
[----:B0-----:R-:W0:Y:S03]  /*22d90*/  LDC R11, c[0x0][0x238] ;  /* 0x00008e00ff0b7b82 */ /* 0x001e260000000800 */
[----:B------:R-:W-:Y:S01]  /*22da0*/  STL [R1+0x23b8], R20 ;  /* 0x0023b81401007387 */ /* 0x000fe20000100800 */
[----:B-1----:R-:W-:Y:S01]  /*22db0*/  IMAD.X R12, R161, 0x1, R170, P2 ;  /* 0x00000001a10c7824 */ /* 0x002fe200010e06aa */
[----:B--2---:R-:W-:-:S05]  /*22dc0*/  IADD3 R0, P3, R252, R19, RZ ;  /* 0x00000013fc007210 */ /* 0x004fca0007f7e0ff */
[----:B------:R1:W-:Y:S04]  /*22dd0*/  STL [R1+0x23f4], R0 ;  /* 0x0023f40001007387 */ /* 0x0003e80000100800 */
[----:B------:R2:W-:Y:S01]  /*22de0*/  STL [R1+0x23c0], R12 ;  /* 0x0023c00c01007387 */ /* 0x0005e20000100800 */
[----:B-1----:R-:W-:Y:S02]  /*22df0*/  IMAD.X R0, R161, 0x1, R168, P1 ;  /* 0x00000001a1007824 */ /* 0x002fe400008e06a8 */
[----:B0-----:R-:W-:-:S05]  /*22e00*/  IMAD R11, R11, 0x22, RZ ;  /* 0x000000220b0b7824 */ /* 0x001fca00078e02ff */
[C---:B------:R-:W-:Y:S02]  /*22e10*/  IADD3 R20, P2, R11.reuse, R173, RZ ;  /* 0x000000ad0b147210 */ /* 0x040fe40007f5e0ff */
[----:B--2---:R-:W-:-:S03]  /*22e20*/  IADD3 R12, P1, R11, R171, RZ ;  /* 0x000000ab0b0c7210 */ /* 0x004fc60007f3e0ff */
[----:B------:R0:W-:Y:S04]  /*22e30*/  STL [R1+0x23fc], R20 ;  /* 0x0023fc1401007387 */ /* 0x0001e80000100800 */
[----:B------:R1:W-:Y:S04]  /*22e40*/  STL [R1+0x23c8], R0 ;  /* 0x0023c80001007387 */ /* 0x0003e80000100800 */
[----:B------:R2:W-:Y:S01]  /*22e50*/  STL [R1+0x2404], R12 ;  /* 0x0024040c01007387 */ /* 0x0005e20000100800 */
[----:B0-----:R-:W-:Y:S01]  /*22e60*/  IMAD.X R20, R161, 0x1, R18, P0 ;  /* 0x00000001a1147824 */ /* 0x001fe200000e0612 */
[----:B-1----:R-:W-:-:S04]  /*22e70*/  IADD3 R0, P0, R11, R169, RZ ;  /* 0x000000a90b007210 */ /* 0x002fc80007f1e0ff */
[----:B------:R0:W-:Y:S01]  /*22e80*/  STL [R1+0x23d0], R20 ;  /* 0x0023d01401007387 */ /* 0x0001e20000100800 */
[----:B--2---:R-:W1:Y:S03]  /*22e90*/  LDC R12, c[0x0][0x238] ;  /* 0x00008e00ff0c7b82 */ /* 0x004e660000000800 */
[----:B------:R2:W-:Y:S01]  /*22ea0*/  STL [R1+0x240c], R0 ;  /* 0x00240c0001007387 */ /* 0x0005e20000100800 */
[C---:B0-----:R-:W-:Y:S01]  /*22eb0*/  IMAD.X R20, R162.reuse, 0x1, R172, P4 ;  /* 0x00000001a2147824 */ /* 0x041fe200020e06ac */
[----:B--2---:R-:W-:Y:S01]  /*22ec0*/  IADD3 R0, P4, R11, R19, RZ ;  /* 0x000000130b007210 */ /* 0x004fe20007f9e0ff */
[----:B------:R-:W-:-:S03]  /*22ed0*/  IMAD.X R11, R162, 0x1, R170, P6 ;  /* 0x00000001a20b7824 */ /* 0x000fc600030e06aa */
[----:B------:R-:W-:Y:S04]  /*22ee0*/  STL [R1+0x23d8], R20 ;  /* 0x0023d81401007387 */ /* 0x000fe80000100800 */
[----:B------:R0:W-:Y:S04]  /*22ef0*/  STL [R1+0x2414], R0 ;  /* 0x0024140001007387 */ /* 0x0001e80000100800 */
[----:B------:R2:W-:Y:S01]  /*22f00*/  STL [R1+0x23e0], R11 ;  /* 0x0023e00b01007387 */ /* 0x0005e20000100800 */
[----:B-1----:R-:W-:Y:S02]  /*22f10*/  IMAD R12, R12, 0x21, RZ ;  /* 0x000000210c0c7824 */ /* 0x002fe400078e02ff */
[----:B0-----:R-:W-:-:S03]  /*22f20*/  IMAD.X R0, R162, 0x1, R168, P5 ;  /* 0x00000001a2007824 */ /* 0x001fc600028e06a8 */
        /* <DEDUP_REMOVED lines=10> */
[----:B0-----:R-:W-:Y:S01]  /*22fd0*/  IMAD.X R20, R164, 0x1, R172, P2 ;  /* 0x00000001a4147824 */ /* 0x001fe200010e06ac */
[----:B--2---:R-:W-:Y:S01]  /*22fe0*/  IADD3 R0, P2, R12, R19, RZ ;  /* 0x000000130c007210 */ /* 0x004fe20007f5e0ff */
[----:B------:R-:W-:-:S03]  /*22ff0*/  IMAD.X R12, R164, 0x1, R170, P1 ;  /* 0x00000001a40c7824 */ /* 0x000fc600008e06aa */
[----:B------:R-:W-:Y:S04]  /*23000*/  STL [R1+0x23f8], R20 ;  /* 0x0023f81401007387 */ /* 0x000fe80000100800 */
[----:B------:R0:W-:Y:S04]  /*23010*/  STL [R1+0x2434], R0 ;  /* 0x0024340001007387 */ /* 0x0001e80000100800 */
[----:B------:R2:W-:Y:S01]  /*23020*/  STL [R1+0x2400], R12 ;  /* 0x0024000c01007387 */ /* 0x0005e20000100800 */
[----:B-1----:R-:W-:Y:S02]  /*23030*/  IMAD.SHL.U32 R11, R11, 0x20, RZ ;  /* 0x000000200b0b7824 */ /* 0x002fe400078e00ff */
        /* <DEDUP_REMOVED lines=507> */
[----:B------:R0:W-:Y:S01]  /*24ff0*/  STL [R1+0x27bc], R20 ;  /* 0x0027bc1401007387 */ /* 0x0001e20000100800 */
[----:B------:R-:W-:-:S03]  /*25000*/  IMAD.X R21, R224, 0x1, R172, P1 ;  /* 0x00000001e0157824 */ /* 0x000fc600008e06ac */
        /* <DEDUP_REMOVED lines=24> */
[----:B------:R2:W-:Y:S04]  /*25190*/  STL [R1+0x27ec], R0 ;  /* 0x0027ec0001007387 */ /* 0x0005e80000100800 */
[----:B------:R-:W-:Y:S01]  /*251a0*/  STL [R1+0x27b8], R21 ;  /* 0x0027b81501007387 */ /* 0x000fe20000100800 */
[----:B0-----:R-:W-:Y:S01]  /*251b0*/  IADD3 R20, P1, R12, R19, RZ ;  /* 0x000000130c147210 */ /* 0x001fe20007f3e0ff */
[----:B--2---:R-:W-:-:S04]  /*251c0*/  IMAD.X R0, R224, 0x1, R170, P0 ;  /* 0x00000001e0007824 */ /* 0x004fc800000e06aa */
[----:B------:R0:W-:Y:S04]  /*251d0*/  STL [R1+0x27f4], R20 ;  /* 0x0027f41401007387 */ /* 0x0001e80000100800 */
[----:B------:R2:W-:Y:S01]  /*251e0*/  STL [R1+0x27c0], R0 ;  /* 0x0027c00001007387 */ /* 0x0005e20000100800 */
[----:B0-----:R-:W-:Y:S02]  /*251f0*/  IMAD.X R20, R224, 0x1, R168, P4 ;  /* 0x00000001e0147824 */ /* 0x001fe400020e06a8 */
[----:B-1----:R-:W-:-:S05]  /*25200*/  IMAD.SHL.U32 R11, R11, 0x2, RZ ;  /* 0x000000020b0b7824 */ /* 0x002fca00078e00ff */
        /* <DEDUP_REMOVED lines=11> */
[----:B0-----:R-:W0:Y:S01]  /*252c0*/  LDC R12, c[0x0][0x238] ;  /* 0x00008e00ff0c7b82 */ /* 0x001e220000000800 */
[----:B-1----:R-:W-:-:S07]  /*252d0*/  IADD3 R20, P5, R11, R19, RZ ;  /* 0x000000130b147210 */ /* 0x002fce0007fbe0ff */
[----:B------:R-:W1:Y:S01]  /*252e0*/  LDC R11, c[0x0][0x238] ;  /* 0x00008e00ff0b7b82 */ /* 0x000e620000000800 */
[----:B--2---:R-:W-:Y:S01]  /*252f0*/  IMAD.X R0, R225, 0x1, R170, P3 ;  /* 0x00000001e1007824 */ /* 0x004fe200018e06aa */
[----:B------:R0:W-:Y:S04]  /*25300*/  STL [R1+0x2814], R20 ;  /* 0x0028141401007387 */ /* 0x0001e80000100800 */
[----:B------:R2:W-:Y:S01]  /*25310*/  STL [R1+0x27e0], R0 ;  /* 0x0027e00001007387 */ /* 0x0005e20000100800 */
[----:B0-----:R-:W-:Y:S01]  /*25320*/  IADD3 R20, P3, R173, R12, RZ ;  /* 0x0000000cad147210 */ /* 0x001fe20007f7e0ff */
[----:B--2---:R-:W-:Y:S01]  /*25330*/  IMAD.X R0, R225, 0x1, R168, P2 ;  /* 0x00000001e1007824 */ /* 0x004fe200010e06a8 */
[----:B------:R-:W0:Y:S03]  /*25340*/  LDC R12, c[0x0][0x238] ;  /* 0x00008e00ff0c7b82 */ /* 0x000e260000000800 */
[----:B------:R1:W-:Y:S04]  /*25350*/  STL [R1+0x281c], R20 ;  /* 0x00281c1401007387 */ /* 0x0003e80000100800 */
[----:B------:R2:W-:Y:S01]  /*25360*/  STL [R1+0x27e8], R0 ;  /* 0x0027e80001007387 */ /* 0x0005e20000100800 */
[----:B-1----:R-:W-:-:S02]  /*25370*/  IADD3 R20, P2, R171, R11, RZ ;  /* 0x0000000bab147210 */ /* 0x002fc40007f5e0ff */
[----:B------:R-:W1:Y:S01]  /*25380*/  LDC R11, c[0x0][0x238] ;  /* 0x00008e00ff0b7b82 */ /* 0x000e620000000800 */
[----:B--2---:R-:W-:Y:S02]  /*25390*/  IMAD.X R0, R225, 0x1, R18, P1 ;  /* 0x00000001e1007824 */ /* 0x004fe400008e0612 */
[----:B------:R0:W-:Y:S04]  /*253a0*/  STL [R1+0x2824], R20 ;  /* 0x0028241401007387 */ /* 0x0001e80000100800 */
[----:B------:R1:W-:Y:S01]  /*253b0*/  STL [R1+0x27f0], R0 ;  /* 0x0027f00001007387 */ /* 0x0003e20000100800 */
[----:B0-----:R-:W-:Y:S01]  /*253c0*/  IADD3 R20, P1, R169, R12, RZ ;  /* 0x0000000ca9147210 */ /* 0x001fe20007f3e0ff */
[----:B------:R-:W-:-:S04]  /*253d0*/  IMAD.X R12, R227, 0x1, R172, P0 ;  /* 0x00000001e30c7824 */ /* 0x000fc800000e06ac */
[----:B------:R0:W-:Y:S04]  /*253e0*/  STL [R1+0x282c], R20 ;  /* 0x00282c1401007387 */ /* 0x0001e80000100800 */
[----:B------:R2:W-:Y:S01]  /*253f0*/  STL [R1+0x27f8], R12 ;  /* 0x0027f80c01007387 */ /* 0x0005e20000100800 */
[----:B-1----:R-:W-:Y:S02]  /*25400*/  IADD3 R0, P0, R19, R11, RZ ;  /* 0x0000000b13007210 */ /* 0x002fe40007f1e0ff */
[----:B------:R-:W1:Y:S01]  /*25410*/  LDC R11, c[0x0][0x238] ;  /* 0x00008e00ff0b7b82 */ /* 0x000e620000000800 */
[C---:B0-----:R-:W-:Y:S02]  /*25420*/  IMAD.X R20, R227.reuse, 0x1, R168, P6 ;  /* 0x00000001e3147824 */ /* 0x041fe400030e06a8 */
[----:B------:R0:W-:Y:S01]  /*25430*/  STL [R1+0x2834], R0 ;  /* 0x0028340001007387 */ /* 0x0001e20000100800 */
[----:B--2---:R-:W-:-:S02]  /*25440*/  IMAD.X R12, R227, 0x1, R18, P5 ;  /* 0x00000001e30c7824 */ /* 0x004fc400028e0612 */
[----:B0-----:R-:W-:-:S05]  /*25450*/  IMAD.X R0, R227, 0x1, R170, P4 ;  /* 0x00000001e3007824 */ /* 0x001fca00020e06aa */
[----:B------:R0:W-:Y:S04]  /*25460*/  STL [R1+0x2800], R0 ;  /* 0x0028000001007387 */ /* 0x0001e80000100800 */
[----:B------:R2:W-:Y:S01]  /*25470*/  STL [R1+0x2808], R20 ;  /* 0x0028081401007387 */ /* 0x0005e20000100800 */
[----:B-1----:R-:W-:-:S03]  /*25480*/  SHF.R.S32.HI R11, RZ, 0x1f, R11 ;  /* 0x0000001fff0b7819 */ /* 0x002fc6000001140b */
[----:B------:R1:W-:Y:S02]  /*25490*/  STL [R1+0x2810], R12 ;  /* 0x0028100c01007387 */ /* 0x0003e40000100800 */
[C---:B0-----:R-:W-:Y:S02]  /*254a0*/  IMAD.X R0, R11.reuse, 0x1, R172, P3 ;  /* 0x000000010b007824 */ /* 0x041fe400018e06ac */
[----:B--2---:R-:W-:-:S03]  /*254b0*/  IMAD.X R20, R11, 0x1, R170, P2 ;  /* 0x000000010b147824 */ /* 0x004fc600010e06aa */
[----:B------:R0:W-:Y:S01]  /*254c0*/  STL [R1+0x2818], R0 ;  /* 0x0028180001007387 */ /* 0x0001e20000100800 */
[----:B-1----:R-:W-:-:S03]  /*254d0*/  IMAD.X R12, R11, 0x1, R168, P1 ;  /* 0x000000010b0c7824 */ /* 0x002fc600008e06a8 */
[----:B------:R-:W-:Y:S04]  /*254e0*/  STL [R1+0x2820], R20 ;  /* 0x0028201401007387 */ /* 0x000fe80000100800 */
[----:B------:R1:W-:Y:S01]  /*254f0*/  STL [R1+0x2828], R12 ;  /* 0x0028280c01007387 */ /* 0x0003e20000100800 */
[----:B0-----:R-:W-:-:S03]  /*25500*/  IMAD.X R0, R11, 0x1, R18, P0 ;  /* 0x000000010b007824 */ /* 0x001fc600000e0612 */
[----:B------:R-:W-:Y:S04]  /*25510*/  STL [R1+0x194], RZ ;  /* 0x000194ff01007387 */ /* 0x000fe80000100800 */
[----:B------:R0:W-:Y:S01]  /*25520*/  STL [R1+0x2830], R0 ;  /* 0x0028300001007387 */ /* 0x0001e20000100800 */
[----:B-1----:R-:W-:-:S03]  /*25530*/  SHF.R.S32.HI R12, RZ, 0x1f, R13 ;  /* 0x0000001fff0c7819 */ /* 0x002fc6000001140d */
[----:B------:R1:W-:Y:S04]  /*25540*/  STL [R1+0x198], RZ ;  /* 0x000198ff01007387 */ /* 0x0003e80000100800 */
[----:B------:R1:W-:Y:S01]  /*25550*/  STL [R1+0x19c], RZ ;  /* 0x00019cff01007387 */ /* 0x0003e20000100800 */
[----:B0-----:R-:W-:-:S03]  /*25560*/  SHF.R.S32.HI R0, RZ, 0x1f, R2 ;  /* 0x0000001fff007819 */ /* 0x001fc60000011402 */
        /* <DEDUP_REMOVED lines=23> */
[----:B------:R1:W-:Y:S02]  /*256e0*/  STL [R1+0x1fc], RZ ;  /* 0x0001fcff01007387 */ /* 0x0003e40000100800 */
.L_x_2:
[----:B-----5:R-:W-:Y:S01]  /*256f0*/  STL [R1+0x3640], R9 ;  /* 0x0036400901007387 */ /* 0x020fe20000100800 */
[----:B0-----:R-:W0:Y:S03]  /*25700*/  LDC R11, c[0x0][0x230] ;  /* 0x00008c00ff0b7b82 */ /* 0x001e260000000800 */
[----:B------:R-:W-:Y:S04]  /*25710*/  STL [R1+0x3998], R9 ;  /* 0x0039980901007387 */ /* 0x000fe80000100800 */
        /* <DEDUP_REMOVED lines=267> */
[----:B------:R2:W-:Y:S04]  /*267d0*/  STL.64 [R1+0x2f88], R150 ;  /* 0x002f889601007387 */ /* 0x0005e80000100a00 */
[----:B--2---:R-:W2:Y:S04]  /*267e0*/  LDL.LU R150, [R1+0x2834] ;  /* 0x0028340001967983 */ /* 0x004ea80000300800 */
[----:B------:R-:W0:Y:S04]  /*267f0*/  LDL.LU R151, [R1+0x13f4] ;  /* 0x0013f40001977983 */ /* 0x000e280000300800 */
[----:B------:R3:W-:Y:S04]  /*26800*/  STL.64 [R1+0x2f80], R148 ;  /* 0x002f809401007387 */ /* 0x0007e80000100a00 */
[----:B---3--:R-:W3:Y:S04]  /*26810*/  LDL.LU R148, [R1+0x281c] ;  /* 0x00281c0001947983 */ /* 0x008ee80000300800 */
[----:B------:R-:W4:Y:S04]  /*26820*/  LDL.LU R149, [R1+0x2824] ;  /* 0x0028240001957983 */ /* 0x000f280000300800 */
[----:B------:R1:W-:Y:S04]  /*26830*/  STL.64 [R1+0x2f78], R146 ;  /* 0x002f789201007387 */ /* 0x0003e80000100a00 */
[----:B-1----:R-:W3:Y:S04]  /*26840*/  LDL.LU R147, [R1+0x2814] ;  /* 0x0028140001937983 */ /* 0x002ee80000300800 */
[----:B------:R-:W-:Y:S04]  /*26850*/  STL.64 [R1+0x2f70], R144 ;  /* 0x002f709001007387 */ /* 0x000fe80000100a00 */
[----:B------:R-:W-:Y:S04]  /*26860*/  STL.64 [R1+0x2f68], R142 ;  /* 0x002f688e01007387 */ /* 0x000fe80000100a00 */
[----:B------:R-:W-:Y:S04]  /*26870*/  STL.64 [R1+0x2f60], R140 ;  /* 0x002f608c01007387 */ /* 0x000fe80000100a00 */
[----:B------:R-:W-:Y:S04]  /*26880*/  STL [R1+0x3960], R140 ;  /* 0x0039608c01007387 */ /* 0x000fe80000100800 */
[----:B------:R-:W-:Y:S04]  /*26890*/  STL [R1+0x3964], R140 ;  /* 0x0039648c01007387 */ /* 0x000fe80000100800 */
[----:B------:R-:W-:Y:S04]  /*268a0*/  STL [R1+0x3968], R140 ;  /* 0x0039688c01007387 */ /* 0x000fe80000100800 */
[----:B------:R-:W-:Y:S04]  /*268b0*/  STL [R1+0x396c], R140 ;  /* 0x00396c8c01007387 */ /* 0x000fe80000100800 */
[----:B------:R-:W-:Y:S04]  /*268c0*/  STL.64 [R1+0x2f58], R138 ;  /* 0x002f588a01007387 */ /* 0x000fe80000100a00 */
[----:B------:R-:W-:Y:S04]  /*268d0*/  STL [R1+0x3950], R139 ;  /* 0x0039508b01007387 */ /* 0x000fe80000100800 */
[----:B------:R-:W-:Y:S04]  /*268e0*/  STL [R1+0x3954], R139 ;  /* 0x0039548b01007387 */ /* 0x000fe80000100800 */
[----:B------:R-:W-:Y:S04]  /*268f0*/  STL [R1+0x3958], R139 ;  /* 0x0039588b01007387 */ /* 0x000fe80000100800 */
[----:B------:R-:W-:Y:S04]  /*26900*/  STL [R1+0x395c], R139 ;  /* 0x00395c8b01007387 */ /* 0x000fe80000100800 */
        /* <DEDUP_REMOVED lines=120> */
[----:B------:R-:W-:Y:S04]  /*27090*/  STL [R1+0x3938], R55 ;  /* 0x0039383701007387 */ /* 0x000fe80000100800 */
[----:B------:R-:W-:Y:S04]  /*270a0*/  STL.64 [R1+0x2e00], R52 ;  /* 0x002e003401007387 */ /* 0x000fe80000100a00 */
[----:B------:R-:W-:Y:S04]  /*270b0*/  STL.64 [R1+0x2df8], R50 ;  /* 0x002df83201007387 */ /* 0x000fe80000100a00 */
[----:B------:R-:W-:Y:S04]  /*270c0*/  STL.64 [R1+0x2df0], R48 ;  /* 0x002df03001007387 */ /* 0x000fe80000100a00 */
[----:B------:R1:W-:Y:S04]  /*270d0*/  STL.64 [R1+0x2de8], R46 ;  /* 0x002de82e01007387 */ /* 0x0003e80000100a00 */
[----:B-1----:R-:W4:Y:S01]  /*270e0*/  LDL R46, [R1+0x2830] ;  /* 0x00283000012e7983 */ /* 0x002f220000100800 */
[----:B0-----:R-:W-:-:S03]  /*270f0*/  IMAD R11, R151, -0x80, R11 ;  /* 0xffffff80970b7824 */ /* 0x001fc600078e020b */
[----:B------:R-:W-:Y:S02]  /*27100*/  STL.64 [R1+0x2de0], R44 ;  /* 0x002de02c01007387 */ /* 0x000fe40000100a00 */
[----:B------:R-:W-:Y:S02]  /*27110*/  ISETP.GT.AND P0, PT, R11, RZ, PT ;  /* 0x000000ff0b00720c */ /* 0x000fe40003f04270 */
[----:B------:R-:W-:Y:S01]  /*27120*/  STL.64 [R1+0x2dd8], R42 ;  /* 0x002dd82a01007387 */ /* 0x000fe20000100a00 */
[----:B------:R-:W-:-:S03]  /*27130*/  PRMT R133, RZ, 0x7610, R133 ;  /* 0x00007610ff857816 */ /* 0x000fc60000000085 */
[----:B------:R-:W-:Y:S04]  /*27140*/  STL.64 [R1+0x2dd0], R40 ;  /* 0x002dd02801007387 */ /* 0x000fe80000100a00 */
[----:B------:R-:W-:Y:S04]  /*27150*/  STL.64 [R1+0x2dc8], R38 ;  /* 0x002dc82601007387 */ /* 0x000fe80000100a00 */
[----:B------:R-:W-:Y:S01]  /*27160*/  STL.64 [R1+0x2dc0], R36 ;  /* 0x002dc02401007387 */ /* 0x000fe20000100a00 */
[----:B------:R-:W-:Y:S02]  /*27170*/  @P0 IMAD.MOV.U32 R20, RZ, RZ, R19 ;  /* 0x000000ffff140224 */ /* 0x000fe400078e0013 */
[----:B------:R-:W-:Y:S01]  /*27180*/  @P0 IMAD.MOV.U32 R21, RZ, RZ, R18 ;  /* 0x000000ffff150224 */ /* 0x000fe200078e0012 */
[----:B------:R-:W-:Y:S04]  /*27190*/  STL.64 [R1+0x2db8], R34 ;  /* 0x002db82201007387 */ /* 0x000fe80000100a00 */
[----:B------:R-:W-:Y:S04]  /*271a0*/  STL.64 [R1+0x2db0], R32 ;  /* 0x002db02001007387 */ /* 0x000fe80000100a00 */
[----:B------:R-:W-:Y:S01]  /*271b0*/  STL.64 [R1+0x2da8], R30 ;  /* 0x002da81e01007387 */ /* 0x000fe20000100a00 */
[----:B------:R-:W-:-:S03]  /*271c0*/  PRMT R61, RZ, 0x7610, R61 ;  /* 0x00007610ff3d7816 */ /* 0x000fc6000000003d */
[----:B------:R-:W-:Y:S04]  /*271d0*/  STL.64 [R1+0x2da0], R28 ;  /* 0x002da01c01007387 */ /* 0x000fe80000100a00 */
[----:B------:R-:W-:Y:S01]  /*271e0*/  STL.64 [R1+0x2d98], R26 ;  /* 0x002d981a01007387 */ /* 0x000fe20000100a00 */
[----:B------:R-:W-:-:S03]  /*271f0*/  MOV R146, UR49 ;  /* 0x0000003100927c02 */ /* 0x000fc60008000f00 */
[----:B------:R-:W-:Y:S01]  /*27200*/  STL.64 [R1+0x2d90], R24 ;  /* 0x002d901801007387 */ /* 0x000fe20000100a00 */
[----:B------:R-:W-:-:S03]  /*27210*/  MOV R145, UR48 ;  /* 0x0000003000917c02 */ /* 0x000fc60008000f00 */
[----:B------:R-:W3:Y:S01]  /*27220*/  LDL.LU R13, [R1+0x1880] ;  /* 0x00188000010d7983 */ /* 0x000ee20000300800 */
[----:B------:R-:W-:Y:S02]  /*27230*/  MOV R144, UR53 ;  /* 0x0000003500907c02 */ /* 0x000fe40008000f00 */
[----:B------:R-:W-:Y:S01]  /*27240*/  MOV R143, UR52 ;  /* 0x00000034008f7c02 */ /* 0x000fe20008000f00 */
[----:B------:R0:W3:Y:S01]  /*27250*/  @P0 LDG.E.U8 R133, desc[UR60][R20.64] ;  /* 0x0000003c14850981 */ /* 0x0000e2000c1e1100 */
[----:B------:R-:W-:Y:S02]  /*27260*/  MOV R142, UR57 ;  /* 0x00000039008e7c02 */ /* 0x000fe40008000f00 */
[----:B------:R-:W-:Y:S01]  /*27270*/  ISETP.GT.AND P1, PT, R11, 0x1, PT ;  /* 0x000000010b00780c */ /* 0x000fe20003f24270 */
[----:B------:R-:W-:Y:S01]  /*27280*/  STL [R1+0x2d1c], R236 ;  /* 0x002d1cec01007387 */ /* 0x000fe20000100800 */
[----:B------:R-:W-:-:S03]  /*27290*/  MOV R141, UR56 ;  /* 0x00000038008d7c02 */ /* 0x000fc60008000f00 */
[----:B-----5:R-:W-:Y:S01]  /*272a0*/  STL [R1+0x2d18], R17 ;  /* 0x002d181101007387 */ /* 0x020fe20000100800 */
[----:B0-----:R-:W-:Y:S02]  /*272b0*/  @P0 IMAD.MOV.U32 R20, RZ, RZ, R169 ;  /* 0x000000ffff140224 */ /* 0x001fe400078e00a9 */
[----:B------:R-:W-:Y:S01]  /*272c0*/  @P0 IMAD.MOV.U32 R21, RZ, RZ, R168 ;  /* 0x000000ffff150224 */ /* 0x000fe200078e00a8 */
[----:B------:R-:W-:Y:S01]  /*272d0*/  STL [R1+0x2d14], R16 ;  /* 0x002d141001007387 */ /* 0x000fe20000100800 */
[----:B------:R-:W-:-:S03]  /*272e0*/  PRMT R75, RZ, 0x7610, R75 ;  /* 0x00007610ff4b7816 */ /* 0x000fc6000000004b */
[----:B------:R-:W-:Y:S04]  /*272f0*/  STL [R1+0x2d10], R15 ;  /* 0x002d100f01007387 */ /* 0x000fe80000100800 */
[----:B------:R-:W-:Y:S04]  /*27300*/  STL [R1+0x2d0c], R14 ;  /* 0x002d0c0e01007387 */ /* 0x000fe80000100800 */
[----:B------:R-:W-:Y:S04]  /*27310*/  STL [R1+0x2d08], R10 ;  /* 0x002d080a01007387 */ /* 0x000fe80000100800 */
[----:B------:R0:W3:Y:S04]  /*27320*/  @P0 LDG.E.U8 R61, desc[UR60][R20.64] ;  /* 0x0000003c143d0981 */ /* 0x0000e8000c1e1100 */
[----:B------:R-:W-:Y:S04]  /*27330*/  STL [R1+0x3644], R146 ;  /* 0x0036449201007387 */ /* 0x000fe80000100800 */
[----:B------:R-:W-:Y:S01]  /*27340*/  STL [R1+0x3648], R145 ;  /* 0x0036489101007387 */ /* 0x000fe20000100800 */
[----:B0-----:R-:W-:-:S02]  /*27350*/  @P0 IMAD.MOV.U32 R20, RZ, RZ, R171 ;  /* 0x000000ffff140224 */ /* 0x001fc400078e00ab */
        /* <DEDUP_REMOVED lines=11> */
[----:B------:R0:W-:Y:S01]  /*27410*/  STL [R1+0x2d84], R18 ;  /* 0x002d841201007387 */ /* 0x0001e20000100800 */
[----:B------:R-:W-:-:S03]  /*27420*/  PRMT R57, RZ, 0x7610, R57 ;  /* 0x00007610ff397816 */ /* 0x000fc60000000039 */
[----:B------:R2:W3:Y:S04]  /*27430*/  @P0 LDG.E.U8 R91, desc[UR60][R20.64] ;  /* 0x0000003c145b0981 */ /* 0x0004e8000c1e1100 */
[----:B0-----:R-:W3:Y:S04]  /*27440*/  LDL.LU R18, [R1+0x282c] ;  /* 0x00282c0001127983 */ /* 0x001ee80000300800 */
[----:B------:R-:W-:Y:S01]  /*27450*/  STL [R1+0x3664], R169 ;  /* 0x003664a901007387 */ /* 0x000fe20000100800 */
[----:B--2---:R-:W-:-:S03]  /*27460*/  @P1 IMAD.MOV.U32 R20, RZ, RZ, R150 ;  /* 0x000000ffff141224 */ /* 0x004fc600078e0096 */
[----:B------:R-:W-:Y:S04]  /*27470*/  STL [R1+0x3660], R168 ;  /* 0x003660a801007387 */ /* 0x000fe80000100800 */
[----:B------:R-:W-:Y:S04]  /*27480*/  STL [R1+0x3668], R171 ;  /* 0x003668ab01007387 */ /* 0x000fe80000100800 */
[----:B------:R0:W-:Y:S04]  /*27490*/  STL [R1+0x2d80], R170 ;  /* 0x002d80aa01007387 */ /* 0x0001e80000100800 */
[----:B------:R-:W-:Y:S04]  /*274a0*/  STL [R1+0x366c], R173 ;  /* 0x00366cad01007387 */ /* 0x000fe80000100800 */
[----:B------:R-:W-:Y:S04]  /*274b0*/  STL [R1+0x2d7c], R172 ;  /* 0x002d7cac01007387 */ /* 0x000fe80000100800 */
[----:B------:R-:W-:Y:S01]  /*274c0*/  STL [R1+0x3670], R150 ;  /* 0x0036709601007387 */ /* 0x000fe20000100800 */
[----:B----4-:R-:W-:-:S03]  /*274d0*/  @P1 IMAD.MOV.U32 R21, RZ, RZ, R46 ;  /* 0x000000ffff151224 */ /* 0x010fc600078e002e */
[----:B------:R-:W2:Y:S04]  /*274e0*/  LDL.LU R46, [R1+0x280c] ;  /* 0x00280c00012e7983 */ /* 0x000ea80000300800 */
[----:B------:R3:W4:Y:S04]  /*274f0*/  @P1 LDG.E.U8 R57, desc[UR60][R20.64] ;  /* 0x0000003c14391981 */ /* 0x000728000c1e1100 */
[----:B------:R-:W2:Y:S01]  /*27500*/  LDL R21, [R1+0x2828] ;  /* 0x0028280001157983 */ /* 0x000ea20000100800 */
[----:B------:R-:W-:Y:S01]  /*27510*/  PRMT R62, RZ, 0x7610, R62 ;  /* 0x00007610ff3e7816 */ /* 0x000fe2000000003e */
[----:B---3--:R-:W-:-:S02]  /*27520*/  @P1 IMAD.MOV.U32 R20, RZ, RZ, R18 ;  /* 0x000000ffff141224 */ /* 0x008fc400078e0012 */
[----:B------:R-:W-:Y:S04]  /*27530*/  STL [R1+0x3674], R18 ;  /* 0x0036741201007387 */ /* 0x000fe80000100800 */
[----:B--2---:R1:W2:Y:S04]  /*27540*/  @P1 LDG.E.U8 R62, desc[UR60][R20.64] ;  /* 0x0000003c143e1981 */ /* 0x0042a8000c1e1100 */
[----:B------:R-:W3:Y:S01]  /*27550*/  LDL R21, [R1+0x2820] ;  /* 0x0028200001157983 */ /* 0x000ee20000100800 */
[----:B------:R-:W-:Y:S01]  /*27560*/  PRMT R76, RZ, 0x7610, R76 ;  /* 0x00007610ff4c7816 */ /* 0x000fe2000000004c */
[----:B-1----:R-:W-:-:S02]  /*27570*/  @P1 IMAD.MOV.U32 R20, RZ, RZ, R149 ;  /* 0x000000ffff141224 */ /* 0x002fc400078e0095 */
[----:B------:R-:W-:Y:S01]  /*27580*/  STL [R1+0x3678], R149 ;  /* 0x0036789501007387 */ /* 0x000fe20000100800 */
[----:B------:R-:W-:-:S03]  /*27590*/  PRMT R92, RZ, 0x7610, R92 ;  /* 0x00007610ff5c7816 */ /* 0x000fc6000000005c */
[----:B---3--:R1:W3:Y:S04]  /*275a0*/  @P1 LDG.E.U8 R76, desc[UR60][R20.64] ;  /* 0x0000003c144c1981 */ /* 0x0082e8000c1e1100 */
[----:B------:R-:W4:Y:S01]  /*275b0*/  LDL R21, [R1+0x2818] ;  /* 0x0028180001157983 */ /* 0x000f220000100800 */
[----:B-1----:R-:W-:-:S03]  /*275c0*/  @P1 IMAD.MOV.U32 R20, RZ, RZ, R148 ;  /* 0x000000ffff141224 */ /* 0x002fc600078e0094 */
[----:B------:R-:W-:Y:S01]  /*275d0*/  STL [R1+0x367c], R148 ;  /* 0x00367c9401007387 */ /* 0x000fe20000100800 */
[----:B------:R-:W-:-:S03]  /*275e0*/  ISETP.GT.AND P0, PT, R11, 0x2, PT ;  /* 0x000000020b00780c */ /* 0x000fc60003f04270 */
[----:B----4-:R1:W4:Y:S04]  /*275f0*/  @P1 LDG.E.U8 R92, desc[UR60][R20.64] ;  /* 0x0000003c145c1981 */ /* 0x010328000c1e1100 */
[----:B------:R-:W2:Y:S01]  /*27600*/  LDL R21, [R1+0x2810] ;  /* 0x0028100001157983 */ /* 0x000ea20000100800 */
[----:B------:R-:W-:-:S05]  /*27610*/  PRMT R131, RZ, 0x7610, R131 ;  /* 0x00007610ff837816 */ /* 0x000fca0000000083 */
[----:B-1----:R-:W-:Y:S01]  /*27620*/  @P0 IMAD.MOV.U32 R20, RZ, RZ, R147 ;  /* 0x000000ffff140224 */ /* 0x002fe200078e0093 */
[----:B------:R-:W-:Y:S01]  /*27630*/  STL [R1+0x3680], R147 ;  /* 0x0036809301007387 */ /* 0x000fe20000100800 */
[----:B------:R-:W-:-:S03]  /*27640*/  PRMT R74, RZ, 0x7610, R74 ;  /* 0x00007610ff4a7816 */ /* 0x000fc6000000004a */
[----:B--2---:R1:W2:Y:S04]  /*27650*/  @P0 LDG.E.U8 R131, desc[UR60][R20.64] ;  /* 0x0000003c14830981 */ /* 0x0042a8000c1e1100 */
[----:B------:R-:W3:Y:S01]  /*27660*/  LDL R21, [R1+0x2808] ;  /* 0x0028080001157983 */ /* 0x000ee20000100800 */
[----:B-1----:R-:W-:-:S03]  /*27670*/  @P0 IMAD.MOV.U32 R20, RZ, RZ, R46 ;  /* 0x000000ffff140224 */ /* 0x002fc600078e002e */
[----:B------:R-:W-:Y:S04]  /*27680*/  STL [R1+0x3684], R46 ;  /* 0x0036842e01007387 */ /* 0x000fe80000100800 */
[----:B---3--:R1:W3:Y:S04]  /*27690*/  @P0 LDG.E.U8 R74, desc[UR60][R20.64] ;  /* 0x0000003c144a0981 */ /* 0x0082e8000c1e1100 */
[----:B------:R-:W1:Y:S04]  /*276a0*/  LDL R20, [R1+0x2800] ;  /* 0x0028000001147983 */ /* 0x000e680000100800 */
[----:B------:R-:W1:Y:S01]  /*276b0*/  LDL R21, [R1+0x2804] ;  /* 0x0028040001157983 */ /* 0x000e620000100800 */
[----:B------:R-:W-:-:S02]  /*276c0*/  PRMT R77, RZ, 0x7610, R77 ;  /* 0x00007610ff4d7816 */ /* 0x000fc4000000004d */
[----:B-1----:R-:W-:-:S04]  /*276d0*/  @P0 LOP3.LUT R21, R21, R20, RZ, 0x3c, !PT ;  /* 0x0000001415150212 */ /* 0x002fc800078e3cff */
[----:B------:R-:W-:-:S04]  /*276e0*/  @P0 LOP3.LUT R20, R21, R20, RZ, 0x3c, !PT ;  /* 0x0000001415140212 */ /* 0x000fc800078e3cff */
[----:B------:R-:W-:-:S05]  /*276f0*/  @P0 LOP3.LUT R21, R21, R20, RZ, 0x3c, !PT ;  /* 0x0000001415150212 */ /* 0x000fca00078e3cff */
[----:B------:R1:W4:Y:S04]  /*27700*/  @P0 LDG.E.U8 R77, desc[UR60][R20.64] ;  /* 0x0000003c144d0981 */ /* 0x000328000c1e1100 */
[----:B------:R-:W1:Y:S04]  /*27710*/  LDL R20, [R1+0x27f8] ;  /* 0x0027f80001147983 */ /* 0x000e680000100800 */
[----:B------:R-:W1:Y:S01]  /*27720*/  LDL R21, [R1+0x27fc] ;  /* 0x0027fc0001157983 */ /* 0x000e620000100800 */
[----:B------:R-:W-:Y:S02]  /*27730*/  PRMT R93, RZ, 0x7610, R93 ;  /* 0x00007610ff5d7816 */ /* 0x000fe4000000005d */
[----:B-1----:R-:W-:-:S04]  /*27740*/  @P0 LOP3.LUT R21, R21, R20, RZ, 0x3c, !PT ;  /* 0x0000001415150212 */ /* 0x002fc800078e3cff */
[----:B------:R-:W-:-:S04]  /*27750*/  @P0 LOP3.LUT R20, R21, R20, RZ, 0x3c, !PT ;  /* 0x0000001415140212 */ /* 0x000fc800078e3cff */
[----:B------:R-:W-:-:S05]  /*27760*/  @P0 LOP3.LUT R21, R21, R20, RZ, 0x3c, !PT ;  /* 0x0000001415150212 */ /* 0x000fca00078e3cff */
[----:B------:R1:W4:Y:S04]  /*27770*/  @P0 LDG.E.U8 R93, desc[UR60][R20.64] ;  /* 0x0000003c145d0981 */ /* 0x000328000c1e1100 */
[----:B------:R-:W1:Y:S04]  /*27780*/  LDL R20, [R1+0x27f0] ;  /* 0x0027f00001147983 */ /* 0x000e680000100800 */
[----:B------:R-:W1:Y:S01]  /*27790*/  LDL R21, [R1+0x27f4] ;  /* 0x0027f40001157983 */ /* 0x000e620000100800 */
[----:B------:R-:W-:Y:S02]  /*277a0*/  ISETP.GT.AND P1, PT, R11, 0x3, PT ;  /* 0x000000030b00780c */ /* 0x000fe40003f24270 */
[----:B------:R-:W-:-:S11]  /*277b0*/  PRMT R56, RZ, 0x7610, R56 ;  /* 0x00007610ff387816 */ /* 0x000fd60000000038 */
[----:B-1----:R-:W-:-:S04]  /*277c0*/  @P1 LOP3.LUT R21, R21, R20, RZ, 0x3c, !PT ;  /* 0x0000001415151212 */ /* 0x002fc800078e3cff */
[----:B------:R-:W-:-:S04]  /*277d0*/  @P1 LOP3.LUT R20, R21, R20, RZ, 0x3c, !PT ;  /* 0x0000001415141212 */ /* 0x000fc800078e3cff */
[----:B------:R-:W-:-:S05]  /*277e0*/  @P1 LOP3.LUT R21, R21, R20, RZ, 0x3c, !PT ;  /* 0x0000001415151212 */ /* 0x000fca00078e3cff */
[----:B------:R1:W3:Y:S04]  /*277f0*/  @P1 LDG.E.U8 R56, desc[UR60][R20.64] ;  /* 0x0000003c14381981 */ /* 0x0002e8000c1e1100 */
        /* <DEDUP_REMOVED lines=589> */
[----:B0-----:R-:W-:Y:S02]  /*29cd0*/  PRMT R170, RZ, 0x7610, R170 ;  /* 0x00007610ffaa7816 */ /* 0x001fe400000000aa */
[----:B-1----:R-:W-:-:S04]  /*29ce0*/  @P1 LOP3.LUT R21, R21, R20, RZ, 0x3c, !PT ;  /* 0x0000001415151212 */ /* 0x002fc800078e3cff */
[----:B------:R-:W-:-:S04]  /*29cf0*/  @P1 LOP3.LUT R20, R21, R20, RZ, 0x3c, !PT ;  /* 0x0000001415141212 */ /* 0x000fc800078e3cff */
[----:B------:R-:W-:-:S05]  /*29d00*/  @P1 LOP3.LUT R21, R21, R20, RZ, 0x3c, !PT ;  /* 0x0000001415151212 */ /* 0x000fca00078e3cff */
[----:B------:R0:W4:Y:S04]  /*29d10*/  @P1 LDG.E.U8 R170, desc[UR60][R20.64] ;  /* 0x0000003c14aa1981 */ /* 0x000128000c1e1100 */
[----:B------:R-:W0:Y:S04]  /*29d20*/  LDL R20, [R1+0x2558] ;  /* 0x0025580001147983 */ /* 0x000e280000100800 */
[----:B------:R-:W0:Y:S01]  /*29d30*/  LDL R21, [R1+0x255c] ;  /* 0x00255c0001157983 */ /* 0x000e220000100800 */
[----:B------:R-:W-:Y:S02]  /*29d40*/  PRMT R30, RZ, 0x7610, R30 ;  /* 0x00007610ff1e7816 */ /* 0x000fe4000000001e */
[----:B0-----:R-:W-:-:S04]  /*29d50*/  @P1 LOP3.LUT R21, R21, R20, RZ, 0x3c, !PT ;  /* 0x0000001415151212 */ /* 0x001fc800078e3cff */
[----:B------:R-:W-:-:S04]  /*29d60*/  @P1 LOP3.LUT R20, R21, R20, RZ, 0x3c, !PT ;  /* 0x0000001415141212 */ /* 0x000fc800078e3cff */
[----:B------:R-:W-:-:S05]  /*29d70*/  @P1 LOP3.LUT R21, R21, R20, RZ, 0x3c, !PT ;  /* 0x0000001415151212 */ /* 0x000fca00078e3cff */
[----:B------:R0:W4:Y:S04]  /*29d80*/  @P1 LDG.E.U8 R30, desc[UR60][R20.64] ;  /* 0x0000003c141e1981 */ /* 0x000128000c1e1100 */
[----:B------:R-:W0:Y:S04]  /*29d90*/  LDL R20, [R1+0x2550] ;  /* 0x0025500001147983 */ /* 0x000e280000100800 */
[----:B------:R-:W0:Y:S01]  /*29da0*/  LDL R21, [R1+0x2554] ;  /* 0x0025540001157983 */ /* 0x000e220000100800 */
[----:B------:R-:W-:Y:S02]  /*29db0*/  ISETP.GT.AND P0, PT, R11, 0x18, PT ;  /* 0x000000180b00780c */ /* 0x000fe40003f04270 */
[----:B------:R-:W-:-:S11]  /*29dc0*/  PRMT R216, RZ, 0x7610, R216 ;  /* 0x00007610ffd87816 */ /* 0x000fd600000000d8 */
[----:B0-----:R-:W-:-:S04]  /*29dd0*/  @P0 LOP3.LUT R21, R21, R20, RZ, 0x3c, !PT ;  /* 0x0000001415150212 */ /* 0x001fc800078e3cff */
        /* <DEDUP_REMOVED lines=698> */
[----:B------:R-:W2:Y:S04]  /*2c980*/  @P0 LDG.E.U8 R9, desc[UR60][R20.64] ;  /* 0x0000003c14090981 */ /* 0x000ea8000c1e1100 */
[----:B--2---:R0:W-:Y:S04]  /*2c990*/  STL [R1+0x1484], R9 ;  /* 0x0014840901007387 */ /* 0x0041e80000100800 */
[----:B0-----:R-:W2:Y:S04]  /*2c9a0*/  LDL.LU R9, [R1+0x3d84] ;  /* 0x003d840001097983 */ /* 0x001ea80000300800 */
[----:B------:R-:W3:Y:S04]  /*2c9b0*/  LDL R20, [R1+0x2248] ;  /* 0x0022480001147983 */ /* 0x000ee80000100800 */
[----:B------:R-:W3:Y:S01]  /*2c9c0*/  LDL R21, [R1+0x224c] ;  /* 0x00224c0001157983 */ /* 0x000ee20000100800 */
[----:B------:R-:W-:-:S02]  /*2c9d0*/  PRMT R8, RZ, 0x7610, R8 ;  /* 0x00007610ff087816 */ /* 0x000fc40000000008 */
[----:B---3--:R-:W-:-:S04]  /*2c9e0*/  @P0 LOP3.LUT R21, R21, R20, RZ, 0x3c, !PT ;  /* 0x0000001415150212 */ /* 0x008fc800078e3cff */
[----:B------:R-:W-:-:S04]  /*2c9f0*/  @P0 LOP3.LUT R20, R21, R20, RZ, 0x3c, !PT ;  /* 0x0000001415140212 */ /* 0x000fc800078e3cff */
[----:B------:R-:W-:-:S05]  /*2ca00*/  @P0 LOP3.LUT R21, R21, R20, RZ, 0x3c, !PT ;  /* 0x0000001415150212 */ /* 0x000fca00078e3cff */
[----:B------:R-:W3:Y:S04]  /*2ca10*/  @P0 LDG.E.U8 R8, desc[UR60][R20.64] ;  /* 0x0000003c14080981 */ /* 0x000ee8000c1e1100 */
[----:B---3--:R0:W-:Y:S04]  /*2ca20*/  STL [R1+0x147c], R8 ;  /* 0x00147c0801007387 */ /* 0x0081e80000100800 */
[----:B0-----:R-:W3:Y:S04]  /*2ca30*/  LDL.LU R8, [R1+0x3d80] ;  /* 0x003d800001087983 */ /* 0x001ee80000300800 */
[----:B------:R-:W4:Y:S04]  /*2ca40*/  LDL R20, [R1+0x2240] ;  /* 0x0022400001147983 */ /* 0x000f280000100800 */
[----:B------:R-:W4:Y:S01]  /*2ca50*/  LDL R21, [R1+0x2244] ;  /* 0x0022440001157983 */ /* 0x000f220000100800 */
[----:B--2---:R-:W-:-:S02]  /*2ca60*/  PRMT R9, RZ, 0x7610, R9 ;  /* 0x00007610ff097816 */ /* 0x004fc40000000009 */
[----:B----4-:R-:W-:-:S04]  /*2ca70*/  @P0 LOP3.LUT R21, R21, R20, RZ, 0x3c, !PT ;  /* 0x0000001415150212 */ /* 0x010fc800078e3cff */
[----:B------:R-:W-:-:S04]  /*2ca80*/  @P0 LOP3.LUT R20, R21, R20, RZ, 0x3c, !PT ;  /* 0x0000001415140212 */ /* 0x000fc800078e3cff */
[----:B------:R-:W-:-:S05]  /*2ca90*/  @P0 LOP3.LUT R21, R21, R20, RZ, 0x3c, !PT ;  /* 0x0000001415150212 */ /* 0x000fca00078e3cff */
[----:B------:R-:W2:Y:S04]  /*2caa0*/  @P0 LDG.E.U8 R9, desc[UR60][R20.64] ;  /* 0x0000003c14090981 */ /* 0x000ea8000c1e1100 */
[----:B--2---:R0:W-:Y:S04]  /*2cab0*/  STL [R1+0x1480], R9 ;  /* 0x0014800901007387 */ /* 0x0041e80000100800 */
[----:B0-----:R-:W2:Y:S04]  /*2cac0*/  LDL.LU R9, [R1+0x3d7c] ;  /* 0x003d7c0001097983 */ /* 0x001ea80000300800 */
[----:B------:R-:W4:Y:S04]  /*2cad0*/  LDL R20, [R1+0x2238] ;  /* 0x0022380001147983 */ /* 0x000f280000100800 */
[----:B------:R-:W4:Y:S01]  /*2cae0*/  LDL R21, [R1+0x223c] ;  /* 0x00223c0001157983 */ /* 0x000f220000100800 */
[----:B---3--:R-:W-:-:S02]  /*2caf0*/  PRMT R8, RZ, 0x7610, R8 ;  /* 0x00007610ff087816 */ /* 0x008fc40000000008 */
[----:B----4-:R-:W-:-:S04]  /*2cb00*/  @P0 LOP3.LUT R21, R21, R20, RZ, 0x3c, !PT ;  /* 0x0000001415150212 */ /* 0x010fc800078e3cff */
[----:B------:R-:W-:-:S04]  /*2cb10*/  @P0 LOP3.LUT R20, R21, R20, RZ, 0x3c, !PT ;  /* 0x0000001415140212 */ /* 0x000fc800078e3cff */
[----:B------:R-:W-:-:S05]  /*2cb20*/  @P0 LOP3.LUT R21, R21, R20, RZ, 0x3c, !PT ;  /* 0x0000001415150212 */ /* 0x000fca00078e3cff */
[----:B------:R-:W3:Y:S01]  /*2cb30*/  @P0 LDG.E.U8 R8, desc[UR60][R20.64] ;  /* 0x0000003c14080981 */ /* 0x000ee2000c1e1100 */
[----:B------:R-:W-:-:S03]  /*2cb40*/  ISETP.GT.AND P1, PT, R11, 0x31, PT ;  /* 0x000000310b00780c */ /* 0x000fc60003f24270 */
        /* <DEDUP_REMOVED lines=919> */
[----:B------:R-:W-:-:S02]  /*304c0*/  PRMT R149, RZ, 0x7610, R149 ;  /* 0x00007610ff957816 */ /* 0x000fc40000000095 */
[----:B----4-:R-:W-:-:S04]  /*304d0*/  @P1 LOP3.LUT R21, R21, R20, RZ, 0x3c, !PT ;  /* 0x0000001415151212 */ /* 0x010fc800078e3cff */
[----:B------:R-:W-:-:S04]  /*304e0*/  @P1 LOP3.LUT R20, R21, R20, RZ, 0x3c, !PT ;  /* 0x0000001415141212 */ /* 0x000fc800078e3cff */
[----:B------:R-:W-:-:S05]  /*304f0*/  @P1 LOP3.LUT R21, R21, R20, RZ, 0x3c, !PT ;  /* 0x0000001415151212 */ /* 0x000fca00078e3cff */
[----:B------:R0:W4:Y:S04]  /*30500*/  @P1 LDG.E.U8 R149, desc[UR60][R20.64] ;  /* 0x0000003c14951981 */ /* 0x000128000c1e1100 */
[----:B------:R-:W0:Y:S04]  /*30510*/  LDL R20, [R1+0x1f10] ;  /* 0x001f100001147983 */ /* 0x000e280000100800 */
[----:B------:R-:W0:Y:S01]  /*30520*/  LDL R21, [R1+0x1f14] ;  /* 0x001f140001157983 */ /* 0x000e220000100800 */
[----:B------:R-:W-:Y:S02]  /*30530*/  ISETP.GT.AND P0, PT, R11, 0x4a, PT ;  /* 0x0000004a0b00780c */ /* 0x000fe40003f04270 */
[----:B--2---:R-:W-:-:S11]  /*30540*/  PRMT R9, RZ, 0x7610, R9 ;  /* 0x00007610ff097816 */ /* 0x004fd60000000009 */
[----:B0-----:R-:W-:-:S04]  /*30550*/  @P0 LOP3.LUT R21, R21, R20, RZ, 0x3c, !PT ;  /* 0x0000001415150212 */ /* 0x001fc800078e3cff */
        /* <DEDUP_REMOVED lines=154> */
[----:B------:R-:W4:Y:S02]  /*30f00*/  LDL R21, [R1+0x1e8c] ;  /* 0x001e8c0001157983 */ /* 0x000f240000100800 */
[----:B----4-:R-:W-:-:S02]  /*30f10*/  @P0 LOP3.LUT R21, R21, R20, RZ, 0x3c, !PT ;  /* 0x0000001415150212 */ /* 0x010fc400078e3cff */
[----:B--2---:R-:W-:Y:S02]  /*30f20*/  PRMT R9, RZ, 0x7610, R9 ;  /* 0x00007610ff097816 */ /* 0x004fe40000000009 */
        /* <DEDUP_REMOVED lines=20> */
[----:B------:R-:W2:Y:S01]  /*31070*/  @P0 LDG.E.U8 R9, desc[UR60][R20.64] ;  /* 0x0000003c14090981 */ /* 0x000ea2000c1e1100 */
[----:B------:R-:W-:-:S03]  /*31080*/  ISETP.GT.AND P1, PT, R11, 0x4f, PT ;  /* 0x0000004f0b00780c */ /* 0x000fc60003f24270 */
        /* <DEDUP_REMOVED lines=564> */
[----:B------:R-:W3:Y:S04]  /*333d0*/  LDL R20, [R1+0x1c88] ;  /* 0x001c880001147983 */ /* 0x000ee80000100800 */
[----:B------:R-:W3:Y:S02]  /*333e0*/  LDL R21, [R1+0x1c8c] ;  /* 0x001c8c0001157983 */ /* 0x000ee40000100800 */
[----:B---3--:R-:W-:-:S02]  /*333f0*/  @P0 LOP3.LUT R21, R21, R20, RZ, 0x3c, !PT ;  /* 0x0000001415150212 */ /* 0x008fc400078e3cff */
[----:B--2---:R-:W-:Y:S02]  /*33400*/  PRMT R9, RZ, 0x7610, R9 ;  /* 0x00007610ff097816 */ /* 0x004fe40000000009 */
        /* <DEDUP_REMOVED lines=20> */
[----:B------:R-:W2:Y:S01]  /*33550*/  @P0 LDG.E.U8 R9, desc[UR60][R20.64] ;  /* 0x0000003c14090981 */ /* 0x000ea2000c1e1100 */
[----:B------:R-:W-:-:S03]  /*33560*/  ISETP.GT.AND P1, PT, R11, 0x5f, PT ;  /* 0x0000005f0b00780c */ /* 0x000fc60003f24270 */
        /* <DEDUP_REMOVED lines=109> */
[----:B------:R0:W3:Y:S04]  /*33c40*/  @P1 LDG.E.U8 R150, desc[UR60][R20.64] ;  /* 0x0000003c14961981 */ /* 0x0000e8000c1e1100 */
        /* <DEDUP_REMOVED lines=416> */
[----:B------:R-:W-:Y:S02]  /*35650*/  PRMT R148, RZ, 0x7610, R148 ;  /* 0x00007610ff947816 */ /* 0x000fe40000000094 */
[----:B0-----:R-:W-:-:S04]  /*35660*/  @P1 LOP3.LUT R21, R21, R20, RZ, 0x3c, !PT ;  /* 0x0000001415151212 */ /* 0x001fc800078e3cff */
        /* <DEDUP_REMOVED lines=134> */
[----:B--2---:R-:W-:Y:S02]  /*35ed0*/  PRMT R9, RZ, 0x7610, R9 ;  /* 0x00007610ff097816 */ /* 0x004fe40000000009 */
        /* <DEDUP_REMOVED lines=78> */
[----:B------:R0:W2:Y:S04]  /*363c0*/  @P1 LDG.E.U8 R9, desc[UR60][R20.64] ;  /* 0x0000003c14091981 */ /* 0x0000a8000c1e1100 */
[----:B------:R-:W0:Y:S04]  /*363d0*/  LDL R20, [R1+0x19d0] ;  /* 0x0019d00001147983 */ /* 0x000e280000100800 */
[----:B------:R-:W0:Y:S01]  /*363e0*/  LDL R21, [R1+0x19d4] ;  /* 0x0019d40001157983 */ /* 0x000e220000100800 */
[----:B------:R-:W-:Y:S02]  /*363f0*/  ISETP.GT.AND P0, PT, R11, 0x74, PT ;  /* 0x000000740b00780c */ /* 0x000fe40003f04270 */
[----:B------:R-:W-:-:S11]  /*36400*/  PRMT R7, RZ, 0x7610, R7 ;  /* 0x00007610ff077816 */ /* 0x000fd60000000007 */
[----:B0-----:R-:W-:-:S04]  /*36410*/  @P0 LOP3.LUT R21, R21, R20, RZ, 0x3c, !PT ;  /* 0x0000001415150212 */ /* 0x001fc800078e3cff */
[----:B------:R-:W-:-:S04]  /*36420*/  @P0 LOP3.LUT R20, R21, R20, RZ, 0x3c, !PT ;  /* 0x0000001415140212 */ /* 0x000fc800078e3cff */
[----:B------:R-:W-:-:S05]  /*36430*/  @P0 LOP3.LUT R21, R21, R20, RZ, 0x3c, !PT ;  /* 0x0000001415150212 */ /* 0x000fca00078e3cff */
[----:B------:R-:W4:Y:S04]  /*36440*/  @P0 LDG.E.U8 R7, desc[UR60][R20.64] ;  /* 0x0000003c14070981 */ /* 0x000f28000c1e1100 */
[----:B----4-:R0:W-:Y:S04]  /*36450*/  STL [R1+0x1040], R7 ;  /* 0x0010400701007387 */ /* 0x0101e80000100800 */
[----:B0-----:R-:W4:Y:S04]  /*36460*/  LDL.LU R7, [R1+0x3994] ;  /* 0x0039940001077983 */ /* 0x001f280000300800 */
[----:B------:R-:W3:Y:S04]  /*36470*/  LDL R20, [R1+0x19c8] ;  /* 0x0019c80001147983 */ /* 0x000ee80000100800 */
[----:B------:R-:W3:Y:S02]  /*36480*/  LDL R21, [R1+0x19cc] ;  /* 0x0019cc0001157983 */ /* 0x000ee40000100800 */
[----:B---3--:R-:W-:-:S02]  /*36490*/  @P0 LOP3.LUT R21, R21, R20, RZ, 0x3c, !PT ;  /* 0x0000001415150212 */ /* 0x008fc400078e3cff */
[----:B----4-:R-:W-:Y:S02]  /*364a0*/  PRMT R7, RZ, 0x7610, R7 ;  /* 0x00007610ff077816 */ /* 0x010fe40000000007 */
[----:B------:R-:W-:-:S04]  /*364b0*/  @P0 LOP3.LUT R20, R21, R20, RZ, 0x3c, !PT ;  /* 0x0000001415140212 */ /* 0x000fc800078e3cff */
[----:B------:R-:W-:-:S05]  /*364c0*/  @P0 LOP3.LUT R21, R21, R20, RZ, 0x3c, !PT ;  /* 0x0000001415150212 */ /* 0x000fca00078e3cff */
[----:B------:R-:W3:Y:S04]  /*364d0*/  @P0 LDG.E.U8 R7, desc[UR60][R20.64] ;  /* 0x0000003c14070981 */ /* 0x000ee8000c1e1100 */
[----:B---3--:R0:W-:Y:S04]  /*364e0*/  STL [R1+0x1038], R7 ;  /* 0x0010380701007387 */ /* 0x0081e80000100800 */
[----:B0-----:R-:W3:Y:S04]  /*364f0*/  LDL.LU R7, [R1+0x3990] ;  /* 0x0039900001077983 */ /* 0x001ee80000300800 */
[----:B------:R-:W4:Y:S04]  /*36500*/  LDL R20, [R1+0x19c0] ;  /* 0x0019c00001147983 */ /* 0x000f280000100800 */
[----:B------:R-:W4:Y:S02]  /*36510*/  LDL R21, [R1+0x19c4] ;  /* 0x0019c40001157983 */ /* 0x000f240000100800 */
[----:B----4-:R-:W-:-:S02]  /*36520*/  @P0 LOP3.LUT R21, R21, R20, RZ, 0x3c, !PT ;  /* 0x0000001415150212 */ /* 0x010fc400078e3cff */
[----:B---3--:R-:W-:Y:S02]  /*36530*/  PRMT R7, RZ, 0x7610, R7 ;  /* 0x00007610ff077816 */ /* 0x008fe40000000007 */
        /* <DEDUP_REMOVED lines=11> */
[----:B------:R-:W3:Y:S01]  /*365f0*/  @P0 LDG.E.U8 R7, desc[UR60][R20.64] ;  /* 0x0000003c14070981 */ /* 0x000ee2000c1e1100 */
[----:B------:R-:W-:-:S03]  /*36600*/  ISETP.GT.AND P1, PT, R11, 0x75, PT ;  /* 0x000000750b00780c */ /* 0x000fc60003f24270 */
        /* <DEDUP_REMOVED lines=35> */
[----:B---3--:R-:W-:-:S11]  /*36840*/  PRMT R7, RZ, 0x7610, R7 ;  /* 0x00007610ff077816 */ /* 0x008fd60000000007 */
[----:B0-----:R-:W-:-:S04]  /*36850*/  @P0 LOP3.LUT R21, R21, R20, RZ, 0x3c, !PT ;  /* 0x0000001415150212 */ /* 0x001fc800078e3cff */
[----:B------:R-:W-:-:S04]  /*36860*/  @P0 LOP3.LUT R20, R21, R20, RZ, 0x3c, !PT ;  /* 0x0000001415140212 */ /* 0x000fc800078e3cff */
[----:B------:R-:W-:-:S05]  /*36870*/  @P0 LOP3.LUT R21, R21, R20, RZ, 0x3c, !PT ;  /* 0x0000001415150212 */ /* 0x000fca00078e3cff */
[----:B------:R-:W3:Y:S04]  /*36880*/  @P0 LDG.E.U8 R7, desc[UR60][R20.64] ;  /* 0x0000003c14070981 */ /* 0x000ee8000c1e1100 */
[----:B---3--:R0:W-:Y:S04]  /*36890*/  STL [R1+0x1020], R7 ;  /* 0x0010200701007387 */ /* 0x0081e80000100800 */
[----:B0-----:R-:W3:Y:S04]  /*368a0*/  LDL.LU R7, [R1+0x3980] ;  /* 0x0039800001077983 */ /* 0x001ee80000300800 */
[----:B------:R-:W2:Y:S04]  /*368b0*/  LDL R20, [R1+0x1988] ;  /* 0x0019880001147983 */ /* 0x000ea80000100800 */
[----:B------:R-:W2:Y:S02]  /*368c0*/  LDL R21, [R1+0x198c] ;  /* 0x00198c0001157983 */ /* 0x000ea40000100800 */
[----:B--2---:R-:W-:-:S02]  /*368d0*/  @P0 LOP3.LUT R21, R21, R20, RZ, 0x3c, !PT ;  /* 0x0000001415150212 */ /* 0x004fc400078e3cff */
[----:B---3--:R-:W-:Y:S02]  /*368e0*/  PRMT R7, RZ, 0x7610, R7 ;  /* 0x00007610ff077816 */ /* 0x008fe40000000007 */
        /* <DEDUP_REMOVED lines=30> */
[----:B------:R0:W2:Y:S04]  /*36ad0*/  @P1 LDG.E.U8 R7, desc[UR60][R20.64] ;  /* 0x0000003c14071981 */ /* 0x0000a8000c1e1100 */
        /* <DEDUP_REMOVED lines=13> */
[----:B------:R-:W4:Y:S04]  /*36bb0*/  @P1 LDG.E.U8 R4, desc[UR60][R20.64] ;  /* 0x0000003c14041981 */ /* 0x000f28000c1e1100 */
[----:B----4-:R0:W-:Y:S04]  /*36bc0*/  STL [R1+0x100c], R4 ;  /* 0x00100c0401007387 */ /* 0x0101e80000100800 */
[----:B0-----:R-:W4:Y:S04]  /*36bd0*/  LDL.LU R4, [R1+0x3970] ;  /* 0x0039700001047983 */ /* 0x001f280000300800 */
[----:B------:R-:W2:Y:S04]  /*36be0*/  LDL R20, [R1+0x1958] ;  /* 0x0019580001147983 */ /* 0x000ea80000100800 */
[----:B------:R-:W2:Y:S02]  /*36bf0*/  LDL R21, [R1+0x195c] ;  /* 0x00195c0001157983 */ /* 0x000ea40000100800 */
[----:B--2---:R-:W-:-:S02]  /*36c00*/  @P1 LOP3.LUT R21, R21, R20, RZ, 0x3c, !PT ;  /* 0x0000001415151212 */ /* 0x004fc400078e3cff */
[----:B----4-:R-:W-:Y:S02]  /*36c10*/  PRMT R4, RZ, 0x7610, R4 ;  /* 0x00007610ff047816 */ /* 0x010fe40000000004 */
        /* <DEDUP_REMOVED lines=149> */
[----:B------:R-:W3:Y:S04]  /*37570*/  @P0 LDG.E.U8 R132, desc[UR60][R20.64] ;  /* 0x0000003c14840981 */ /* 0x000ee8000c1e1100 */
[----:B----4-:R0:W-:Y:S04]  /*37580*/  STL [R1+0xfbc], R107 ;  /* 0x000fbc6b01007387 */ /* 0x0101e80000100800 */
[----:B0-----:R-:W4:Y:S04]  /*37590*/  LDL R107, [R1+0x18a4] ;  /* 0x0018a400016b7983 */ /* 0x001f280000100800 */
        /* <DEDUP_REMOVED lines=35> */
[----:B------:R-:W2:Y:S01]  /*377d0*/  LDL R21, [R1+0x18a0] ;  /* 0x0018a00001157983 */ /* 0x000ea20000100800 */
[----:B------:R-:W-:Y:S01]  /*377e0*/  PRMT R128, RZ, 0x7610, R128 ;  /* 0x00007610ff807816 */ /* 0x000fe20000000080 */
[----:B----4-:R-:W-:Y:S01]  /*377f0*/  @P1 IMAD.MOV.U32 R20, RZ, RZ, R107 ;  /* 0x000000ffff141224 */ /* 0x010fe200078e006b */
[----:B------:R-:W-:Y:S02]  /*37800*/  PRMT R126, RZ, 0x7610, R126 ;  /* 0x00007610ff7e7816 */ /* 0x000fe4000000007e */
[----:B------:R-:W-:Y:S02]  /*37810*/  ISETP.GT.AND P0, PT, R11, 0x7e, PT ;  /* 0x0000007e0b00780c */ /* 0x000fe40003f04270 */
[----:B------:R-:W-:Y:S01]  /*37820*/  PRMT R54, RZ, 0x7610, R54 ;  /* 0x00007610ff367816 */ /* 0x000fe20000000036 */
[----:B------:R-:W4:Y:S04]  /*37830*/  LDL R107, [R1+0x187c] ;  /* 0x00187c00016b7983 */ /* 0x000f280000100800 */
[----:B--2---:R0:W2:Y:S04]  /*37840*/  @P1 LDG.E.U8 R128, desc[UR60][R20.64] ;  /* 0x0000003c14801981 */ /* 0x0040a8000c1e1100 */
[----:B------:R-:W0:Y:S04]  /*37850*/  LDL R20, [R1+0x1898] ;  /* 0x0018980001147983 */ /* 0x000e280000100800 */
[----:B------:R-:W0:Y:S02]  /*37860*/  LDL R21, [R1+0x189c] ;  /* 0x00189c0001157983 */ /* 0x000e240000100800 */
[----:B0-----:R-:W-:-:S04]  /*37870*/  @P1 LOP3.LUT R21, R21, R20, RZ, 0x3c, !PT ;  /* 0x0000001415151212 */ /* 0x001fc800078e3cff */
[----:B------:R-:W-:-:S04]  /*37880*/  @P1 LOP3.LUT R20, R21, R20, RZ, 0x3c, !PT ;  /* 0x0000001415141212 */ /* 0x000fc800078e3cff */
[----:B------:R-:W-:-:S05]  /*37890*/  @P1 LOP3.LUT R21, R21, R20, RZ, 0x3c, !PT ;  /* 0x0000001415151212 */ /* 0x000fca00078e3cff */
[----:B------:R0:W2:Y:S04]  /*378a0*/  @P1 LDG.E.U8 R126, desc[UR60][R20.64] ;  /* 0x0000003c147e1981 */ /* 0x0000a8000c1e1100 */
[----:B------:R-:W0:Y:S04]  /*378b0*/  LDL R20, [R1+0x1890] ;  /* 0x0018900001147983 */ /* 0x000e280000100800 */
[----:B------:R-:W0:Y:S02]  /*378c0*/  LDL R21, [R1+0x1894] ;  /* 0x0018940001157983 */ /* 0x000e240000100800 */
[----:B0-----:R-:W-:-:S04]  /*378d0*/  @P0 LOP3.LUT R21, R21, R20, RZ, 0x3c, !PT ;  /* 0x0000001415150212 */ /* 0x001fc800078e3cff */
        /* <DEDUP_REMOVED lines=14> */
[----:B------:R-:W4:Y:S01]  /*379c0*/  LDL R21, [R1+0x1884] ;  /* 0x0018840001157983 */ /* 0x000f220000100800 */
[----:B------:R-:W-:Y:S01]  /*379d0*/  PRMT R55, RZ, 0x7610, R55 ;  /* 0x00007610ff377816 */ /* 0x000fe20000000037 */
[----:B----4-:R-:W-:-:S02]  /*379e0*/  @P0 IMAD.MOV.U32 R20, RZ, RZ, R21 ;  /* 0x000000ffff140224 */ /* 0x010fc400078e0015 */
[----:B------:R-:W-:-:S05]  /*379f0*/  @P0 IMAD.MOV.U32 R21, RZ, RZ, R13 ;  /* 0x000000ffff150224 */ /* 0x000fca00078e000d */
[----:B------:R0:W4:Y:S04]  /*37a00*/  @P0 LDG.E.U8 R55, desc[UR60][R20.64] ;  /* 0x0000003c14370981 */ /* 0x000128000c1e1100 */
[----:B------:R-:W-:Y:S01]  /*37a10*/  STL [R1+0x2d74], R13 ;  /* 0x002d740d01007387 */ /* 0x000fe20000100800 */
[----:B0-----:R-:W-:Y:S02]  /*37a20*/  LOP3.LUT R20, R57, 0xffff, RZ, 0xc0, !PT ;  /* 0x0000ffff39147812 */ /* 0x001fe400078ec0ff */
[----:B------:R-:W-:-:S04]  /*37a30*/  LOP3.LUT R21, R133, 0xffff, RZ, 0xc0, !PT ;  /* 0x0000ffff85157812 */ /* 0x000fc800078ec0ff */
[----:B------:R-:W-:Y:S01]  /*37a40*/  PRMT R57, R21, 0x3340, R20 ;  /* 0x0000334015397816 */ /* 0x000fe20000000014 */
[----:B----4-:R0:W-:Y:S04]  /*37a50*/  STL [R1+0xf94], R55 ;  /* 0x000f943701007387 */ /* 0x0101e80000100800 */
[----:B0-----:R-:W4:Y:S04]  /*37a60*/  LDL.LU R55, [R1+0x3938] ;  /* 0x0039380001377983 */ /* 0x001f280000300800 */
[----:B------:R-:W2:Y:S04]  /*37a70*/  LDL.LU R133, [R1+0x3934] ;  /* 0x0039340001857983 */ /* 0x000ea80000300800 */
[----:B------:R-:W3:Y:S01]  /*37a80*/  LDL R20, [R1+0x1878] ;  /* 0x0018780001147983 */ /* 0x000ee20000100800 */
[----:B------:R-:W-:Y:S01]  /*37a90*/  PRMT R13, RZ, 0x7610, R13 ;  /* 0x00007610ff0d7816 */ /* 0x000fe2000000000d */
[----:B---3--:R-:W-:-:S02]  /*37aa0*/  @P0 IMAD.MOV.U32 R21, RZ, RZ, R20 ;  /* 0x000000ffff150224 */ /* 0x008fc400078e0014 */
[----:B------:R-:W-:Y:S02]  /*37ab0*/  @P0 IMAD.MOV.U32 R20, RZ, RZ, R107 ;  /* 0x000000ffff140224 */ /* 0x000fe400078e006b */
[----:B------:R-:W3:Y:S04]  /*37ac0*/  LDL R107, [R1+0x1860] ;  /* 0x00186000016b7983 */ /* 0x000ee80000100800 */
[----:B------:R0:W4:Y:S02]  /*37ad0*/  @P0 LDG.E.U8 R13, desc[UR60][R20.64] ;  /* 0x0000003c140d0981 */ /* 0x000124000c1e1100 */
[----:B0-----:R-:W-:Y:S02]  /*37ae0*/  LOP3.LUT R21, R131, 0xffff, RZ, 0xc0, !PT ;  /* 0x0000ffff83157812 */ /* 0x001fe400078ec0ff */
[----:B------:R-:W-:-:S04]  /*37af0*/  LOP3.LUT R20, R56, 0xffff, RZ, 0xc0, !PT ;  /* 0x0000ffff38147812 */ /* 0x000fc800078ec0ff */
[----:B------:R-:W-:Y:S01]  /*37b00*/  PRMT R56, R21, 0x3340, R20 ;  /* 0x0000334015387816 */ /* 0x000fe20000000014 */
[----:B----4-:R0:W-:Y:S04]  /*37b10*/  STL [R1+0xf88], R13 ;  /* 0x000f880d01007387 */ /* 0x0101e80000100800 */
[----:B0-----:R-:W4:Y:S04]  /*37b20*/  LDL R13, [R1+0x1864] ;  /* 0x00186400010d7983 */ /* 0x001f280000100800 */
[----:B------:R-:W3:Y:S04]  /*37b30*/  LDL.LU R131, [R1+0x3930] ;  /* 0x0039300001837983 */ /* 0x000ee80000300800 */
[----:B------:R-:W4:Y:S04]  /*37b40*/  LDL R21, [R1+0x1870] ;  /* 0x0018700001157983 */ /* 0x000f280000100800 */
[----:B------:R-:W4:Y:S01]  /*37b50*/  LDL R20, [R1+0x1874] ;  /* 0x0018740001147983 */ /* 0x000f220000100800 */
[----:B------:R-:W-:-:S02]  /*37b60*/  ISETP.GT.AND P0, PT, R11, 0x7f, PT ;  /* 0x0000007f0b00780c */ /* 0x000fc40003f04270 */
[----:B--2---:R-:W-:-:S11]  /*37b70*/  PRMT R133, RZ, 0x7610, R133 ;  /* 0x00007610ff857816 */ /* 0x004fd60000000085 */
[----:B----4-:R0:W2:Y:S02]  /*37b80*/  @P0 LDG.E.U8 R133, desc[UR60][R20.64] ;  /* 0x0000003c14850981 */ /* 0x0100a4000c1e1100 */
[----:B0-----:R-:W-:Y:S02]  /*37b90*/  LOP3.LUT R21, R129, 0xffff, RZ, 0xc0, !PT ;  /* 0x0000ffff81157812 */ /* 0x001fe400078ec0ff */
[----:B------:R-:W-:Y:S01]  /*37ba0*/  LOP3.LUT R20, R59, 0xffff, RZ, 0xc0, !PT ;  /* 0x0000ffff3b147812 */ /* 0x000fe200078ec0ff */
[----:B------:R-:W4:Y:S03]  /*37bb0*/  LDL.LU R129, [R1+0x392c] ;  /* 0x00392c0001817983 */ /* 0x000f260000300800 */
[----:B------:R-:W-:Y:S02]  /*37bc0*/  PRMT R59, R21, 0x3340, R20 ;  /* 0x00003340153b7816 */ /* 0x000fe40000000014 */
[----:B------:R-:W2:Y:S04]  /*37bd0*/  LDL R21, [R1+0x1868] ;  /* 0x0018680001157983 */ /* 0x000ea80000100800 */
[----:B------:R-:W2:Y:S01]  /*37be0*/  LDL R20, [R1+0x186c] ;  /* 0x00186c0001147983 */ /* 0x000ea20000100800 */
[----:B---3--:R-:W-:-:S02]  /*37bf0*/  PRMT R131, RZ, 0x7610, R131 ;  /* 0x00007610ff837816 */ /* 0x008fc40000000083 */
[----:B------:R-:W-:Y:S02]  /*37c00*/  LOP3.LUT R23, R23, 0xffff, RZ, 0xc0, !PT ;  /* 0x0000ffff17177812 */ /* 0x000fe400078ec0ff */
[----:B------:R-:W-:Y:S02]  /*37c10*/  LOP3.LUT R22, R22, 0xffff, RZ, 0xc0, !PT ;  /* 0x0000ffff16167812 */ /* 0x000fe400078ec0ff */
[----:B----4-:R-:W-:Y:S01]  /*37c20*/  PRMT R129, RZ, 0x7610, R129 ;  /* 0x00007610ff817816 */ /* 0x010fe20000000081 */
[----:B--2---:R0:W2:Y:S02]  /*37c30*/  @P0 LDG.E.U8 R131, desc[UR60][R20.64] ;  /* 0x0000003c14830981 */ /* 0x0040a4000c1e1100 */
[----:B0-----:R-:W-:Y:S02]  /*37c40*/  LOP3.LUT R21, R127, 0xffff, RZ, 0xc0, !PT ;  /* 0x0000ffff7f157812 */ /* 0x001fe400078ec0ff */
[----:B------:R-:W-:Y:S01]  /*37c50*/  LOP3.LUT R20, R58, 0xffff, RZ, 0xc0, !PT ;  /* 0x0000ffff3a147812 */ /* 0x000fe200078ec0ff */
[----:B------:R-:W3:Y:S03]  /*37c60*/  LDL.LU R127, [R1+0x3928] ;  /* 0x00392800017f7983 */ /* 0x000ee60000300800 */
[----:B------:R-:W-:Y:S01]  /*37c70*/  PRMT R58, R21, 0x3340, R20 ;  /* 0x00003340153a7816 */ /* 0x000fe20000000014 */
[----:B------:R-:W-:-:S02]  /*37c80*/  @P0 IMAD.MOV.U32 R20, RZ, RZ, R13 ;  /* 0x000000ffff140224 */ /* 0x000fc400078e000d */
[----:B------:R-:W-:Y:S01]  /*37c90*/  @P0 IMAD.MOV.U32 R21, RZ, RZ, R107 ;  /* 0x000000ffff150224 */ /* 0x000fe200078e006b */
[----:B------:R-:W4:Y:S04]  /*37ca0*/  LDL.LU R13, [R1+0x185c] ;  /* 0x00185c00010d7983 */ /* 0x000f280000300800 */
[----:B------:R-:W2:Y:S04]  /*37cb0*/  LDL R107, [R1+0x14a4] ;  /* 0x0014a400016b7983 */ /* 0x000ea80000100800 */
[----:B------:R0:W2:Y:S02]  /*37cc0*/  @P0 LDG.E.U8 R129, desc[UR60][R20.64] ;  /* 0x0000003c14810981 */ /* 0x0000a4000c1e1100 */
[----:B0-----:R-:W-:-:S02]  /*37cd0*/  LOP3.LUT R21, R60, 0xffff, RZ, 0xc0, !PT ;  /* 0x0000ffff3c157812 */ /* 0x001fc400078ec0ff */
[----:B------:R-:W-:Y:S02]  /*37ce0*/  PRMT R60, R23, 0x3340, R22 ;  /* 0x00003340173c7816 */ /* 0x000fe40000000016 */
[----:B------:R-:W-:Y:S02]  /*37cf0*/  LOP3.LUT R23, R239, 0xffff, RZ, 0xc0, !PT ;  /* 0x0000ffffef177812 */ /* 0x000fe400078ec0ff */
[----:B------:R-:W2:Y:S01]  /*37d00*/  LDL R239, [R1+0x1858] ;  /* 0x0018580001ef7983 */ /* 0x000ea20000100800 */
[----:B------:R-:W-:Y:S02]  /*37d10*/  LOP3.LUT R20, R249, 0xffff, RZ, 0xc0, !PT ;  /* 0x0000fffff9147812 */ /* 0x000fe400078ec0ff */
[----:B------:R-:W-:Y:S02]  /*37d20*/  LOP3.LUT R22, R229, 0xffff, RZ, 0xc0, !PT ;  /* 0x0000ffffe5167812 */ /* 0x000fe400078ec0ff */
[----:B------:R-:W-:Y:S02]  /*37d30*/  PRMT R249, R21, 0x3340, R20 ;  /* 0x0000334015f97816 */ /* 0x000fe40000000014 */
[----:B------:R-:W-:-:S02]  /*37d40*/  LOP3.LUT R21, R153, 0xffff, RZ, 0xc0, !PT ;  /* 0x0000ffff99157812 */ /* 0x000fc400078ec0ff */
[----:B------:R-:W-:Y:S02]  /*37d50*/  LOP3.LUT R20, R152, 0xffff, RZ, 0xc0, !PT ;  /* 0x0000ffff98147812 */ /* 0x000fe400078ec0ff */
[----:B------:R-:W-:Y:S02]  /*37d60*/  PRMT R152, R23, 0x3340, R22 ;  /* 0x0000334017987816 */ /* 0x000fe40000000016 */
[----:B------:R-:W-:-:S04]  /*37d70*/  PRMT R23, R21, 0x3340, R20 ;  /* 0x0000334015177816 */ /* 0x000fc80000000014 */
[----:B------:R-:W-:Y:S02]  /*37d80*/  PRMT R23, R152, 0x5410, R23 ;  /* 0x0000541098177816 */ /* 0x000fe40000000017 */
[----:B------:R-:W-:Y:S02]  /*37d90*/  PRMT R20, R57, 0x5410, R56 ;  /* 0x0000541039147816 */ /* 0x000fe40000000038 */
[----:B------:R-:W-:Y:S02]  /*37da0*/  PRMT R21, R59, 0x5410, R58 ;  /* 0x000054103b157816 */ /* 0x000fe4000000003a */
[----:B------:R-:W-:Y:S01]  /*37db0*/  PRMT R22, R60, 0x5410, R249 ;  /* 0x000054103c167816 */ /* 0x000fe200000000f9 */
[----:B------:R-:W2:Y:S04]  /*37dc0*/  LDL.LU R56, [R1+0x3924] ;  /* 0x0039240001387983 */ /* 0x000ea80000300800 */
[----:B------:R-:W2:Y:S04]  /*37dd0*/  LDL.LU R57, [R1+0x3920] ;  /* 0x0039200001397983 */ /* 0x000ea80000300800 */
[----:B------:R-:W2:Y:S04]  /*37de0*/  LDL.LU R58, [R1+0x391c] ;  /* 0x00391c00013a7983 */ /* 0x000ea80000300800 */
[----:B------:R-:W2:Y:S04]  /*37df0*/  LDL.LU R59, [R1+0x3918] ;  /* 0x00391800013b7983 */ /* 0x000ea80000300800 */
[----:B------:R-:W2:Y:S01]  /*37e00*/  LDL.LU R60, [R1+0x3914] ;  /* 0x00391400013c7983 */ /* 0x000ea20000300800 */
[----:B---3--:R-:W-:Y:S01]  /*37e10*/  PRMT R127, RZ, 0x7610, R127 ;  /* 0x00007610ff7f7816 */ /* 0x008fe2000000007f */
[----:B----4-:R-:W-:-:S02]  /*37e20*/  @P0 IMAD.MOV.U32 R152, RZ, RZ, R13 ;  /* 0x000000ffff980224 */ /* 0x010fc400078e000d */
[----:B--2---:R-:W-:-:S05]  /*37e30*/  @P0 IMAD.MOV.U32 R153, RZ, RZ, R239 ;  /* 0x000000ffff990224 */ /* 0x004fca00078e00ef */
[----:B------:R0:W2:Y:S01]  /*37e40*/  @P0 LDG.E.U8 R127, desc[UR60][R152.64] ;  /* 0x0000003c987f0981 */ /* 0x0000a2000c1e1100 */
[----:B------:R-:W-:Y:S06]  /*37e50*/  BAR.SYNC.DEFER_BLOCKING 0x0 ;  /* 0x0000000000007b1d */ /* 0x000fec0000010000 */
[----:B------:R1:W-:Y:S02]  /*37e60*/  STS.128 [R107], R20 ;  /* 0x000000146b007388 */ /* 0x0003e40000000c00 */
[----:B-1----:R-:W-:Y:S02]  /*37e70*/  LOP3.LUT R23, R61, 0xffff, RZ, 0xc0, !PT ;  /* 0x0000ffff3d177812 */ /* 0x002fe400078ec0ff */
[----:B------:R-:W-:-:S02]  /*37e80*/  LOP3.LUT R22, R62, 0xffff, RZ, 0xc0, !PT ;  /* 0x0000ffff3e167812 */ /* 0x000fc400078ec0ff */
[----:B------:R-:W-:Y:S02]  /*37e90*/  LOP3.LUT R21, R74, 0xffff, RZ, 0xc0, !PT ;  /* 0x0000ffff4a157812 */ /* 0x000fe400078ec0ff */
[----:B------:R-:W-:Y:S02]  /*37ea0*/  LOP3.LUT R20, R73, 0xffff, RZ, 0xc0, !PT ;  /* 0x0000ffff49147812 */ /* 0x000fe400078ec0ff */
[----:B------:R-:W-:Y:S02]  /*37eb0*/  PRMT R74, R23, 0x3340, R22 ;  /* 0x00003340174a7816 */ /* 0x000fe40000000016 */
[----:B------:R-:W-:Y:S02]  /*37ec0*/  LOP3.LUT R23, R63, 0xffff, RZ, 0xc0, !PT ;  /* 0x0000ffff3f177812 */ /* 0x000fe400078ec0ff */
[----:B------:R-:W-:Y:S02]  /*37ed0*/  PRMT R73, R21, 0x3340, R20 ;  /* 0x0000334015497816 */ /* 0x000fe40000000014 */
        /* <DEDUP_REMOVED lines=11> */
[----:B0-----:R-:W-:Y:S02]  /*37f90*/  PRMT R153, R21, 0x3340, R20 ;  /* 0x0000334015997816 */ /* 0x001fe40000000014 */
[----:B------:R-:W-:-:S02]  /*37fa0*/  LOP3.LUT R22, R72, 0xffff, RZ, 0xc0, !PT ;  /* 0x0000ffff48167812 */ /* 0x000fc400078ec0ff */
[----:B------:R-:W-:Y:S02]  /*37fb0*/  LOP3.LUT R21, R247, 0xffff, RZ, 0xc0, !PT ;  /* 0x0000fffff7157812 */ /* 0x000fe400078ec0ff */
[----:B------:R-:W-:Y:S02]  /*37fc0*/  LOP3.LUT R20, R237, 0xffff, RZ, 0xc0, !PT ;  /* 0x0000ffffed147812 */ /* 0x000fe400078ec0ff */
[----:B------:R-:W-:Y:S02]  /*37fd0*/  PRMT R152, R23, 0x3340, R22 ;  /* 0x0000334017987816 */ /* 0x000fe40000000016 */
[----:B------:R-:W-:Y:S02]  /*37fe0*/  PRMT R23, R21, 0x3340, R20 ;  /* 0x0000334015177816 */ /* 0x000fe40000000014 */
[----:B------:R-:W-:Y:S02]  /*37ff0*/  PRMT R20, R74, 0x5410, R73 ;  /* 0x000054104a147816 */ /* 0x000fe40000000049 */
[----:B------:R-:W-:-:S02]  /*38000*/  PRMT R21, R249, 0x5410, R239 ;  /* 0x00005410f9157816 */ /* 0x000fc400000000ef */
[----:B------:R-:W-:Y:S02]  /*38010*/  PRMT R22, R229, 0x5410, R153 ;  /* 0x00005410e5167816 */ /* 0x000fe40000000099 */
[----:B------:R-:W-:-:S05]  /*38020*/  PRMT R23, R152, 0x5410, R23 ;  /* 0x0000541098177816 */ /* 0x000fca0000000017 */
[----:B------:R0:W-:Y:S04]  /*38030*/  STS.128 [R107+0x4000], R20 ;  /* 0x004000146b007388 */ /* 0x0001e80000000c00 */
[----:B------:R-:W-:Y:S04]  /*38040*/  STL [R1+0x2d78], R13 ;  /* 0x002d780d01007387 */ /* 0x000fe80000100800 */
[----:B------:R-:W3:Y:S04]  /*38050*/  LDL.LU R61, [R1+0x3910] ;  /* 0x00391000013d7983 */ /* 0x000ee80000300800 */
[----:B------:R-:W4:Y:S04]  /*38060*/  LDL.LU R62, [R1+0x390c] ;  /* 0x00390c00013e7983 */ /* 0x000f280000300800 */
[----:B------:R-:W2:Y:S04]  /*38070*/  LDL.LU R63, [R1+0x3908] ;  /* 0x00390800013f7983 */ /* 0x000ea80000300800 */
        /* <DEDUP_REMOVED lines=10> */
[----:B------:R-:W4:Y:S01]  /*38120*/  LDL.LU R74, [R1+0x38dc] ;  /* 0x0038dc00014a7983 */ /* 0x000f220000300800 */
[----:B0-----:R-:W-:-:S02]  /*38130*/  LOP3.LUT R23, R75, 0xffff, RZ, 0xc0, !PT ;  /* 0x0000ffff4b177812 */ /* 0x001fc400078ec0ff */
[----:B------:R-:W-:Y:S02]  /*38140*/  LOP3.LUT R22, R76, 0xffff, RZ, 0xc0, !PT ;  /* 0x0000ffff4c167812 */ /* 0x000fe400078ec0ff */
[----:B------:R-:W-:Y:S02]  /*38150*/  LOP3.LUT R21, R77, 0xffff, RZ, 0xc0, !PT ;  /* 0x0000ffff4d157812 */ /* 0x000fe400078ec0ff */
[----:B------:R-:W-:Y:S01]  /*38160*/  LOP3.LUT R20, R78, 0xffff, RZ, 0xc0, !PT ;  /* 0x0000ffff4e147812 */ /* 0x000fe200078ec0ff */
[----:B------:R-:W2:Y:S01]  /*38170*/  LDL.LU R75, [R1+0x38d8] ;  /* 0x0038d800014b7983 */ /* 0x000ea20000300800 */
[----:B------:R-:W-:Y:S02]  /*38180*/  PRMT R249, R23, 0x3340, R22 ;  /* 0x0000334017f97816 */ /* 0x000fe40000000016 */
[----:B------:R-:W-:Y:S02]  /*38190*/  LOP3.LUT R23, R79, 0xffff, RZ, 0xc0, !PT ;  /* 0x0000ffff4f177812 */ /* 0x000fe400078ec0ff */
[----:B------:R-:W-:-:S02]  /*381a0*/  PRMT R247, R21, 0x3340, R20 ;  /* 0x0000334015f77816 */ /* 0x000fc40000000014 */
[----:B------:R-:W-:Y:S02]  /*381b0*/  LOP3.LUT R22, R80, 0xffff, RZ, 0xc0, !PT ;  /* 0x0000ffff50167812 */ /* 0x000fe400078ec0ff */
[----:B------:R-:W-:Y:S02]  /*381c0*/  LOP3.LUT R21, R81, 0xffff, RZ, 0xc0, !PT ;  /* 0x0000ffff51157812 */ /* 0x000fe400078ec0ff */
[----:B------:R-:W-:Y:S01]  /*381d0*/  LOP3.LUT R20, R82, 0xffff, RZ, 0xc0, !PT ;  /* 0x0000ffff52147812 */ /* 0x000fe200078ec0ff */
[----:B------:R-:W3:Y:S01]  /*381e0*/  LDL.LU R76, [R1+0x38d4] ;  /* 0x0038d400014c7983 */ /* 0x000ee20000300800 */
[----:B------:R-:W-:Y:S02]  /*381f0*/  PRMT R239, R23, 0x3340, R22 ;  /* 0x0000334017ef7816 */ /* 0x000fe40000000016 */
[----:B------:R-:W-:Y:S02]  /*38200*/  LOP3.LUT R23, R83, 0xffff, RZ, 0xc0, !PT ;  /* 0x0000ffff53177812 */ /* 0x000fe400078ec0ff */
[----:B------:R-:W-:-:S02]  /*38210*/  PRMT R237, R21, 0x3340, R20 ;  /* 0x0000334015ed7816 */ /* 0x000fc40000000014 */
[----:B------:R-:W-:Y:S02]  /*38220*/  LOP3.LUT R22, R84, 0xffff, RZ, 0xc0, !PT ;  /* 0x0000ffff54167812 */ /* 0x000fe400078ec0ff */
[----:B------:R-:W-:Y:S02]  /*38230*/  LOP3.LUT R21, R85, 0xffff, RZ, 0xc0, !PT ;  /* 0x0000ffff55157812 */ /* 0x000fe400078ec0ff */
[----:B------:R-:W-:Y:S01]  /*38240*/  LOP3.LUT R20, R86, 0xffff, RZ, 0xc0, !PT ;  /* 0x0000ffff56147812 */ /* 0x000fe200078ec0ff */
[----:B------:R-:W4:Y:S01]  /*38250*/  LDL.LU R77, [R1+0x38d0] ;  /* 0x0038d000014d7983 */ /* 0x000f220000300800 */
[----:B------:R-:W-:Y:S02]  /*38260*/  PRMT R229, R23, 0x3340, R22 ;  /* 0x0000334017e57816 */ /* 0x000fe40000000016 */
[----:B------:R-:W-:Y:S02]  /*38270*/  LOP3.LUT R23, R87, 0xffff, RZ, 0xc0, !PT ;  /* 0x0000ffff57177812 */ /* 0x000fe400078ec0ff */
[----:B------:R-:W-:-:S02]  /*38280*/  PRMT R153, R21, 0x3340, R20 ;  /* 0x0000334015997816 */ /* 0x000fc40000000014 */
[----:B------:R-:W-:Y:S02]  /*38290*/  LOP3.LUT R22, R88, 0xffff, RZ, 0xc0, !PT ;  /* 0x0000ffff58167812 */ /* 0x000fe400078ec0ff */
[----:B------:R-:W-:Y:S02]  /*382a0*/  LOP3.LUT R21, R89, 0xffff, RZ, 0xc0, !PT ;  /* 0x0000ffff59157812 */ /* 0x000fe400078ec0ff */
[----:B------:R-:W-:Y:S01]  /*382b0*/  LOP3.LUT R20, R90, 0xffff, RZ, 0xc0, !PT ;  /* 0x0000ffff5a147812 */ /* 0x000fe200078ec0ff */
[----:B------:R-:W2:Y:S01]  /*382c0*/  LDL.LU R78, [R1+0x38cc] ;  /* 0x0038cc00014e7983 */ /* 0x000ea20000300800 */
[----:B------:R-:W-:-:S03]  /*382d0*/  PRMT R152, R23, 0x3340, R22 ;  /* 0x0000334017987816 */ /* 0x000fc60000000016 */
[----:B------:R-:W3:Y:S01]  /*382e0*/  LDL.LU R79, [R1+0x38c8] ;  /* 0x0038c800014f7983 */ /* 0x000ee20000300800 */
[----:B------:R-:W-:Y:S02]  /*382f0*/  PRMT R23, R21, 0x3340, R20 ;  /* 0x0000334015177816 */ /* 0x000fe40000000014 */
[----:B------:R-:W-:Y:S02]  /*38300*/  PRMT R20, R249, 0x5410, R247 ;  /* 0x00005410f9147816 */ /* 0x000fe400000000f7 */
[----:B------:R-:W-:Y:S02]  /*38310*/  PRMT R21, R239, 0x5410, R237 ;  /* 0x00005410ef157816 */ /* 0x000fe400000000ed */
[----:B------:R-:W-:Y:S02]  /*38320*/  PRMT R22, R229, 0x5410, R153 ;  /* 0x00005410e5167816 */ /* 0x000fe40000000099 */
[----:B------:R-:W-:Y:S01]  /*38330*/  PRMT R23, R152, 0x5410, R23 ;  /* 0x0000541098177816 */ /* 0x000fe20000000017 */
[----:B------:R-:W4:Y:S04]  /*38340*/  LDL.LU R80, [R1+0x38c4] ;  /* 0x0038c40001507983 */ /* 0x000f280000300800 */
[----:B------:R-:W2:Y:S04]  /*38350*/  LDL.LU R81, [R1+0x38c0] ;  /* 0x0038c00001517983 */ /* 0x000ea80000300800 */
[----:B------:R-:W3:Y:S04]  /*38360*/  LDL.LU R82, [R1+0x38bc] ;  /* 0x0038bc0001527983 */ /* 0x000ee80000300800 */
[----:B------:R-:W4:Y:S04]  /*38370*/  LDL.LU R83, [R1+0x38b8] ;  /* 0x0038b80001537983 */ /* 0x000f280000300800 */
[----:B------:R0:W-:Y:S04]  /*38380*/  STS.128 [R107+0x8000], R20 ;  /* 0x008000146b007388 */ /* 0x0001e80000000c00 */
[----:B------:R-:W2:Y:S04]  /*38390*/  LDL.LU R84, [R1+0x38b4] ;  /* 0x0038b40001547983 */ /* 0x000ea80000300800 */
[----:B------:R-:W3:Y:S04]  /*383a0*/  LDL.LU R85, [R1+0x38b0] ;  /* 0x0038b00001557983 */ /* 0x000ee80000300800 */
[----:B------:R-:W4:Y:S04]  /*383b0*/  LDL.LU R86, [R1+0x38ac] ;  /* 0x0038ac0001567983 */ /* 0x000f280000300800 */
[----:B------:R-:W2:Y:S04]  /*383c0*/  LDL.LU R87, [R1+0x38a8] ;  /* 0x0038a80001577983 */ /* 0x000ea80000300800 */
[----:B------:R-:W3:Y:S04]  /*383d0*/  LDL.LU R88, [R1+0x38a4] ;  /* 0x0038a40001587983 */ /* 0x000ee80000300800 */
[----:B------:R-:W4:Y:S04]  /*383e0*/  LDL.LU R89, [R1+0x38a0] ;  /* 0x0038a00001597983 */ /* 0x000f280000300800 */
[----:B------:R-:W2:Y:S01]  /*383f0*/  LDL.LU R90, [R1+0x389c] ;  /* 0x00389c00015a7983 */ /* 0x000ea20000300800 */
[----:B0-----:R-:W-:-:S02]  /*38400*/  LOP3.LUT R23, R91, 0xffff, RZ, 0xc0, !PT ;  /* 0x0000ffff5b177812 */ /* 0x001fc400078ec0ff */
        /* <DEDUP_REMOVED lines=24> */
[----:B------:R-:W3:Y:S04]  /*38590*/  LDL.LU R94, [R1+0x388c] ;  /* 0x00388c00015e7983 */ /* 0x000ee80000300800 */
[----:B------:R-:W4:Y:S01]  /*385a0*/  LDL.LU R95, [R1+0x3888] ;  /* 0x00388800015f7983 */ /* 0x000f220000300800 */
[----:B------:R-:W-:-:S03]  /*385b0*/  PRMT R152, R23, 0x3340, R22 ;  /* 0x0000334017987816 */ /* 0x000fc60000000016 */
[----:B------:R-:W2:Y:S01]  /*385c0*/  LDL.LU R96, [R1+0x3884] ;  /* 0x0038840001607983 */ /* 0x000ea20000300800 */
[----:B------:R-:W-:-:S03]  /*385d0*/  PRMT R23, R21, 0x3340, R20 ;  /* 0x0000334015177816 */ /* 0x000fc60000000014 */
[----:B------:R-:W3:Y:S04]  /*385e0*/  LDL.LU R97, [R1+0x3880] ;  /* 0x0038800001617983 */ /* 0x000ee80000300800 */
[----:B------:R-:W4:Y:S04]  /*385f0*/  LDL.LU R98, [R1+0x387c] ;  /* 0x00387c0001627983 */ /* 0x000f280000300800 */
[----:B------:R-:W2:Y:S04]  /*38600*/  LDL.LU R99, [R1+0x3878] ;  /* 0x0038780001637983 */ /* 0x000ea80000300800 */
[----:B------:R-:W3:Y:S01]  /*38610*/  LDL.LU R100, [R1+0x3874] ;  /* 0x0038740001647983 */ /* 0x000ee20000300800 */
[----:B------:R-:W-:-:S02]  /*38620*/  PRMT R20, R249, 0x5410, R247 ;  /* 0x00005410f9147816 */ /* 0x000fc400000000f7 */
[----:B------:R-:W-:Y:S02]  /*38630*/  PRMT R21, R239, 0x5410, R237 ;  /* 0x00005410ef157816 */ /* 0x000fe400000000ed */
[----:B------:R-:W-:Y:S02]  /*38640*/  PRMT R22, R229, 0x5410, R153 ;  /* 0x00005410e5167816 */ /* 0x000fe40000000099 */
[----:B------:R-:W-:Y:S01]  /*38650*/  PRMT R23, R152, 0x5410, R23 ;  /* 0x0000541098177816 */ /* 0x000fe20000000017 */
[----:B------:R-:W4:Y:S04]  /*38660*/  LDL.LU R101, [R1+0x3870] ;  /* 0x0038700001657983 */ /* 0x000f280000300800 */
[----:B------:R-:W2:Y:S04]  /*38670*/  LDL.LU R102, [R1+0x386c] ;  /* 0x00386c0001667983 */ /* 0x000ea80000300800 */
[----:B------:R-:W3:Y:S04]  /*38680*/  LDL.LU R103, [R1+0x3868] ;  /* 0x0038680001677983 */ /* 0x000ee80000300800 */
[----:B------:R-:W4:Y:S04]  /*38690*/  LDL.LU R104, [R1+0x3864] ;  /* 0x0038640001687983 */ /* 0x000f280000300800 */
[----:B------:R-:W2:Y:S04]  /*386a0*/  LDL.LU R105, [R1+0x3860] ;  /* 0x0038600001697983 */ /* 0x000ea80000300800 */
[----:B------:R0:W-:Y:S04]  /*386b0*/  STS.128 [R107+0xc000], R20 ;  /* 0x00c000146b007388 */ /* 0x0001e80000000c00 */
[----:B------:R-:W3:Y:S01]  /*386c0*/  LDL.LU R106, [R1+0x385c] ;  /* 0x00385c00016a7983 */ /* 0x000ee20000300800 */
[----:B0-----:R-:W-:-:S02]  /*386d0*/  LOP3.LUT R23, R108, 0xffff, RZ, 0xc0, !PT ;  /* 0x0000ffff6c177812 */ /* 0x001fc400078ec0ff */
[----:B------:R-:W-:Y:S01]  /*386e0*/  LOP3.LUT R22, R109, 0xffff, RZ, 0xc0, !PT ;  /* 0x0000ffff6d167812 */ /* 0x000fe200078ec0ff */
[----:B------:R-:W4:Y:S04]  /*386f0*/  LDL.LU R107, [R1+0x3858] ;  /* 0x00385800016b7983 */ /* 0x000f280000300800 */
[----:B------:R-:W2:Y:S04]  /*38700*/  LDL.LU R108, [R1+0x3854] ;  /* 0x00385400016c7983 */ /* 0x000ea80000300800 */
[----:B------:R-:W3:Y:S01]  /*38710*/  LDL.LU R109, [R1+0x3850] ;  /* 0x00385000016d7983 */ /* 0x000ee20000300800 */
[----:B------:R-:W-:-:S02]  /*38720*/  LOP3.LUT R21, R110, 0xffff, RZ, 0xc0, !PT ;  /* 0x0000ffff6e157812 */ /* 0x000fc400078ec0ff */
[----:B------:R-:W-:Y:S01]  /*38730*/  LOP3.LUT R20, R111, 0xffff, RZ, 0xc0, !PT ;  /* 0x0000ffff6f147812 */ /* 0x000fe200078ec0ff */
[----:B------:R-:W4:Y:S01]  /*38740*/  LDL.LU R110, [R1+0x384c] ;  /* 0x00384c00016e7983 */ /* 0x000f220000300800 */
[----:B------:R-:W-:-:S03]  /*38750*/  PRMT R239, R23, 0x3340, R22 ;  /* 0x0000334017ef7816 */ /* 0x000fc60000000016 */
[----:B------:R-:W2:Y:S01]  /*38760*/  LDL.LU R111, [R1+0x3848] ;  /* 0x00384800016f7983 */ /* 0x000ea20000300800 */
[----:B------:R-:W-:-:S03]  /*38770*/  LOP3.LUT R23, R26, 0xffff, RZ, 0xc0, !PT ;  /* 0x0000ffff1a177812 */ /* 0x000fc600078ec0ff */
[----:B------:R-:W3:Y:S01]  /*38780*/  LDL R26, [R1+0x14a0] ;  /* 0x0014a000011a7983 */ /* 0x000ee20000100800 */
[----:B------:R-:W-:Y:S02]  /*38790*/  PRMT R237, R21, 0x3340, R20 ;  /* 0x0000334015ed7816 */ /* 0x000fe40000000014 */
[----:B------:R-:W-:Y:S02]  /*387a0*/  LOP3.LUT R22, R243, 0xffff, RZ, 0xc0, !PT ;  /* 0x0000fffff3167812 */ /* 0x000fe400078ec0ff */
[----:B------:R-:W-:Y:S02]  /*387b0*/  LOP3.LUT R21, R233, 0xffff, RZ, 0xc0, !PT ;  /* 0x0000ffffe9157812 */ /* 0x000fe400078ec0ff */
[----:B------:R-:W-:Y:S02]  /*387c0*/  LOP3.LUT R20, R224, 0xffff, RZ, 0xc0, !PT ;  /* 0x0000ffffe0147812 */ /* 0x000fe400078ec0ff */
[----:B------:R-:W-:Y:S02]  /*387d0*/  PRMT R229, R23, 0x3340, R22 ;  /* 0x0000334017e57816 */ /* 0x000fe40000000016 */
[----:B------:R-:W-:-:S02]  /*387e0*/  LOP3.LUT R23, R216, 0xffff, RZ, 0xc0, !PT ;  /* 0x0000ffffd8177812 */ /* 0x000fc400078ec0ff */
        /* <DEDUP_REMOVED lines=11> */
[----:B------:R-:W-:-:S02]  /*388a0*/  PRMT R23, R21, 0x3340, R20 ;  /* 0x0000334015177816 */ /* 0x000fc40000000014 */
[----:B------:R-:W-:Y:S02]  /*388b0*/  PRMT R20, R239, 0x5410, R237 ;  /* 0x00005410ef147816 */ /* 0x000fe400000000ed */
[----:B------:R-:W-:Y:S02]  /*388c0*/  PRMT R21, R229, 0x5410, R224 ;  /* 0x00005410e5157816 */ /* 0x000fe400000000e0 */
[----:B------:R-:W-:Y:S02]  /*388d0*/  PRMT R22, R196, 0x5410, R153 ;  /* 0x00005410c4167816 */ /* 0x000fe40000000099 */
[----:B------:R-:W-:-:S05]  /*388e0*/  PRMT R23, R152, 0x5410, R23 ;  /* 0x0000541098177816 */ /* 0x000fca0000000017 */
[----:B---3--:R0:W-:Y:S02]  /*388f0*/  STS.128 [R26], R20 ;  /* 0x000000141a007388 */ /* 0x0081e40000000c00 */
[----:B0-----:R-:W-:Y:S02]  /*38900*/  LOP3.LUT R23, R112, 0xffff, RZ, 0xc0, !PT ;  /* 0x0000ffff70177812 */ /* 0x001fe400078ec0ff */
[----:B------:R-:W-:Y:S02]  /*38910*/  LOP3.LUT R22, R113, 0xffff, RZ, 0xc0, !PT ;  /* 0x0000ffff71167812 */ /* 0x000fe400078ec0ff */
[----:B------:R-:W-:Y:S02]  /*38920*/  LOP3.LUT R21, R114, 0xffff, RZ, 0xc0, !PT ;  /* 0x0000ffff72157812 */ /* 0x000fe400078ec0ff */
[----:B------:R-:W-:Y:S01]  /*38930*/  LOP3.LUT R20, R115, 0xffff, RZ, 0xc0, !PT ;  /* 0x0000ffff73147812 */ /* 0x000fe200078ec0ff */
[----:B------:R-:W3:Y:S01]  /*38940*/  LDL.LU R112, [R1+0x3844] ;  /* 0x0038440001707983 */ /* 0x000ee20000300800 */
[----:B------:R-:W-:-:S02]  /*38950*/  PRMT R196, R23, 0x3340, R22 ;  /* 0x0000334017c47816 */ /* 0x000fc40000000016 */
[----:B------:R-:W-:Y:S02]  /*38960*/  LOP3.LUT R23, R116, 0xffff, RZ, 0xc0, !PT ;  /* 0x0000ffff74177812 */ /* 0x000fe400078ec0ff */
[----:B------:R-:W-:Y:S02]  /*38970*/  PRMT R190, R21, 0x3340, R20 ;  /* 0x0000334015be7816 */ /* 0x000fe40000000014 */
[----:B------:R-:W-:Y:S02]  /*38980*/  LOP3.LUT R22, R117, 0xffff, RZ, 0xc0, !PT ;  /* 0x0000ffff75167812 */ /* 0x000fe400078ec0ff */
[----:B------:R-:W-:Y:S02]  /*38990*/  LOP3.LUT R21, R118, 0xffff, RZ, 0xc0, !PT ;  /* 0x0000ffff76157812 */ /* 0x000fe400078ec0ff */
[----:B------:R-:W-:Y:S01]  /*389a0*/  LOP3.LUT R20, R248, 0xffff, RZ, 0xc0, !PT ;  /* 0x0000fffff8147812 */ /* 0x000fe200078ec0ff */
[----:B------:R-:W4:Y:S01]  /*389b0*/  LDL.LU R113, [R1+0x3840] ;  /* 0x0038400001717983 */ /* 0x000f220000300800 */
[----:B------:R-:W-:-:S02]  /*389c0*/  PRMT R184, R23, 0x3340, R22 ;  /* 0x0000334017b87816 */ /* 0x000fc40000000016 */
[----:B------:R-:W-:Y:S02]  /*389d0*/  LOP3.LUT R23, R238, 0xffff, RZ, 0xc0, !PT ;  /* 0x0000ffffee177812 */ /* 0x000fe400078ec0ff */
[----:B------:R-:W-:Y:S02]  /*389e0*/  PRMT R179, R21, 0x3340, R20 ;  /* 0x0000334015b37816 */ /* 0x000fe40000000014 */
[----:B------:R-:W-:Y:S02]  /*389f0*/  LOP3.LUT R22, R228, 0xffff, RZ, 0xc0, !PT ;  /* 0x0000ffffe4167812 */ /* 0x000fe400078ec0ff */
[----:B------:R-:W-:Y:S02]  /*38a00*/  LOP3.LUT R21, R220, 0xffff, RZ, 0xc0, !PT ;  /* 0x0000ffffdc157812 */ /* 0x000fe400078ec0ff */
[----:B------:R-:W-:Y:S01]  /*38a10*/  LOP3.LUT R20, R213, 0xffff, RZ, 0xc0, !PT ;  /* 0x0000ffffd5147812 */ /* 0x000fe200078ec0ff */
[----:B------:R-:W2:Y:S01]  /*38a20*/  LDL.LU R114, [R1+0x383c] ;  /* 0x00383c0001727983 */ /* 0x000ea20000300800 */
[----:B------:R-:W-:-:S02]  /*38a30*/  PRMT R174, R23, 0x3340, R22 ;  /* 0x0000334017ae7816 */ /* 0x000fc40000000016 */
[----:B------:R-:W-:Y:S02]  /*38a40*/  LOP3.LUT R23, R206, 0xffff, RZ, 0xc0, !PT ;  /* 0x0000ffffce177812 */ /* 0x000fe400078ec0ff */
[----:B------:R-:W-:Y:S02]  /*38a50*/  PRMT R153, R21, 0x3340, R20 ;  /* 0x0000334015997816 */ /* 0x000fe40000000014 */
[----:B------:R-:W-:Y:S02]  /*38a60*/  LOP3.LUT R22, R199, 0xffff, RZ, 0xc0, !PT ;  /* 0x0000ffffc7167812 */ /* 0x000fe400078ec0ff */
[----:B------:R-:W-:Y:S02]  /*38a70*/  LOP3.LUT R21, R193, 0xffff, RZ, 0xc0, !PT ;  /* 0x0000ffffc1157812 */ /* 0x000fe400078ec0ff */
[----:B------:R-:W-:Y:S01]  /*38a80*/  LOP3.LUT R20, R187, 0xffff, RZ, 0xc0, !PT ;  /* 0x0000ffffbb147812 */ /* 0x000fe200078ec0ff */
[----:B------:R-:W3:Y:S01]  /*38a90*/  LDL.LU R115, [R1+0x3838] ;  /* 0x0038380001737983 */ /* 0x000ee20000300800 */
[----:B------:R-:W-:-:S03]  /*38aa0*/  PRMT R152, R23, 0x3340, R22 ;  /* 0x0000334017987816 */ /* 0x000fc60000000016 */
[----:B------:R-:W4:Y:S01]  /*38ab0*/  LDL.LU R116, [R1+0x3834] ;  /* 0x0038340001747983 */ /* 0x000f220000300800 */
[----:B------:R-:W-:Y:S02]  /*38ac0*/  PRMT R23, R21, 0x3340, R20 ;  /* 0x0000334015177816 */ /* 0x000fe40000000014 */
[----:B------:R-:W-:Y:S02]  /*38ad0*/  PRMT R20, R196, 0x5410, R190 ;  /* 0x00005410c4147816 */ /* 0x000fe400000000be */
[----:B------:R-:W-:Y:S02]  /*38ae0*/  PRMT R21, R184, 0x5410, R179 ;  /* 0x00005410b8157816 */ /* 0x000fe400000000b3 */
[----:B------:R-:W-:Y:S02]  /*38af0*/  PRMT R22, R174, 0x5410, R153 ;  /* 0x00005410ae167816 */ /* 0x000fe40000000099 */
[----:B------:R-:W-:Y:S01]  /*38b00*/  PRMT R23, R152, 0x5410, R23 ;  /* 0x0000541098177816 */ /* 0x000fe20000000017 */
[----:B------:R-:W2:Y:S04]  /*38b10*/  LDL.LU R117, [R1+0x3830] ;  /* 0x0038300001757983 */ /* 0x000ea80000300800 */
[----:B------:R-:W3:Y:S04]  /*38b20*/  LDL.LU R118, [R1+0x382c] ;  /* 0x00382c0001767983 */ /* 0x000ee80000300800 */
[----:B------:R0:W-:Y:S02]  /*38b30*/  STS.128 [R26+0x4000], R20 ;  /* 0x004000141a007388 */ /* 0x0001e40000000c00 */
[----:B0-----:R-:W-:-:S02]  /*38b40*/  LOP3.LUT R23, R119, 0xffff, RZ, 0xc0, !PT ;  /* 0x0000ffff77177812 */ /* 0x001fc400078ec0ff */
        /* <DEDUP_REMOVED lines=25> */
[----:B------:R-:W-:-:S03]  /*38ce0*/  PRMT R152, R23, 0x3340, R22 ;  /* 0x0000334017987816 */ /* 0x000fc60000000016 */
[----:B------:R-:W2:Y:S01]  /*38cf0*/  LDL.LU R123, [R1+0x3818] ;  /* 0x00381800017b7983 */ /* 0x000ea20000300800 */
[----:B------:R-:W-:Y:S02]  /*38d00*/  PRMT R23, R21, 0x3340, R20 ;  /* 0x0000334015177816 */ /* 0x000fe40000000014 */
[----:B------:R-:W-:Y:S02]  /*38d10*/  PRMT R20, R190, 0x5410, R187 ;  /* 0x00005410be147816 */ /* 0x000fe400000000bb */
[----:B------:R-:W-:Y:S02]  /*38d20*/  PRMT R21, R184, 0x5410, R179 ;  /* 0x00005410b8157816 */ /* 0x000fe400000000b3 */
[----:B------:R-:W-:Y:S02]  /*38d30*/  PRMT R22, R174, 0x5410, R153 ;  /* 0x00005410ae167816 */ /* 0x000fe40000000099 */
[----:B------:R-:W-:Y:S01]  /*38d40*/  PRMT R23, R152, 0x5410, R23 ;  /* 0x0000541098177816 */ /* 0x000fe20000000017 */
[----:B------:R-:W3:Y:S04]  /*38d50*/  LDL.LU R124, [R1+0x3814] ;  /* 0x00381400017c7983 */ /* 0x000ee80000300800 */
[----:B------:R0:W-:Y:S02]  /*38d60*/  STS.128 [R26+0x8000], R20 ;  /* 0x008000141a007388 */ /* 0x0001e40000000c00 */
[----:B0-----:R-:W-:-:S02]  /*38d70*/  LOP3.LUT R21, R40, 0xffff, RZ, 0xc0, !PT ;  /* 0x0000ffff28157812 */ /* 0x001fc400078ec0ff */
[----:B------:R-:W-:-:S04]  /*38d80*/  LOP3.LUT R20, R39, 0xffff, RZ, 0xc0, !PT ;  /* 0x0000ffff27147812 */ /* 0x000fc800078ec0ff */
[----:B------:R-:W-:Y:S02]  /*38d90*/  PRMT R187, R21, 0x3340, R20 ;  /* 0x0000334015bb7816 */ /* 0x000fe40000000014 */
[----:B------:R-:W-:Y:S02]  /*38da0*/  LOP3.LUT R21, R32, 0xffff, RZ, 0xc0, !PT ;  /* 0x0000ffff20157812 */ /* 0x000fe400078ec0ff */
[----:B------:R-:W-:Y:S02]  /*38db0*/  LOP3.LUT R20, R30, 0xffff, RZ, 0xc0, !PT ;  /* 0x0000ffff1e147812 */ /* 0x000fe400078ec0ff */
[----:B------:R-:W-:Y:S02]  /*38dc0*/  LOP3.LUT R23, R44, 0xffff, RZ, 0xc0, !PT ;  /* 0x0000ffff2c177812 */ /* 0x000fe400078ec0ff */
[----:B------:R-:W-:Y:S01]  /*38dd0*/  LOP3.LUT R22, R41, 0xffff, RZ, 0xc0, !PT ;  /* 0x0000ffff29167812 */ /* 0x000fe200078ec0ff */
[----:B------:R-:W4:Y:S01]  /*38de0*/  LDL R30, [R1+0x2840] ;  /* 0x00284000011e7983 */ /* 0x000f220000100800 */
[----:B------:R-:W-:-:S02]  /*38df0*/  PRMT R179, R21, 0x3340, R20 ;  /* 0x0000334015b37816 */ /* 0x000fc40000000014 */
[----:B------:R-:W-:Y:S01]  /*38e00*/  LOP3.LUT R20, R0, 0xffff, RZ, 0xc0, !PT ;  /* 0x0000ffff00147812 */ /* 0x000fe200078ec0ff */
[----:B------:R-:W0:Y:S01]  /*38e10*/  S2R R244, SR_TID.X ;  /* 0x0000000000f47919 */ /* 0x000e220000002100 */
[----:B------:R-:W2:Y:S01]  /*38e20*/  LDL R0, [R1+0x149c] ;  /* 0x00149c0001007983 */ /* 0x000ea20000100800 */
[----:B------:R-:W-:Y:S02]  /*38e30*/  PRMT R190, R23, 0x3340, R22 ;  /* 0x0000334017be7816 */ /* 0x000fe40000000016 */
[----:B------:R-:W-:Y:S02]  /*38e40*/  LOP3.LUT R23, R37, 0xffff, RZ, 0xc0, !PT ;  /* 0x0000ffff25177812 */ /* 0x000fe400078ec0ff */
[----:B------:R-:W-:Y:S02]  /*38e50*/  LOP3.LUT R22, R34, 0xffff, RZ, 0xc0, !PT ;  /* 0x0000ffff22167812 */ /* 0x000fe400078ec0ff */
[----:B------:R-:W-:Y:S01]  /*38e60*/  LOP3.LUT R21, R27, 0xffff, RZ, 0xc0, !PT ;  /* 0x0000ffff1b157812 */ /* 0x000fe200078ec0ff */
[----:B------:R-:W4:Y:S04]  /*38e70*/  LDL R34, [R1+0x2be0] ;  /* 0x002be00001227983 */ /* 0x000f280000100800 */
[----:B------:R-:W4:Y:S01]  /*38e80*/  LDL R27, [R1+0x2c64] ;  /* 0x002c6400011b7983 */ /* 0x000f220000100800 */
[----:B------:R-:W-:-:S02]  /*38e90*/  PRMT R184, R23, 0x3340, R22 ;  /* 0x0000334017b87816 */ /* 0x000fc40000000016 */
[----:B------:R-:W-:Y:S01]  /*38ea0*/  LOP3.LUT R23, R29, 0xffff, RZ, 0xc0, !PT ;  /* 0x0000ffff1d177812 */ /* 0x000fe200078ec0ff */
[----:B------:R-:W4:Y:S04]  /*38eb0*/  LDL R32, [R1+0x2ba0] ;  /* 0x002ba00001207983 */ /* 0x000f280000100800 */
[----:B------:R-:W4:Y:S01]  /*38ec0*/  LDL R29, [R1+0x2c84] ;  /* 0x002c8400011d7983 */ /* 0x000f220000100800 */
[----:B------:R-:W-:Y:S02]  /*38ed0*/  LOP3.LUT R22, R28, 0xffff, RZ, 0xc0, !PT ;  /* 0x0000ffff1c167812 */ /* 0x000fe400078ec0ff */
[----:B------:R-:W-:Y:S02]  /*38ee0*/  PRMT R153, R21, 0x3340, R20 ;  /* 0x0000334015997816 */ /* 0x000fe40000000014 */
[----:B------:R-:W-:Y:S01]  /*38ef0*/  LOP3.LUT R21, R231, 0xffff, RZ, 0xc0, !PT ;  /* 0x0000ffffe7157812 */ /* 0x000fe200078ec0ff */
[----:B------:R-:W4:Y:S01]  /*38f00*/  LDL R28, [R1+0x2c60] ;  /* 0x002c6000011c7983 */ /* 0x000f220000100800 */
[----:B------:R-:W-:-:S02]  /*38f10*/  PRMT R174, R23, 0x3340, R22 ;  /* 0x0000334017ae7816 */ /* 0x000fc40000000016 */
[----:B------:R-:W-:Y:S02]  /*38f20*/  LOP3.LUT R23, R251, 0xffff, RZ, 0xc0, !PT ;  /* 0x0000fffffb177812 */ /* 0x000fe400078ec0ff */
[----:B------:R-:W-:Y:S02]  /*38f30*/  LOP3.LUT R22, R241, 0xffff, RZ, 0xc0, !PT ;  /* 0x0000fffff1167812 */ /* 0x000fe400078ec0ff */
[----:B------:R-:W-:Y:S02]  /*38f40*/  LOP3.LUT R20, R222, 0xffff, RZ, 0xc0, !PT ;  /* 0x0000ffffde147812 */ /* 0x000fe400078ec0ff */
[----:B------:R-:W-:Y:S02]  /*38f50*/  PRMT R152, R23, 0x3340, R22 ;  /* 0x0000334017987816 */ /* 0x000fe40000000016 */
[----:B------:R-:W-:Y:S02]  /*38f60*/  PRMT R23, R21, 0x3340, R20 ;  /* 0x0000334015177816 */ /* 0x000fe40000000014 */
[----:B------:R-:W-:-:S02]  /*38f70*/  PRMT R20, R190, 0x5410, R187 ;  /* 0x00005410be147816 */ /* 0x000fc400000000bb */
[----:B------:R-:W-:Y:S02]  /*38f80*/  PRMT R21, R184, 0x5410, R179 ;  /* 0x00005410b8157816 */ /* 0x000fe400000000b3 */
[----:B------:R-:W-:Y:S02]  /*38f90*/  PRMT R22, R174, 0x5410, R153 ;  /* 0x00005410ae167816 */ /* 0x000fe40000000099 */
[----:B------:R-:W-:-:S05]  /*38fa0*/  PRMT R23, R152, 0x5410, R23 ;  /* 0x0000541098177816 */ /* 0x000fca0000000017 */
[----:B------:R1:W-:Y:S02]  /*38fb0*/  STS.128 [R26+0xc000], R20 ;  /* 0x00c000141a007388 */ /* 0x0003e40000000c00 */
[----:B-1----:R-:W-:Y:S02]  /*38fc0*/  LOP3.LUT R23, R225, 0xffff, RZ, 0xc0, !PT ;  /* 0x0000ffffe1177812 */ /* 0x002fe400078ec0ff */
[----:B------:R-:W-:Y:S02]  /*38fd0*/  LOP3.LUT R22, R217, 0xffff, RZ, 0xc0, !PT ;  /* 0x0000ffffd9167812 */ /* 0x000fe400078ec0ff */
[----:B------:R-:W-:Y:S02]  /*38fe0*/  LOP3.LUT R21, R210, 0xffff, RZ, 0xc0, !PT ;  /* 0x0000ffffd2157812 */ /* 0x000fe400078ec0ff */
[----:B------:R-:W-:Y:S02]  /*38ff0*/  LOP3.LUT R20, R203, 0xffff, RZ, 0xc0, !PT ;  /* 0x0000ffffcb147812 */ /* 0x000fe400078ec0ff */
[----:B0-----:R-:W-:-:S02]  /*39000*/  LOP3.LUT R244, R244, 0x7f, RZ, 0xc0, !PT ;  /* 0x0000007ff4f47812 */ /* 0x001fc400078ec0ff */
[----:B------:R-:W-:Y:S02]  /*39010*/  PRMT R187, R23, 0x3340, R22 ;  /* 0x0000334017bb7816 */ /* 0x000fe40000000016 */
[----:B------:R-:W-:Y:S02]  /*39020*/  LOP3.LUT R23, R197, 0xffff, RZ, 0xc0, !PT ;  /* 0x0000ffffc5177812 */ /* 0x000fe400078ec0ff */
[----:B------:R-:W-:Y:S02]  /*39030*/  PRMT R184, R21, 0x3340, R20 ;  /* 0x0000334015b87816 */ /* 0x000fe40000000014 */
[----:B------:R-:W-:Y:S02]  /*39040*/  LOP3.LUT R22, R191, 0xffff, RZ, 0xc0, !PT ;  /* 0x0000ffffbf167812 */ /* 0x000fe400078ec0ff */
[----:B------:R-:W-:Y:S02]  /*39050*/  LOP3.LUT R21, R185, 0xffff, RZ, 0xc0, !PT ;  /* 0x0000ffffb9157812 */ /* 0x000fe400078ec0ff */
[----:B------:R-:W-:Y:S01]  /*39060*/  LOP3.LUT R20, R180, 0xffff, RZ, 0xc0, !PT ;  /* 0x0000ffffb4147812 */ /* 0x000fe200078ec0ff */
[----:B------:R-:W4:Y:S01]  /*39070*/  LDL R26, [R1+0x2c20] ;  /* 0x002c2000011a7983 */ /* 0x000f220000100800 */
[----:B------:R-:W-:-:S02]  /*39080*/  PRMT R179, R23, 0x3340, R22 ;  /* 0x0000334017b37816 */ /* 0x000fc40000000016 */
[----:B------:R-:W-:Y:S02]  /*39090*/  LOP3.LUT R23, R175, 0xffff, RZ, 0xc0, !PT ;  /* 0x0000ffffaf177812 */ /* 0x000fe400078ec0ff */
[----:B------:R-:W-:Y:S02]  /*390a0*/  PRMT R174, R21, 0x3340, R20 ;  /* 0x0000334015ae7816 */ /* 0x000fe40000000014 */
[----:B------:R-:W-:Y:S02]  /*390b0*/  LOP3.LUT R22, R165, 0xffff, RZ, 0xc0, !PT ;  /* 0x0000ffffa5167812 */ /* 0x000fe400078ec0ff */
[----:B------:R-:W-:Y:S02]  /*390c0*/  LOP3.LUT R21, R162, 0xffff, RZ, 0xc0, !PT ;  /* 0x0000ffffa2157812 */ /* 0x000fe400078ec0ff */
[----:B------:R-:W-:Y:S02]  /*390d0*/  LOP3.LUT R20, R160, 0xffff, RZ, 0xc0, !PT ;  /* 0x0000ffffa0147812 */ /* 0x000fe400078ec0ff */
[----:B------:R-:W-:-:S02]  /*390e0*/  PRMT R160, R23, 0x3340, R22 ;  /* 0x0000334017a07816 */ /* 0x000fc40000000016 */
[----:B------:R-:W-:Y:S02]  /*390f0*/  LOP3.LUT R23, R158, 0xffff, RZ, 0xc0, !PT ;  /* 0x0000ffff9e177812 */ /* 0x000fe400078ec0ff */
[----:B------:R-:W-:Y:S02]  /*39100*/  PRMT R153, R21, 0x3340, R20 ;  /* 0x0000334015997816 */ /* 0x000fe40000000014 */
[----:B------:R-:W-:Y:S02]  /*39110*/  LOP3.LUT R22, R156, 0xffff, RZ, 0xc0, !PT ;  /* 0x0000ffff9c167812 */ /* 0x000fe400078ec0ff */
[----:B------:R-:W-:Y:S02]  /*39120*/  LOP3.LUT R21, R155, 0xffff, RZ, 0xc0, !PT ;  /* 0x0000ffff9b157812 */ /* 0x000fe400078ec0ff */
[----:B------:R-:W-:Y:S02]  /*39130*/  LOP3.LUT R20, R154, 0xffff, RZ, 0xc0, !PT ;  /* 0x0000ffff9a147812 */ /* 0x000fe400078ec0ff */
[----:B------:R-:W-:-:S02]  /*39140*/  PRMT R152, R23, 0x3340, R22 ;  /* 0x0000334017987816 */ /* 0x000fc40000000016 */
[----:B------:R-:W-:Y:S02]  /*39150*/  PRMT R23, R21, 0x3340, R20 ;  /* 0x0000334015177816 */ /* 0x000fe40000000014 */
[----:B------:R-:W-:Y:S02]  /*39160*/  PRMT R20, R187, 0x5410, R184 ;  /* 0x00005410bb147816 */ /* 0x000fe400000000b8 */
[----:B------:R-:W-:Y:S02]  /*39170*/  PRMT R21, R179, 0x5410, R174 ;  /* 0x00005410b3157816 */ /* 0x000fe400000000ae */
[----:B------:R-:W-:Y:S02]  /*39180*/  PRMT R22, R160, 0x5410, R153 ;  /* 0x00005410a0167816 */ /* 0x000fe40000000099 */
[----:B------:R-:W-:Y:S02]  /*39190*/  PRMT R23, R152, 0x5410, R23 ;  /* 0x0000541098177816 */ /* 0x000fe40000000017 */
[----:B------:R-:W-:-:S02]  /*391a0*/  ISETP.GE.AND P0, PT, R244, R11, PT ;  /* 0x0000000bf400720c */ /* 0x000fc40003f06270 */
[----:B------:R-:W-:Y:S01]  /*391b0*/  LOP3.LUT R11, R10, 0xffff, RZ, 0xc0, !PT ;  /* 0x0000ffff0a0b7812 */ /* 0x000fe200078ec0ff */
[----:B--2---:R0:W-:Y:S02]  /*391c0*/  STS.128 [R0], R20 ;  /* 0x0000001400007388 */ /* 0x0041e40000000c00 */
[----:B0-----:R-:W-:Y:S02]  /*391d0*/  LOP3.LUT R23, R250, 0xffff, RZ, 0xc0, !PT ;  /* 0x0000fffffa177812 */ /* 0x001fe400078ec0ff */
        /* <DEDUP_REMOVED lines=26> */
[----:B------:R-:W-:-:S05]  /*39380*/  PRMT R23, R152, 0x5410, R23 ;  /* 0x0000541098177816 */ /* 0x000fca0000000017 */
[----:B------:R0:W-:Y:S02]  /*39390*/  STS.128 [R0+0x4000], R20 ;  /* 0x0040001400007388 */ /* 0x0001e40000000c00 */
[----:B0-----:R-:W-:Y:S02]  /*393a0*/  LOP3.LUT R23, R25, 0xffff, RZ, 0xc0, !PT ;  /* 0x0000ffff19177812 */ /* 0x001fe400078ec0ff */
[----:B------:R-:W-:Y:S02]  /*393b0*/  LOP3.LUT R22, R24, 0xffff, RZ, 0xc0, !PT ;  /* 0x0000ffff18167812 */ /* 0x000fe400078ec0ff */
[----:B------:R-:W-:Y:S02]  /*393c0*/  LOP3.LUT R21, R17, 0xffff, RZ, 0xc0, !PT ;  /* 0x0000ffff11157812 */ /* 0x000fe400078ec0ff */
[----:B------:R-:W-:Y:S02]  /*393d0*/  LOP3.LUT R20, R246, 0xffff, RZ, 0xc0, !PT ;  /* 0x0000fffff6147812 */ /* 0x000fe400078ec0ff */
[----:B---3--:R-:W-:-:S02]  /*393e0*/  PRMT R124, RZ, 0x7610, R124 ;  /* 0x00007610ff7c7816 */ /* 0x008fc4000000007c */
[----:B------:R-:W-:Y:S02]  /*393f0*/  PRMT R158, R23, 0x3340, R22 ;  /* 0x00003340179e7816 */ /* 0x000fe40000000016 */
[----:B------:R-:W-:Y:S02]  /*39400*/  LOP3.LUT R23, R235, 0xffff, RZ, 0xc0, !PT ;  /* 0x0000ffffeb177812 */ /* 0x000fe400078ec0ff */
[----:B------:R-:W-:Y:S02]  /*39410*/  PRMT R157, R21, 0x3340, R20 ;  /* 0x00003340159d7816 */ /* 0x000fe40000000014 */
[----:B------:R-:W-:Y:S02]  /*39420*/  LOP3.LUT R22, R227, 0xffff, RZ, 0xc0, !PT ;  /* 0x0000ffffe3167812 */ /* 0x000fe400078ec0ff */
[----:B------:R-:W-:Y:S02]  /*39430*/  LOP3.LUT R21, R219, 0xffff, RZ, 0xc0, !PT ;  /* 0x0000ffffdb157812 */ /* 0x000fe400078ec0ff */
[----:B------:R-:W-:Y:S01]  /*39440*/  LOP3.LUT R20, R212, 0xffff, RZ, 0xc0, !PT ;  /* 0x0000ffffd4147812 */ /* 0x000fe200078ec0ff */
[----:B------:R-:W2:Y:S01]  /*39450*/  LDL R25, [R1+0x2c24] ;  /* 0x002c240001197983 */ /* 0x000ea20000100800 */
[----:B------:R-:W-:-:S02]  /*39460*/  PRMT R156, R23, 0x3340, R22 ;  /* 0x00003340179c7816 */ /* 0x000fc40000000016 */
[----:B------:R-:W-:Y:S02]  /*39470*/  LOP3.LUT R23, R205, 0xffff, RZ, 0xc0, !PT ;  /* 0x0000ffffcd177812 */ /* 0x000fe400078ec0ff */
[----:B------:R-:W-:Y:S02]  /*39480*/  PRMT R155, R21, 0x3340, R20 ;  /* 0x00003340159b7816 */ /* 0x000fe40000000014 */
[----:B------:R-:W-:Y:S02]  /*39490*/  LOP3.LUT R22, R198, 0xffff, RZ, 0xc0, !PT ;  /* 0x0000ffffc6167812 */ /* 0x000fe400078ec0ff */
[----:B------:R-:W-:Y:S02]  /*394a0*/  LOP3.LUT R21, R192, 0xffff, RZ, 0xc0, !PT ;  /* 0x0000ffffc0157812 */ /* 0x000fe400078ec0ff */
[----:B------:R-:W-:Y:S01]  /*394b0*/  LOP3.LUT R20, R186, 0xffff, RZ, 0xc0, !PT ;  /* 0x0000ffffba147812 */ /* 0x000fe200078ec0ff */
[----:B------:R-:W3:Y:S01]  /*394c0*/  LDL R24, [R1+0x2be4] ;  /* 0x002be40001187983 */ /* 0x000ee20000100800 */
        /* <DEDUP_REMOVED lines=16> */
[----:B------:R-:W3:Y:S01]  /*395d0*/  LDL R12, [R1+0x2ba4] ;  /* 0x002ba400010c7983 */ /* 0x000ee20000100800 */
[----:B------:R-:W-:Y:S02]  /*395e0*/  PRMT R157, R22, 0x3340, R21 ;  /* 0x00003340169d7816 */ /* 0x000fe40000000015 */
[----:B------:R-:W-:-:S02]  /*395f0*/  PRMT R156, R20, 0x3340, R11 ;  /* 0x00003340149c7816 */ /* 0x000fc4000000000b */
[----:B------:R-:W-:Y:S02]  /*39600*/  LOP3.LUT R22, R2, 0xffff, RZ, 0xc0, !PT ;  /* 0x0000ffff02167812 */ /* 0x000fe400078ec0ff */
[----:B------:R-:W-:Y:S02]  /*39610*/  LOP3.LUT R21, R252, 0xffff, RZ, 0xc0, !PT ;  /* 0x0000fffffc157812 */ /* 0x000fe400078ec0ff */
[----:B------:R-:W-:Y:S02]  /*39620*/  LOP3.LUT R20, R242, 0xffff, RZ, 0xc0, !PT ;  /* 0x0000fffff2147812 */ /* 0x000fe400078ec0ff */
[----:B------:R-:W-:Y:S01]  /*39630*/  LOP3.LUT R11, R232, 0xffff, RZ, 0xc0, !PT ;  /* 0x0000ffffe80b7812 */ /* 0x000fe200078ec0ff */
[----:B------:R-:W3:Y:S01]  /*39640*/  LDL R2, [R1+0x2b60] ;  /* 0x002b600001027983 */ /* 0x000ee20000100800 */
        /* <DEDUP_REMOVED lines=18> */
[----:B------:R4:W-:Y:S02]  /*39770*/  STS.128 [R0+0xc000], R20 ;  /* 0x00c0001400007388 */ /* 0x0009e40000000c00 */
[----:B----4-:R-:W-:Y:S02]  /*39780*/  @!P0 IMAD.MOV.U32 R20, RZ, RZ, R29 ;  /* 0x000000ffff148224 */ /* 0x010fe400078e001d */
[----:B------:R-:W-:Y:S01]  /*39790*/  @!P0 IMAD.MOV.U32 R21, RZ, RZ, R30 ;  /* 0x000000ffff158224 */ /* 0x000fe200078e001e */
[----:B------:R-:W4:Y:S04]  /*397a0*/  LDL R0, [R1+0x2b64] ;  /* 0x002b640001007983 */ /* 0x000f280000100800 */
[----:B------:R-:W4:Y:S04]  /*397b0*/  LDL.LU R17, [R1+0x1558] ;  /* 0x0015580001117983 */ /* 0x000f280000300800 */
[----:B------:R-:W4:Y:S04]  /*397c0*/  LDL.LU R15, [R1+0x1550] ;  /* 0x00155000010f7983 */ /* 0x000f280000300800 */
[----:B------:R-:W4:Y:S04]  /*397d0*/  LDL.LU R14, [R1+0x1524] ;  /* 0x00152400010e7983 */ /* 0x000f280000300800 */
[----:B------:R0:W4:Y:S04]  /*397e0*/  @!P0 LDG.E.U8 R124, desc[UR60][R20.64] ;  /* 0x0000003c147c8981 */ /* 0x000128000c1e1100 */
[----:B------:R-:W4:Y:S04]  /*397f0*/  LDL.LU R10, [R1+0x1548] ;  /* 0x00154800010a7983 */ /* 0x000f280000300800 */
[----:B------:R-:W4:Y:S04]  /*39800*/  LDL.LU R244, [R1+0x151c] ;  /* 0x00151c0001f47983 */ /* 0x000f280000300800 */
[----:B------:R-:W4:Y:S04]  /*39810*/  LDL R30, [R1+0x2b20] ;  /* 0x002b2000011e7983 */ /* 0x000f280000100800 */
[----:B------:R-:W4:Y:S01]  /*39820*/  LDL R29, [R1+0x2b24] ;  /* 0x002b2400011d7983 */ /* 0x000f220000100800 */
[----:B------:R-:W-:Y:S01]  /*39830*/  PRMT R123, RZ, 0x7610, R123 ;  /* 0x00007610ff7b7816 */ /* 0x000fe2000000007b */
[----:B0-----:R-:W-:-:S02]  /*39840*/  @!P0 IMAD.MOV.U32 R20, RZ, RZ, R27 ;  /* 0x000000ffff148224 */ /* 0x001fc400078e001b */
[----:B------:R-:W-:-:S05]  /*39850*/  @!P0 IMAD.MOV.U32 R21, RZ, RZ, R28 ;  /* 0x000000ffff158224 */ /* 0x000fca00078e001c */
[----:B------:R0:W4:Y:S01]  /*39860*/  @!P0 LDG.E.U8 R123, desc[UR60][R20.64] ;  /* 0x0000003c147b8981 */ /* 0x000122000c1e1100 */
[----:B------:R-:W-:Y:S02]  /*39870*/  PRMT R122, RZ, 0x7610, R122 ;  /* 0x00007610ff7a7816 */ /* 0x000fe4000000007a */
[----:B------:R-:W-:Y:S01]  /*39880*/  PRMT R121, RZ, 0x7610, R121 ;  /* 0x00007610ff797816 */ /* 0x000fe20000000079 */
[----:B0-----:R-:W-:Y:S01]  /*39890*/  @!P0 IMAD.MOV.U32 R21, RZ, RZ, R26 ;  /* 0x000000ffff158224 */ /* 0x001fe200078e001a */
[----:B------:R-:W-:Y:S02]  /*398a0*/  PRMT R120, RZ, 0x7610, R120 ;  /* 0x00007610ff787816 */ /* 0x000fe40000000078 */
[----:B------:R-:W-:Y:S01]  /*398b0*/  PRMT R119, RZ, 0x7610, R119 ;  /* 0x00007610ff777816 */ /* 0x000fe20000000077 */
[----:B--2---:R-:W-:-:S05]  /*398c0*/  @!P0 IMAD.MOV.U32 R20, RZ, RZ, R25 ;  /* 0x000000ffff148224 */ /* 0x004fca00078e0019 */
[----:B------:R3:W2:Y:S02]  /*398d0*/  @!P0 LDG.E.U8 R122, desc[UR60][R20.64] ;  /* 0x0000003c147a8981 */ /* 0x0006a4000c1e1100 */
[----:B---3--:R-:W-:Y:S02]  /*398e0*/  @!P0 IMAD.MOV.U32 R20, RZ, RZ, R24 ;  /* 0x000000ffff148224 */ /* 0x008fe400078e0018 */
[----:B------:R-:W-:-:S05]  /*398f0*/  @!P0 IMAD.MOV.U32 R21, RZ, RZ, R34 ;  /* 0x000000ffff158224 */ /* 0x000fca00078e0022 */
[----:B------:R0:W3:Y:S02]  /*39900*/  @!P0 LDG.E.U8 R121, desc[UR60][R20.64] ;  /* 0x0000003c14798981 */ /* 0x0000e4000c1e1100 */
[----:B0-----:R-:W-:Y:S02]  /*39910*/  @!P0 IMAD.MOV.U32 R21, RZ, RZ, R32 ;  /* 0x000000ffff158224 */ /* 0x001fe400078e0020 */
[----:B------:R-:W-:-:S05]  /*39920*/  @!P0 IMAD.MOV.U32 R20, RZ, RZ, R12 ;  /* 0x000000ffff148224 */ /* 0x000fca00078e000c */
[----:B------:R0:W3:Y:S02]  /*39930*/  @!P0 LDG.E.U8 R120, desc[UR60][R20.64] ;  /* 0x0000003c14788981 */ /* 0x0000e4000c1e1100 */
[----:B0-----:R-:W-:Y:S02]  /*39940*/  @!P0 IMAD.MOV.U32 R21, RZ, RZ, R2 ;  /* 0x000000ffff158224 */ /* 0x001fe400078e0002 */
[----:B----4-:R-:W-:Y:S04]  /*39950*/  STL [R1+0x3688], R124 ;  /* 0x0036887c01007387 */ /* 0x010fe80000100800 */
[----:B------:R-:W4:Y:S04]  /*39960*/  LDL R28, [R1+0x2ae0] ;  /* 0x002ae000011c7983 */ /* 0x000f280000100800 */
[----:B------:R-:W4:Y:S01]  /*39970*/  LDL R27, [R1+0x2ae4] ;  /* 0x002ae400011b7983 */ /* 0x000f220000100800 */
[----:B------:R-:W-:-:S05]  /*39980*/  @!P0 IMAD.MOV.U32 R20, RZ, RZ, R0 ;  /* 0x000000ffff148224 */ /* 0x000fca00078e0000 */
[----:B------:R0:W4:Y:S01]  /*39990*/  @!P0 LDG.E.U8 R119, desc[UR60][R20.64] ;  /* 0x0000003c14778981 */ /* 0x000122000c1e1100 */
[----:B------:R-:W-:Y:S02]  /*399a0*/  PRMT R118, RZ, 0x7610, R118 ;  /* 0x00007610ff767816 */ /* 0x000fe40000000076 */
[----:B------:R-:W-:Y:S01]  /*399b0*/  PRMT R117, RZ, 0x7610, R117 ;  /* 0x00007610ff757816 */ /* 0x000fe20000000075 */
[----:B0-----:R-:W-:Y:S02]  /*399c0*/  @!P0 IMAD.MOV.U32 R20, RZ, RZ, R29 ;  /* 0x000000ffff148224 */ /* 0x001fe400078e001d */
[----:B------:R-:W-:-:S05]  /*399d0*/  @!P0 IMAD.MOV.U32 R21, RZ, RZ, R30 ;  /* 0x000000ffff158224 */ /* 0x000fca00078e001e */
[----:B------:R4:W4:Y:S04]  /*399e0*/  @!P0 LDG.E.U8 R118, desc[UR60][R20.64] ;  /* 0x0000003c14768981 */ /* 0x000928000c1e1100 */
[----:B------:R-:W-:Y:S04]  /*399f0*/  STL [R1+0x368c], R123 ;  /* 0x00368c7b01007387 */ /* 0x000fe80000100800 */
[----:B------:R-:W4:Y:S04]  /*39a00*/  LDL R26, [R1+0x2aa0] ;  /* 0x002aa000011a7983 */ /* 0x000f280000100800 */
[----:B------:R-:W4:Y:S04]  /*39a10*/  LDL R25, [R1+0x2aa4] ;  /* 0x002aa40001197983 */ /* 0x000f280000100800 */
[----:B--2---:R-:W-:Y:S04]  /*39a20*/  STL [R1+0x3690], R122 ;  /* 0x0036907a01007387 */ /* 0x004fe80000100800 */
[----:B------:R-:W2:Y:S04]  /*39a30*/  LDL R24, [R1+0x2a60] ;  /* 0x002a600001187983 */ /* 0x000ea80000100800 */
[----:B------:R-:W2:Y:S04]  /*39a40*/  LDL R23, [R1+0x2a64] ;  /* 0x002a640001177983 */ /* 0x000ea80000100800 */
[----:B---3--:R-:W-:Y:S04]  /*39a50*/  STL [R1+0x3694], R121 ;  /* 0x0036947901007387 */ /* 0x008fe80000100800 */
[----:B------:R-:W3:Y:S04]  /*39a60*/  LDL R22, [R1+0x2a20] ;  /* 0x002a200001167983 */ /* 0x000ee80000100800 */
[----:B------:R-:W3:Y:S04]  /*39a70*/  LDL R12, [R1+0x2a24] ;  /* 0x002a2400010c7983 */ /* 0x000ee80000100800 */
[----:B------:R-:W-:Y:S04]  /*39a80*/  STL [R1+0x3698], R120 ;  /* 0x0036987801007387 */ /* 0x000fe80000100800 */
[----:B------:R-:W3:Y:S04]  /*39a90*/  LDL R2, [R1+0x29e0] ;  /* 0x0029e00001027983 */ /* 0x000ee80000100800 */
[----:B------:R-:W3:Y:S01]  /*39aa0*/  LDL R0, [R1+0x29e4] ;  /* 0x0029e40001007983 */ /* 0x000ee20000100800 */
[----:B----4-:R-:W-:-:S02]  /*39ab0*/  @!P0 IMAD.MOV.U32 R21, RZ, RZ, R28 ;  /* 0x000000ffff158224 */ /* 0x010fc400078e001c */
[----:B------:R-:W-:-:S05]  /*39ac0*/  @!P0 IMAD.MOV.U32 R20, RZ, RZ, R27 ;  /* 0x000000ffff148224 */ /* 0x000fca00078e001b */
[----:B------:R0:W4:Y:S04]  /*39ad0*/  @!P0 LDG.E.U8 R117, desc[UR60][R20.64] ;  /* 0x0000003c14758981 */ /* 0x000128000c1e1100 */
[----:B------:R-:W-:Y:S04]  /*39ae0*/  STL [R1+0x369c], R119 ;  /* 0x00369c7701007387 */ /* 0x000fe80000100800 */
[----:B------:R-:W4:Y:S04]  /*39af0*/  LDL R30, [R1+0x29a0] ;  /* 0x0029a000011e7983 */ /* 0x000f280000100800 */
[----:B------:R-:W4:Y:S01]  /*39b00*/  LDL R29, [R1+0x29a4] ;  /* 0x0029a400011d7983 */ /* 0x000f220000100800 */
[----:B------:R-:W-:-:S03]  /*39b10*/  PRMT R116, RZ, 0x7610, R116 ;  /* 0x00007610ff747816 */ /* 0x000fc60000000074 */
[----:B------:R-:W-:Y:S04]  /*39b20*/  STL [R1+0x36a0], R118 ;  /* 0x0036a07601007387 */ /* 0x000fe80000100800 */
[----:B------:R-:W4:Y:S04]  /*39b30*/  LDL R28, [R1+0x2960] ;  /* 0x00296000011c7983 */ /* 0x000f280000100800 */
[----:B------:R-:W4:Y:S01]  /*39b40*/  LDL R27, [R1+0x2964] ;  /* 0x00296400011b7983 */ /* 0x000f220000100800 */
[----:B0-----:R-:W-:Y:S02]  /*39b50*/  @!P0 IMAD.MOV.U32 R20, RZ, RZ, R25 ;  /* 0x000000ffff148224 */ /* 0x001fe400078e0019 */
[----:B------:R-:W-:-:S05]  /*39b60*/  @!P0 IMAD.MOV.U32 R21, RZ, RZ, R26 ;  /* 0x000000ffff158224 */ /* 0x000fca00078e001a */
[----:B------:R2:W4:Y:S01]  /*39b70*/  @!P0 LDG.E.U8 R116, desc[UR60][R20.64] ;  /* 0x0000003c14748981 */ /* 0x000522000c1e1100 */
[----:B------:R-:W-:Y:S02]  /*39b80*/  PRMT R115, RZ, 0x7610, R115 ;  /* 0x00007610ff737816 */ /* 0x000fe40000000073 */
[----:B------:R-:W-:Y:S02]  /*39b90*/  PRMT R114, RZ, 0x7610, R114 ;  /* 0x00007610ff727816 */ /* 0x000fe40000000072 */
[----:B------:R-:W-:Y:S02]  /*39ba0*/  PRMT R113, RZ, 0x7610, R113 ;  /* 0x00007610ff717816 */ /* 0x000fe40000000071 */
[----:B------:R-:W-:Y:S01]  /*39bb0*/  PRMT R112, RZ, 0x7610, R112 ;  /* 0x00007610ff707816 */ /* 0x000fe20000000070 */
[----:B--2---:R-:W-:Y:S02]  /*39bc0*/  @!P0 IMAD.MOV.U32 R21, RZ, RZ, R24 ;  /* 0x000000ffff158224 */ /* 0x004fe400078e0018 */
[----:B------:R-:W-:-:S05]  /*39bd0*/  @!P0 IMAD.MOV.U32 R20, RZ, RZ, R23 ;  /* 0x000000ffff148224 */ /* 0x000fca00078e0017 */
[----:B------:R3:W2:Y:S02]  /*39be0*/  @!P0 LDG.E.U8 R115, desc[UR60][R20.64] ;  /* 0x0000003c14738981 */ /* 0x0006a4000c1e1100 */
[----:B---3--:R-:W-:Y:S02]  /*39bf0*/  @!P0 IMAD.MOV.U32 R21, RZ, RZ, R22 ;  /* 0x000000ffff158224 */ /* 0x008fe400078e0016 */
[----:B------:R-:W-:-:S05]  /*39c00*/  @!P0 IMAD.MOV.U32 R20, RZ, RZ, R12 ;  /* 0x000000ffff148224 */ /* 0x000fca00078e000c */
[----:B------:R0:W3:Y:S02]  /*39c10*/  @!P0 LDG.E.U8 R114, desc[UR60][R20.64] ;  /* 0x0000003c14728981 */ /* 0x0000e4000c1e1100 */
[----:B0-----:R-:W-:Y:S02]  /*39c20*/  @!P0 IMAD.MOV.U32 R21, RZ, RZ, R2 ;  /* 0x000000ffff158224 */ /* 0x001fe400078e0002 */
[----:B------:R-:W-:-:S05]  /*39c30*/  @!P0 IMAD.MOV.U32 R20, RZ, RZ, R0 ;  /* 0x000000ffff148224 */ /* 0x000fca00078e0000 */
[----:B------:R0:W3:Y:S04]  /*39c40*/  @!P0 LDG.E.U8 R113, desc[UR60][R20.64] ;  /* 0x0000003c14718981 */ /* 0x0000e8000c1e1100 */
[----:B----4-:R-:W-:Y:S04]  /*39c50*/  STL [R1+0x36a4], R117 ;  /* 0x0036a47501007387 */ /* 0x010fe80000100800 */
[----:B------:R-:W4:Y:S04]  /*39c60*/  LDL R26, [R1+0x2920] ;  /* 0x00292000011a7983 */ /* 0x000f280000100800 */
[----:B------:R-:W4:Y:S01]  /*39c70*/  LDL R25, [R1+0x2924] ;  /* 0x0029240001197983 */ /* 0x000f220000100800 */
[----:B0-----:R-:W-:-:S02]  /*39c80*/  @!P0 IMAD.MOV.U32 R20, RZ, RZ, R29 ;  /* 0x000000ffff148224 */ /* 0x001fc400078e001d */
        /* <DEDUP_REMOVED lines=79> */
[----:B------:R-:W-:Y:S01]  /*3a180*/  @!P0 IMAD.MOV.U32 R21, RZ, RZ, R22 ;  /* 0x000000ffff158224 */ /* 0x000fe200078e0016 */
[----:B------:R-:W-:-:S04]  /*3a190*/  PRMT R101, RZ, 0x7610, R101 ;  /* 0x00007610ff657816 */ /* 0x000fc80000000065 */
[----:B------:R2:W4:Y:S01]  /*3a1a0*/  @!P0 LDG.E.U8 R102, desc[UR60][R20.64] ;  /* 0x0000003c14668981 */ /* 0x000522000c1e1100 */
        /* <DEDUP_REMOVED lines=27> */
[----:B---3--:R-:W-:Y:S04]  /*3a360*/  STL [R1+0x36e8], R100 ;  /* 0x0036e86401007387 */ /* 0x008fe80000100800 */
[----:B------:R-:W2:Y:S04]  /*3a370*/  LDL.LU R34, [R1+0x1520] ;  /* 0x0015200001227983 */ /* 0x000ea80000300800 */
[----:B------:R-:W-:Y:S04]  /*3a380*/  STL [R1+0x36ec], R99 ;  /* 0x0036ec6301007387 */ /* 0x000fe80000100800 */
[----:B------:R-:W3:Y:S04]  /*3a390*/  LDL.LU R44, [R1+0x14e0] ;  /* 0x0014e000012c7983 */ /* 0x000ee80000300800 */
[----:B------:R-:W3:Y:S01]  /*3a3a0*/  LDL.LU R29, [R1+0x14e4] ;  /* 0x0014e400011d7983 */ /* 0x000ee20000300800 */
[----:B----4-:R-:W-:-:S02]  /*3a3b0*/  @!P0 IMAD.MOV.U32 R21, RZ, RZ, R22 ;  /* 0x000000ffff158224 */ /* 0x010fc400078e0016 */
[----:B------:R-:W-:-:S05]  /*3a3c0*/  @!P0 IMAD.MOV.U32 R20, RZ, RZ, R12 ;  /* 0x000000ffff148224 */ /* 0x000fca00078e000c */
[----:B------:R0:W4:Y:S04]  /*3a3d0*/  @!P0 LDG.E.U8 R96, desc[UR60][R20.64] ;  /* 0x0000003c14608981 */ /* 0x000128000c1e1100 */
[----:B------:R-:W-:Y:S04]  /*3a3e0*/  STL [R1+0x36f0], R98 ;  /* 0x0036f06201007387 */ /* 0x000fe80000100800 */
[----:B------:R-:W4:Y:S04]  /*3a3f0*/  LDL R27, [R1+0x1854] ;  /* 0x00185400011b7983 */ /* 0x000f280000100800 */
[----:B------:R-:W4:Y:S04]  /*3a400*/  LDL R26, [R1+0x283c] ;  /* 0x00283c00011a7983 */ /* 0x000f280000100800 */
[----:B------:R-:W-:Y:S04]  /*3a410*/  STL [R1+0x36f4], R97 ;  /* 0x0036f46101007387 */ /* 0x000fe80000100800 */
[----:B------:R-:W4:Y:S04]  /*3a420*/  LDL R25, [R1+0x2c58] ;  /* 0x002c580001197983 */ /* 0x000f280000100800 */
[----:B------:R-:W4:Y:S01]  /*3a430*/  LDL R24, [R1+0x2c5c] ;  /* 0x002c5c0001187983 */ /* 0x000f220000100800 */
[----:B------:R-:W-:Y:S01]  /*3a440*/  PRMT R95, RZ, 0x7610, R95 ;  /* 0x00007610ff5f7816 */ /* 0x000fe2000000005f */
[----:B0-----:R-:W-:-:S02]  /*3a450*/  @!P0 IMAD.MOV.U32 R20, RZ, RZ, R0 ;  /* 0x000000ffff148224 */ /* 0x001fc400078e0000 */
[----:B------:R-:W-:Y:S01]  /*3a460*/  @!P0 IMAD.MOV.U32 R21, RZ, RZ, R2 ;  /* 0x000000ffff158224 */ /* 0x000fe200078e0002 */
[----:B------:R-:W-:-:S04]  /*3a470*/  PRMT R94, RZ, 0x7610, R94 ;  /* 0x00007610ff5e7816 */ /* 0x000fc8000000005e */
[----:B------:R0:W4:Y:S01]  /*3a480*/  @!P0 LDG.E.U8 R95, desc[UR60][R20.64] ;  /* 0x0000003c145f8981 */ /* 0x000122000c1e1100 */
[----:B------:R-:W-:Y:S01]  /*3a490*/  PRMT R93, RZ, 0x7610, R93 ;  /* 0x00007610ff5d7816 */ /* 0x000fe2000000005d */
[----:B0-----:R-:W-:Y:S01]  /*3a4a0*/  @!P0 IMAD.MOV.U32 R20, RZ, RZ, R14 ;  /* 0x000000ffff148224 */ /* 0x001fe200078e000e */
[----:B------:R-:W-:Y:S01]  /*3a4b0*/  PRMT R92, RZ, 0x7610, R92 ;  /* 0x00007610ff5c7816 */ /* 0x000fe2000000005c */
[----:B--2---:R-:W-:-:S05]  /*3a4c0*/  @!P0 IMAD.MOV.U32 R21, RZ, RZ, R34 ;  /* 0x000000ffff158224 */ /* 0x004fca00078e0022 */
[----:B------:R3:W2:Y:S02]  /*3a4d0*/  @!P0 LDG.E.U8 R94, desc[UR60][R20.64] ;  /* 0x0000003c145e8981 */ /* 0x0006a4000c1e1100 */
[----:B---3--:R-:W-:Y:S02]  /*3a4e0*/  @!P0 IMAD.MOV.U32 R21, RZ, RZ, R44 ;  /* 0x000000ffff158224 */ /* 0x008fe400078e002c */
[----:B------:R-:W-:-:S05]  /*3a4f0*/  @!P0 IMAD.MOV.U32 R20, RZ, RZ, R29 ;  /* 0x000000ffff148224 */ /* 0x000fca00078e001d */
[----:B------:R0:W3:Y:S04]  /*3a500*/  @!P0 LDG.E.U8 R93, desc[UR60][R20.64] ;  /* 0x0000003c145d8981 */ /* 0x0000e8000c1e1100 */
[----:B----4-:R-:W-:Y:S04]  /*3a510*/  STL [R1+0x36f8], R96 ;  /* 0x0036f86001007387 */ /* 0x010fe80000100800 */
[----:B------:R-:W4:Y:S04]  /*3a520*/  LDL R32, [R1+0x2c18] ;  /* 0x002c180001207983 */ /* 0x000f280000100800 */
[----:B------:R-:W4:Y:S04]  /*3a530*/  LDL R30, [R1+0x2c1c] ;  /* 0x002c1c00011e7983 */ /* 0x000f280000100800 */
[----:B------:R-:W4:Y:S04]  /*3a540*/  LDL R23, [R1+0x2bd8] ;  /* 0x002bd80001177983 */ /* 0x000f280000100800 */
[----:B------:R-:W4:Y:S04]  /*3a550*/  LDL R22, [R1+0x2bdc] ;  /* 0x002bdc0001167983 */ /* 0x000f280000100800 */
[----:B------:R-:W4:Y:S04]  /*3a560*/  LDL R12, [R1+0x2b98] ;  /* 0x002b9800010c7983 */ /* 0x000f280000100800 */
[----:B------:R-:W4:Y:S01]  /*3a570*/  LDL R2, [R1+0x2b9c] ;  /* 0x002b9c0001027983 */ /* 0x000f220000100800 */
[----:B0-----:R-:W-:-:S02]  /*3a580*/  @!P0 IMAD.MOV.U32 R20, RZ, RZ, R26 ;  /* 0x000000ffff148224 */ /* 0x001fc400078e001a */
[----:B------:R-:W-:Y:S01]  /*3a590*/  @!P0 IMAD.MOV.U32 R21, RZ, RZ, R27 ;  /* 0x000000ffff158224 */ /* 0x000fe200078e001b */
[----:B------:R-:W4:Y:S04]  /*3a5a0*/  LDL R28, [R1+0x2b58] ;  /* 0x002b5800011c7983 */ /* 0x000f280000100800 */
[----:B------:R-:W4:Y:S04]  /*3a5b0*/  LDL R0, [R1+0x2b5c] ;  /* 0x002b5c0001007983 */ /* 0x000f280000100800 */
[----:B------:R0:W4:Y:S01]  /*3a5c0*/  @!P0 LDG.E.U8 R92, desc[UR60][R20.64] ;  /* 0x0000003c145c8981 */ /* 0x000122000c1e1100 */
[----:B------:R-:W-:-:S02]  /*3a5d0*/  PRMT R91, RZ, 0x7610, R91 ;  /* 0x00007610ff5b7816 */ /* 0x000fc4000000005b */
[----:B------:R-:W-:Y:S01]  /*3a5e0*/  PRMT R90, RZ, 0x7610, R90 ;  /* 0x00007610ff5a7816 */ /* 0x000fe2000000005a */
[----:B0-----:R-:W-:Y:S02]  /*3a5f0*/  @!P0 IMAD.MOV.U32 R20, RZ, RZ, R24 ;  /* 0x000000ffff148224 */ /* 0x001fe400078e0018 */
[----:B------:R-:W-:-:S05]  /*3a600*/  @!P0 IMAD.MOV.U32 R21, RZ, RZ, R25 ;  /* 0x000000ffff158224 */ /* 0x000fca00078e0019 */
[----:B------:R4:W4:Y:S01]  /*3a610*/  @!P0 LDG.E.U8 R91, desc[UR60][R20.64] ;  /* 0x0000003c145b8981 */ /* 0x000922000c1e1100 */
[----:B------:R-:W-:Y:S02]  /*3a620*/  PRMT R89, RZ, 0x7610, R89 ;  /* 0x00007610ff597816 */ /* 0x000fe40000000059 */
[----:B------:R-:W-:Y:S01]  /*3a630*/  PRMT R88, RZ, 0x7610, R88 ;  /* 0x00007610ff587816 */ /* 0x000fe20000000058 */
[----:B------:R-:W-:Y:S04]  /*3a640*/  STL [R1+0x36fc], R95 ;  /* 0x0036fc5f01007387 */ /* 0x000fe80000100800 */
[----:B------:R-:W-:Y:S04]  /*3a650*/  STL [R1+0x3700], R34 ;  /* 0x0037002201007387 */ /* 0x000fe80000100800 */
[----:B------:R-:W-:Y:S01]  /*3a660*/  STL [R1+0x2d20], R14 ;  /* 0x002d200e01007387 */ /* 0x000fe20000100800 */
[----:B------:R-:W-:-:S03]  /*3a670*/  PRMT R87, RZ, 0x7610, R87 ;  /* 0x00007610ff577816 */ /* 0x000fc60000000057 */
[----:B--2---:R-:W-:Y:S04]  /*3a680*/  STL [R1+0x3704], R94 ;  /* 0x0037045e01007387 */ /* 0x004fe80000100800 */
[----:B------:R0:W-:Y:S04]  /*3a690*/  STL [R1+0x370c], R29 ;  /* 0x00370c1d01007387 */ /* 0x0001e80000100800 */
[----:B------:R-:W-:Y:S04]  /*3a6a0*/  STL [R1+0x3708], R44 ;  /* 0x0037082c01007387 */ /* 0x000fe80000100800 */
[----:B---3--:R-:W-:Y:S04]  /*3a6b0*/  STL [R1+0x3710], R93 ;  /* 0x0037105d01007387 */ /* 0x008fe80000100800 */
[----:B------:R-:W2:Y:S04]  /*3a6c0*/  LDL R27, [R1+0x2b18] ;  /* 0x002b1800011b7983 */ /* 0x000ea80000100800 */
[----:B------:R-:W3:Y:S01]  /*3a6d0*/  LDL R26, [R1+0x2b1c] ;  /* 0x002b1c00011a7983 */ /* 0x000ee20000100800 */
[----:B----4-:R-:W-:-:S02]  /*3a6e0*/  @!P0 IMAD.MOV.U32 R21, RZ, RZ, R32 ;  /* 0x000000ffff158224 */ /* 0x010fc400078e0020 */
[----:B------:R-:W-:-:S05]  /*3a6f0*/  @!P0 IMAD.MOV.U32 R20, RZ, RZ, R30 ;  /* 0x000000ffff148224 */ /* 0x000fca00078e001e */
[----:B------:R1:W4:Y:S02]  /*3a700*/  @!P0 LDG.E.U8 R90, desc[UR60][R20.64] ;  /* 0x0000003c145a8981 */ /* 0x000324000c1e1100 */
[----:B-1----:R-:W-:Y:S02]  /*3a710*/  @!P0 IMAD.MOV.U32 R20, RZ, RZ, R22 ;  /* 0x000000ffff148224 */ /* 0x002fe400078e0016 */
[----:B------:R-:W-:-:S05]  /*3a720*/  @!P0 IMAD.MOV.U32 R21, RZ, RZ, R23 ;  /* 0x000000ffff158224 */ /* 0x000fca00078e0017 */
[----:B------:R1:W4:Y:S02]  /*3a730*/  @!P0 LDG.E.U8 R89, desc[UR60][R20.64] ;  /* 0x0000003c14598981 */ /* 0x000324000c1e1100 */
[----:B-1----:R-:W-:Y:S02]  /*3a740*/  @!P0 IMAD.MOV.U32 R20, RZ, RZ, R2 ;  /* 0x000000ffff148224 */ /* 0x002fe400078e0002 */
[----:B------:R-:W-:-:S05]  /*3a750*/  @!P0 IMAD.MOV.U32 R21, RZ, RZ, R12 ;  /* 0x000000ffff158224 */ /* 0x000fca00078e000c */
[----:B------:R1:W4:Y:S04]  /*3a760*/  @!P0 LDG.E.U8 R88, desc[UR60][R20.64] ;  /* 0x0000003c14588981 */ /* 0x000328000c1e1100 */
[----:B------:R-:W-:Y:S04]  /*3a770*/  STL [R1+0x3714], R92 ;  /* 0x0037145c01007387 */ /* 0x000fe80000100800 */
[----:B------:R-:W4:Y:S04]  /*3a780*/  LDL R25, [R1+0x2ad8] ;  /* 0x002ad80001197983 */ /* 0x000f280000100800 */
[----:B------:R-:W4:Y:S01]  /*3a790*/  LDL R24, [R1+0x2adc] ;  /* 0x002adc0001187983 */ /* 0x000f220000100800 */
[----:B-1----:R-:W-:-:S02]  /*3a7a0*/  @!P0 IMAD.MOV.U32 R20, RZ, RZ, R0 ;  /* 0x000000ffff148224 */ /* 0x002fc400078e0000 */
[----:B------:R-:W-:-:S05]  /*3a7b0*/  @!P0 IMAD.MOV.U32 R21, RZ, RZ, R28 ;  /* 0x000000ffff158224 */ /* 0x000fca00078e001c */
[----:B------:R2:W4:Y:S04]  /*3a7c0*/  @!P0 LDG.E.U8 R87, desc[UR60][R20.64] ;  /* 0x0000003c14578981 */ /* 0x000528000c1e1100 */
[----:B------:R-:W-:Y:S04]  /*3a7d0*/  STL [R1+0x3718], R91 ;  /* 0x0037185b01007387 */ /* 0x000fe80000100800 */
[----:B------:R-:W4:Y:S04]  /*3a7e0*/  LDL R30, [R1+0x2a98] ;  /* 0x002a9800011e7983 */ /* 0x000f280000100800 */
[----:B0-----:R-:W4:Y:S01]  /*3a7f0*/  LDL R29, [R1+0x2a9c] ;  /* 0x002a9c00011d7983 */ /* 0x001f220000100800 */
[----:B------:R-:W-:-:S02]  /*3a800*/  PRMT R86, RZ, 0x7610, R86 ;  /* 0x00007610ff567816 */ /* 0x000fc40000000056 */
[----:B------:R-:W-:Y:S01]  /*3a810*/  PRMT R85, RZ, 0x7610, R85 ;  /* 0x00007610ff557816 */ /* 0x000fe20000000055 */
[----:B--2---:R-:W-:Y:S02]  /*3a820*/  @!P0 IMAD.MOV.U32 R21, RZ, RZ, R27 ;  /* 0x000000ffff158224 */ /* 0x004fe400078e001b */
[----:B---3--:R-:W-:-:S05]  /*3a830*/  @!P0 IMAD.MOV.U32 R20, RZ, RZ, R26 ;  /* 0x000000ffff148224 */ /* 0x008fca00078e001a */
[----:B------:R0:W2:Y:S04]  /*3a840*/  @!P0 LDG.E.U8 R86, desc[UR60][R20.64] ;  /* 0x0000003c14568981 */ /* 0x0000a8000c1e1100 */
[----:B----4-:R-:W-:Y:S04]  /*3a850*/  STL [R1+0x371c], R90 ;  /* 0x00371c5a01007387 */ /* 0x010fe80000100800 */
[----:B------:R-:W3:Y:S04]  /*3a860*/  LDL R23, [R1+0x2a58] ;  /* 0x002a580001177983 */ /* 0x000ee80000100800 */
[----:B------:R-:W4:Y:S04]  /*3a870*/  LDL R22, [R1+0x2a5c] ;  /* 0x002a5c0001167983 */ /* 0x000f280000100800 */
[----:B------:R-:W-:Y:S04]  /*3a880*/  STL [R1+0x3720], R89 ;  /* 0x0037205901007387 */ /* 0x000fe80000100800 */
[----:B------:R-:W4:Y:S04]  /*3a890*/  LDL R12, [R1+0x2a18] ;  /* 0x002a1800010c7983 */ /* 0x000f280000100800 */
[----:B------:R-:W4:Y:S04]  /*3a8a0*/  LDL R2, [R1+0x2a1c] ;  /* 0x002a1c0001027983 */ /* 0x000f280000100800 */
[----:B------:R-:W-:Y:S04]  /*3a8b0*/  STL [R1+0x3724], R88 ;  /* 0x0037245801007387 */ /* 0x000fe80000100800 */
[----:B------:R-:W4:Y:S04]  /*3a8c0*/  LDL R28, [R1+0x29d8] ;  /* 0x0029d800011c7983 */ /* 0x000f280000100800 */
[----:B------:R-:W4:Y:S01]  /*3a8d0*/  LDL R0, [R1+0x29dc] ;  /* 0x0029dc0001007983 */ /* 0x000f220000100800 */
[----:B0-----:R-:W-:-:S02]  /*3a8e0*/  @!P0 IMAD.MOV.U32 R20, RZ, RZ, R24 ;  /* 0x000000ffff148224 */ /* 0x001fc400078e0018 */
[----:B------:R-:W-:-:S05]  /*3a8f0*/  @!P0 IMAD.MOV.U32 R21, RZ, RZ, R25 ;  /* 0x000000ffff158224 */ /* 0x000fca00078e0019 */
[----:B------:R0:W4:Y:S04]  /*3a900*/  @!P0 LDG.E.U8 R85, desc[UR60][R20.64] ;  /* 0x0000003c14558981 */ /* 0x000128000c1e1100 */
        /* <DEDUP_REMOVED lines=8> */
[----:B------:R-:W-:Y:S02]  /*3a990*/  PRMT R82, RZ, 0x7610, R82 ;  /* 0x00007610ff527816 */ /* 0x000fe40000000052 */
[----:B------:R-:W-:Y:S02]  /*3a9a0*/  PRMT R81, RZ, 0x7610, R81 ;  /* 0x00007610ff517816 */ /* 0x000fe40000000051 */
[----:B------:R-:W-:Y:S01]  /*3a9b0*/  PRMT R80, RZ, 0x7610, R80 ;  /* 0x00007610ff507816 */ /* 0x000fe20000000050 */
[----:B--2---:R-:W-:Y:S04]  /*3a9c0*/  STL [R1+0x372c], R86 ;  /* 0x00372c5601007387 */ /* 0x004fe80000100800 */
[----:B------:R-:W2:Y:S04]  /*3a9d0*/  LDL R25, [R1+0x2958] ;  /* 0x0029580001197983 */ /* 0x000ea80000100800 */
[----:B------:R-:W2:Y:S01]  /*3a9e0*/  LDL R24, [R1+0x295c] ;  /* 0x00295c0001187983 */ /* 0x000ea20000100800 */
[----:B---3--:R-:W-:-:S02]  /*3a9f0*/  @!P0 IMAD.MOV.U32 R21, RZ, RZ, R23 ;  /* 0x000000ffff158224 */ /* 0x008fc400078e0017 */
[----:B----4-:R-:W-:-:S05]  /*3aa00*/  @!P0 IMAD.MOV.U32 R20, RZ, RZ, R22 ;  /* 0x000000ffff148224 */ /* 0x010fca00078e0016 */
[----:B------:R0:W3:Y:S02]  /*3aa10*/  @!P0 LDG.E.U8 R83, desc[UR60][R20.64] ;  /* 0x0000003c14538981 */ /* 0x0000e4000c1e1100 */
[----:B0-----:R-:W-:Y:S02]  /*3aa20*/  @!P0 IMAD.MOV.U32 R21, RZ, RZ, R12 ;  /* 0x000000ffff158224 */ /* 0x001fe400078e000c */
[----:B------:R-:W-:-:S05]  /*3aa30*/  @!P0 IMAD.MOV.U32 R20, RZ, RZ, R2 ;  /* 0x000000ffff148224 */ /* 0x000fca00078e0002 */
[----:B------:R0:W4:Y:S02]  /*3aa40*/  @!P0 LDG.E.U8 R82, desc[UR60][R20.64] ;  /* 0x0000003c14528981 */ /* 0x000124000c1e1100 */
[----:B0-----:R-:W-:Y:S02]  /*3aa50*/  @!P0 IMAD.MOV.U32 R21, RZ, RZ, R28 ;  /* 0x000000ffff158224 */ /* 0x001fe400078e001c */
[----:B------:R-:W-:-:S05]  /*3aa60*/  @!P0 IMAD.MOV.U32 R20, RZ, RZ, R0 ;  /* 0x000000ffff148224 */ /* 0x000fca00078e0000 */
[----:B------:R0:W4:Y:S04]  /*3aa70*/  @!P0 LDG.E.U8 R81, desc[UR60][R20.64] ;  /* 0x0000003c14518981 */ /* 0x000128000c1e1100 */
        /* <DEDUP_REMOVED lines=9> */
[----:B------:R-:W-:-:S02]  /*3ab10*/  PRMT R79, RZ, 0x7610, R79 ;  /* 0x00007610ff4f7816 */ /* 0x000fc4000000004f */
[----:B------:R-:W-:Y:S01]  /*3ab20*/  PRMT R78, RZ, 0x7610, R78 ;  /* 0x00007610ff4e7816 */ /* 0x000fe2000000004e */
[----:B--2---:R-:W-:Y:S02]  /*3ab30*/  @!P0 IMAD.MOV.U32 R21, RZ, RZ, R25 ;  /* 0x000000ffff158224 */ /* 0x004fe400078e0019 */
[----:B------:R-:W-:-:S05]  /*3ab40*/  @!P0 IMAD.MOV.U32 R20, RZ, RZ, R24 ;  /* 0x000000ffff148224 */ /* 0x000fca00078e0018 */
[----:B------:R0:W2:Y:S04]  /*3ab50*/  @!P0 LDG.E.U8 R79, desc[UR60][R20.64] ;  /* 0x0000003c144f8981 */ /* 0x0000a8000c1e1100 */
[----:B---3--:R-:W-:Y:S04]  /*3ab60*/  STL [R1+0x3738], R83 ;  /* 0x0037385301007387 */ /* 0x008fe80000100800 */
[----:B------:R-:W3:Y:S04]  /*3ab70*/  LDL R12, [R1+0x2898] ;  /* 0x00289800010c7983 */ /* 0x000ee80000100800 */
[----:B------:R-:W3:Y:S04]  /*3ab80*/  LDL R2, [R1+0x289c] ;  /* 0x00289c0001027983 */ /* 0x000ee80000100800 */
[----:B----4-:R-:W-:Y:S04]  /*3ab90*/  STL [R1+0x373c], R82 ;  /* 0x00373c5201007387 */ /* 0x010fe80000100800 */
        /* <DEDUP_REMOVED lines=19> */
[----:B--2---:R-:W-:Y:S01]  /*3acd0*/  STL [R1+0x3748], R79 ;  /* 0x0037484f01007387 */ /* 0x004fe20000100800 */
[----:B---3--:R-:W-:Y:S02]  /*3ace0*/  @!P0 IMAD.MOV.U32 R21, RZ, RZ, R12 ;  /* 0x000000ffff158224 */ /* 0x008fe400078e000c */
[----:B------:R-:W-:-:S05]  /*3acf0*/  @!P0 IMAD.MOV.U32 R20, RZ, RZ, R2 ;  /* 0x000000ffff148224 */ /* 0x000fca00078e0002 */
[----:B------:R4:W2:Y:S02]  /*3ad00*/  @!P0 LDG.E.U8 R76, desc[UR60][R20.64] ;  /* 0x0000003c144c8981 */ /* 0x0008a4000c1e1100 */
[----:B----4-:R-:W-:Y:S02]  /*3ad10*/  @!P0 IMAD.MOV.U32 R21, RZ, RZ, R28 ;  /* 0x000000ffff158224 */ /* 0x010fe400078e001c */
[----:B------:R-:W-:-:S05]  /*3ad20*/  @!P0 IMAD.MOV.U32 R20, RZ, RZ, R0 ;  /* 0x000000ffff148224 */ /* 0x000fca00078e0000 */
[----:B------:R0:W3:Y:S02]  /*3ad30*/  @!P0 LDG.E.U8 R75, desc[UR60][R20.64] ;  /* 0x0000003c144b8981 */ /* 0x0000e4000c1e1100 */
        /* <DEDUP_REMOVED lines=12> */
[----:B------:R-:W-:-:S03]  /*3ae00*/  PRMT R72, RZ, 0x7610, R72 ;  /* 0x00007610ff487816 */ /* 0x000fc60000000048 */
[----:B--2---:R-:W-:Y:S04]  /*3ae10*/  STL [R1+0x3754], R76 ;  /* 0x0037544c01007387 */ /* 0x004fe80000100800 */
[----:B------:R-:W2:Y:S04]  /*3ae20*/  LDL R34, [R1+0x1718] ;  /* 0x0017180001227983 */ /* 0x000ea80000100800 */
[----:B------:R-:W2:Y:S04]  /*3ae30*/  LDL R0, [R1+0x171c] ;  /* 0x00171c0001007983 */ /* 0x000ea80000100800 */
[----:B---3--:R-:W-:Y:S04]  /*3ae40*/  STL [R1+0x3758], R75 ;  /* 0x0037584b01007387 */ /* 0x008fe80000100800 */
[----:B------:R-:W3:Y:S04]  /*3ae50*/  LDL R32, [R1+0x16d8] ;  /* 0x0016d80001207983 */ /* 0x000ee80000100800 */
[----:B------:R-:W3:Y:S04]  /*3ae60*/  LDL R30, [R1+0x16dc] ;  /* 0x0016dc00011e7983 */ /* 0x000ee80000100800 */
[----:B------:R-:W3:Y:S04]  /*3ae70*/  LDL R29, [R1+0x1698] ;  /* 0x00169800011d7983 */ /* 0x000ee80000100800 */
[----:B------:R-:W3:Y:S04]  /*3ae80*/  LDL R28, [R1+0x169c] ;  /* 0x00169c00011c7983 */ /* 0x000ee80000100800 */
[----:B----4-:R-:W-:Y:S04]  /*3ae90*/  STL [R1+0x375c], R74 ;  /* 0x00375c4a01007387 */ /* 0x010fe80000100800 */
[----:B------:R-:W4:Y:S04]  /*3aea0*/  LDL R27, [R1+0x1658] ;  /* 0x00165800011b7983 */ /* 0x000f280000100800 */
[----:B------:R-:W4:Y:S04]  /*3aeb0*/  LDL R26, [R1+0x165c] ;  /* 0x00165c00011a7983 */ /* 0x000f280000100800 */
        /* <DEDUP_REMOVED lines=15> */
[----:B------:R-:W-:Y:S02]  /*3afb0*/  PRMT R67, RZ, 0x7610, R67 ;  /* 0x00007610ff437816 */ /* 0x000fe40000000043 */
[----:B------:R-:W-:Y:S02]  /*3afc0*/  PRMT R66, RZ, 0x7610, R66 ;  /* 0x00007610ff427816 */ /* 0x000fe40000000042 */
[----:B------:R-:W-:Y:S01]  /*3afd0*/  PRMT R65, RZ, 0x7610, R65 ;  /* 0x00007610ff417816 */ /* 0x000fe20000000041 */
[----:B--2---:R-:W-:-:S02]  /*3afe0*/  @!P0 IMAD.MOV.U32 R21, RZ, RZ, R34 ;  /* 0x000000ffff158224 */ /* 0x004fc400078e0022 */
[----:B------:R-:W-:-:S05]  /*3aff0*/  @!P0 IMAD.MOV.U32 R20, RZ, RZ, R0 ;  /* 0x000000ffff148224 */ /* 0x000fca00078e0000 */
[----:B------:R3:W2:Y:S02]  /*3b000*/  @!P0 LDG.E.U8 R70, desc[UR60][R20.64] ;  /* 0x0000003c14468981 */ /* 0x0006a4000c1e1100 */
[----:B---3--:R-:W-:Y:S02]  /*3b010*/  @!P0 IMAD.MOV.U32 R21, RZ, RZ, R32 ;  /* 0x000000ffff158224 */ /* 0x008fe400078e0020 */
[----:B------:R-:W-:-:S05]  /*3b020*/  @!P0 IMAD.MOV.U32 R20, RZ, RZ, R30 ;  /* 0x000000ffff148224 */ /* 0x000fca00078e001e */
[----:B------:R0:W3:Y:S02]  /*3b030*/  @!P0 LDG.E.U8 R69, desc[UR60][R20.64] ;  /* 0x0000003c14458981 */ /* 0x0000e4000c1e1100 */
[----:B0-----:R-:W-:Y:S02]  /*3b040*/  @!P0 IMAD.MOV.U32 R20, RZ, RZ, R28 ;  /* 0x000000ffff148224 */ /* 0x001fe400078e001c */
[----:B------:R-:W-:-:S05]  /*3b050*/  @!P0 IMAD.MOV.U32 R21, RZ, RZ, R29 ;  /* 0x000000ffff158224 */ /* 0x000fca00078e001d */
[----:B------:R4:W3:Y:S02]  /*3b060*/  @!P0 LDG.E.U8 R68, desc[UR60][R20.64] ;  /* 0x0000003c14448981 */ /* 0x0008e4000c1e1100 */
[----:B----4-:R-:W-:Y:S02]  /*3b070*/  @!P0 IMAD.MOV.U32 R20, RZ, RZ, R26 ;  /* 0x000000ffff148224 */ /* 0x010fe400078e001a */
        /* <DEDUP_REMOVED lines=12> */
[----:B------:R-:W4:Y:S01]  /*3b140*/  LDL R0, [R1+0x155c] ;  /* 0x00155c0001007983 */ /* 0x000f220000100800 */
[----:B------:R-:W-:-:S03]  /*3b150*/  PRMT R64, RZ, 0x7610, R64 ;  /* 0x00007610ff407816 */ /* 0x000fc60000000040 */
[----:B--2---:R-:W-:Y:S04]  /*3b160*/  STL [R1+0x376c], R70 ;  /* 0x00376c4601007387 */ /* 0x004fe80000100800 */
[----:B---3--:R-:W-:Y:S04]  /*3b170*/  STL [R1+0x3770], R69 ;  /* 0x0037704501007387 */ /* 0x008fe80000100800 */
[----:B------:R-:W-:Y:S04]  /*3b180*/  STL [R1+0x3774], R68 ;  /* 0x0037744401007387 */ /* 0x000fe80000100800 */
[----:B------:R-:W2:Y:S04]  /*3b190*/  LDL.LU R32, [R1+0x1518] ;  /* 0x0015180001207983 */ /* 0x000ea80000300800 */
[----:B----4-:R-:W-:Y:S04]  /*3b1a0*/  STL [R1+0x3778], R67 ;  /* 0x0037784301007387 */ /* 0x010fe80000100800 */
[----:B------:R-:W3:Y:S04]  /*3b1b0*/  LDL.LU R45, [R1+0x14d8] ;  /* 0x0014d800012d7983 */ /* 0x000ee80000300800 */
[----:B------:R-:W4:Y:S04]  /*3b1c0*/  LDL.LU R41, [R1+0x14dc] ;  /* 0x0014dc0001297983 */ /* 0x000f280000300800 */
[----:B------:R-:W-:Y:S01]  /*3b1d0*/  STL [R1+0x377c], R66 ;  /* 0x00377c4201007387 */ /* 0x000fe20000100800 */
        /* <DEDUP_REMOVED lines=17> */
[----:B----4-:R-:W-:-:S05]  /*3b2f0*/  @!P0 IMAD.MOV.U32 R20, RZ, RZ, R41 ;  /* 0x000000ffff148224 */ /* 0x010fca00078e0029 */
[----:B------:R0:W3:Y:S04]  /*3b300*/  @!P0 LDG.E.U8 R61, desc[UR60][R20.64] ;  /* 0x0000003c143d8981 */ /* 0x0000e8000c1e1100 */
[----:B------:R-:W-:Y:S04]  /*3b310*/  STL [R1+0x3784], R64 ;  /* 0x0037844001007387 */ /* 0x000fe80000100800 */
[----:B------:R-:W4:Y:S04]  /*3b320*/  LDL R25, [R1+0x2c50] ;  /* 0x002c500001197983 */ /* 0x000f280000100800 */
[----:B------:R-:W4:Y:S04]  /*3b330*/  LDL R24, [R1+0x2c54] ;  /* 0x002c540001187983 */ /* 0x000f280000100800 */
        /* <DEDUP_REMOVED lines=10> */
[----:B------:R4:W4:Y:S04]  /*3b3e0*/  @!P0 LDG.E.U8 R60, desc[UR60][R20.64] ;  /* 0x0000003c143c8981 */ /* 0x000928000c1e1100 */
[----:B------:R-:W-:Y:S04]  /*3b3f0*/  STL [R1+0x2d24], R17 ;  /* 0x002d241101007387 */ /* 0x000fe80000100800 */
[----:B------:R-:W-:Y:S04]  /*3b400*/  STL [R1+0x3788], R63 ;  /* 0x0037883f01007387 */ /* 0x000fe80000100800 */
[----:B------:R-:W-:Y:S04]  /*3b410*/  STL [R1+0x378c], R32 ;  /* 0x00378c2001007387 */ /* 0x000fe80000100800 */
[----:B------:R0:W-:Y:S01]  /*3b420*/  STL [R1+0x2d28], R244 ;  /* 0x002d28f401007387 */ /* 0x0001e20000100800 */
[----:B------:R-:W-:-:S03]  /*3b430*/  PRMT R59, RZ, 0x7610, R59 ;  /* 0x00007610ff3b7816 */ /* 0x000fc6000000003b */
[----:B0-----:R-:W4:Y:S04]  /*3b440*/  LDL.LU R244, [R1+0x1544] ;  /* 0x0015440001f47983 */ /* 0x001f280000300800 */
[----:B--2---:R-:W-:Y:S04]  /*3b450*/  STL [R1+0x3790], R62 ;  /* 0x0037903e01007387 */ /* 0x004fe80000100800 */
[----:B------:R-:W-:Y:S04]  /*3b460*/  STL [R1+0x3798], R41 ;  /* 0x0037982901007387 */ /* 0x000fe80000100800 */
[----:B------:R-:W-:Y:S04]  /*3b470*/  STL [R1+0x3794], R45 ;  /* 0x0037942d01007387 */ /* 0x000fe80000100800 */
[----:B---3--:R-:W-:Y:S04]  /*3b480*/  STL [R1+0x379c], R61 ;  /* 0x00379c3d01007387 */ /* 0x008fe80000100800 */
[----:B------:R-:W2:Y:S04]  /*3b490*/  LDL R27, [R1+0x2b10] ;  /* 0x002b1000011b7983 */ /* 0x000ea80000100800 */
[----:B------:R-:W3:Y:S01]  /*3b4a0*/  LDL R26, [R1+0x2b14] ;  /* 0x002b1400011a7983 */ /* 0x000ee20000100800 */
[----:B----4-:R-:W-:-:S02]  /*3b4b0*/  @!P0 IMAD.MOV.U32 R21, RZ, RZ, R25 ;  /* 0x000000ffff158224 */ /* 0x010fc400078e0019 */
        /* <DEDUP_REMOVED lines=11> */
[----:B0-----:R-:W-:Y:S02]  /*3b570*/  @!P0 IMAD.MOV.U32 R20, RZ, RZ, R12 ;  /* 0x000000ffff148224 */ /* 0x001fe400078e000c */
[----:B------:R-:W-:-:S05]  /*3b580*/  @!P0 IMAD.MOV.U32 R21, RZ, RZ, R30 ;  /* 0x000000ffff158224 */ /* 0x000fca00078e001e */
[----:B------:R0:W4:Y:S02]  /*3b590*/  @!P0 LDG.E.U8 R57, desc[UR60][R20.64] ;  /* 0x0000003c14398981 */ /* 0x000124000c1e1100 */
[----:B0-----:R-:W-:Y:S02]  /*3b5a0*/  @!P0 IMAD.MOV.U32 R20, RZ, RZ, R2 ;  /* 0x000000ffff148224 */ /* 0x001fe400078e0002 */
[----:B------:R-:W-:-:S05]  /*3b5b0*/  @!P0 IMAD.MOV.U32 R21, RZ, RZ, R29 ;  /* 0x000000ffff158224 */ /* 0x000fca00078e001d */
[----:B------:R0:W4:Y:S01]  /*3b5c0*/  @!P0 LDG.E.U8 R56, desc[UR60][R20.64] ;  /* 0x0000003c14388981 */ /* 0x000122000c1e1100 */
[----:B------:R-:W-:Y:S01]  /*3b5d0*/  PRMT R55, RZ, 0x7610, R55 ;  /* 0x00007610ff377816 */ /* 0x000fe20000000037 */
[----:B0-----:R-:W-:Y:S02]  /*3b5e0*/  @!P0 IMAD.MOV.U32 R20, RZ, RZ, R0 ;  /* 0x000000ffff148224 */ /* 0x001fe400078e0000 */
[----:B------:R-:W-:Y:S01]  /*3b5f0*/  @!P0 IMAD.MOV.U32 R21, RZ, RZ, R28 ;  /* 0x000000ffff158224 */ /* 0x000fe200078e001c */
[----:B------:R-:W-:-:S04]  /*3b600*/  PRMT R54, RZ, 0x7610, R54 ;  /* 0x00007610ff367816 */ /* 0x000fc80000000036 */
[----:B------:R2:W4:Y:S01]  /*3b610*/  @!P0 LDG.E.U8 R55, desc[UR60][R20.64] ;  /* 0x0000003c14378981 */ /* 0x000522000c1e1100 */
[----:B------:R-:W-:Y:S01]  /*3b620*/  PRMT R53, RZ, 0x7610, R53 ;  /* 0x00007610ff357816 */ /* 0x000fe20000000035 */
[----:B--2---:R-:W-:Y:S02]  /*3b630*/  @!P0 IMAD.MOV.U32 R21, RZ, RZ, R27 ;  /* 0x000000ffff158224 */ /* 0x004fe400078e001b */
[----:B---3--:R-:W-:-:S05]  /*3b640*/  @!P0 IMAD.MOV.U32 R20, RZ, RZ, R26 ;  /* 0x000000ffff148224 */ /* 0x008fca00078e001a */
[----:B------:R0:W2:Y:S04]  /*3b650*/  @!P0 LDG.E.U8 R54, desc[UR60][R20.64] ;  /* 0x0000003c14368981 */ /* 0x0000a8000c1e1100 */
[----:B----4-:R-:W-:Y:S04]  /*3b660*/  STL [R1+0x37a4], R59 ;  /* 0x0037a43b01007387 */ /* 0x010fe80000100800 */
[----:B------:R-:W3:Y:S04]  /*3b670*/  LDL R23, [R1+0x2a90] ;  /* 0x002a900001177983 */ /* 0x000ee80000100800 */
[----:B------:R-:W4:Y:S01]  /*3b680*/  LDL R22, [R1+0x2a94] ;  /* 0x002a940001167983 */ /* 0x000f220000100800 */
[----:B0-----:R-:W-:-:S02]  /*3b690*/  @!P0 IMAD.MOV.U32 R21, RZ, RZ, R25 ;  /* 0x000000ffff158224 */ /* 0x001fc400078e0019 */
[----:B------:R-:W-:-:S05]  /*3b6a0*/  @!P0 IMAD.MOV.U32 R20, RZ, RZ, R24 ;  /* 0x000000ffff148224 */ /* 0x000fca00078e0018 */
[----:B------:R3:W4:Y:S04]  /*3b6b0*/  @!P0 LDG.E.U8 R53, desc[UR60][R20.64] ;  /* 0x0000003c14358981 */ /* 0x000728000c1e1100 */
[----:B------:R-:W-:Y:S04]  /*3b6c0*/  STL [R1+0x37a8], R58 ;  /* 0x0037a83a01007387 */ /* 0x000fe80000100800 */
[----:B------:R-:W4:Y:S04]  /*3b6d0*/  LDL R30, [R1+0x2a50] ;  /* 0x002a5000011e7983 */ /* 0x000f280000100800 */
[----:B------:R-:W4:Y:S04]  /*3b6e0*/  LDL R12, [R1+0x2a54] ;  /* 0x002a5400010c7983 */ /* 0x000f280000100800 */
        /* <DEDUP_REMOVED lines=8> */
[----:B------:R-:W4:Y:S01]  /*3b770*/  LDL R26, [R1+0x2994] ;  /* 0x00299400011a7983 */ /* 0x000f220000100800 */
[----:B------:R-:W-:-:S03]  /*3b780*/  PRMT R52, RZ, 0x7610, R52 ;  /* 0x00007610ff347816 */ /* 0x000fc60000000034 */
[----:B--2---:R-:W-:Y:S04]  /*3b790*/  STL [R1+0x37b8], R54 ;  /* 0x0037b83601007387 */ /* 0x004fe80000100800 */
[----:B------:R-:W2:Y:S04]  /*3b7a0*/  LDL R25, [R1+0x2950] ;  /* 0x0029500001197983 */ /* 0x000ea80000100800 */
[----:B------:R-:W2:Y:S01]  /*3b7b0*/  LDL R24, [R1+0x2954] ;  /* 0x0029540001187983 */ /* 0x000ea20000100800 */
[----:B---3--:R-:W-:Y:S02]  /*3b7c0*/  @!P0 IMAD.MOV.U32 R21, RZ, RZ, R23 ;  /* 0x000000ffff158224 */ /* 0x008fe400078e0017 */
[----:B----4-:R-:W-:-:S05]  /*3b7d0*/  @!P0 IMAD.MOV.U32 R20, RZ, RZ, R22 ;  /* 0x000000ffff148224 */ /* 0x010fca00078e0016 */
[----:B------:R0:W3:Y:S04]  /*3b7e0*/  @!P0 LDG.E.U8 R52, desc[UR60][R20.64] ;  /* 0x0000003c14348981 */ /* 0x0000e8000c1e1100 */
        /* <DEDUP_REMOVED lines=22> */
[----:B------:R-:W-:-:S05]  /*3b950*/  @!P0 IMAD.MOV.U32 R20, RZ, RZ, R24 ;  /* 0x000000ffff148224 */ /* 0x000fca00078e0018 */
[----:B------:R4:W2:Y:S04]  /*3b960*/  @!P0 LDG.E.U8 R43, desc[UR60][R20.64] ;  /* 0x0000003c142b8981 */ /* 0x0008a8000c1e1100 */
[----:B---3--:R-:W-:Y:S04]  /*3b970*/  STL [R1+0x37c0], R52 ;  /* 0x0037c03401007387 */ /* 0x008fe80000100800 */
[----:B------:R-:W3:Y:S04]  /*3b980*/  LDL R30, [R1+0x28d0] ;  /* 0x0028d000011e7983 */ /* 0x000ee80000100800 */
[----:B------:R-:W3:Y:S01]  /*3b990*/  LDL R12, [R1+0x28d4] ;  /* 0x0028d400010c7983 */ /* 0x000ee20000100800 */
        /* <DEDUP_REMOVED lines=20> */
[----:B------:R-:W-:-:S05]  /*3bae0*/  @!P0 IMAD.MOV.U32 R20, RZ, RZ, R12 ;  /* 0x000000ffff148224 */ /* 0x000fca00078e000c */
[----:B------:R0:W3:Y:S04]  /*3baf0*/  @!P0 LDG.E.U8 R38, desc[UR60][R20.64] ;  /* 0x0000003c14268981 */ /* 0x0000e8000c1e1100 */
[----:B----4-:R-:W-:Y:S04]  /*3bb00*/  STL [R1+0x37d8], R42 ;  /* 0x0037d82a01007387 */ /* 0x010fe80000100800 */
        /* <DEDUP_REMOVED lines=42> */
[----:B--2---:R0:W-:Y:S04]  /*3bdb0*/  STL [R1+0x37f0], R19 ;  /* 0x0037f01301007387 */ /* 0x0041e80000100800 */
[----:B------:R-:W2:Y:S04]  /*3bdc0*/  LDL R12, [R1+0x15d4] ;  /* 0x0015d400010c7983 */ /* 0x000ea80000100800 */
[----:B0-----:R-:W2:Y:S01]  /*3bdd0*/  LDL R19, [R1+0x15d0] ;  /* 0x0015d00001137983 */ /* 0x001ea20000100800 */
[----:B---3--:R-:W-:-:S03]  /*3bde0*/  @!P0 IMAD.MOV.U32 R20, RZ, RZ, R2 ;  /* 0x000000ffff148224 */ /* 0x008fc600078e0002 */
[----:B----4-:R0:W-:Y:S04]  /*3bdf0*/  STL [R1+0x37f4], R17 ;  /* 0x0037f41101007387 */ /* 0x0101e80000100800 */
[----:B------:R-:W3:Y:S04]  /*3be00*/  LDL R2, [R1+0x1594] ;  /* 0x0015940001027983 */ /* 0x000ee80000100800 */
[----:B0-----:R-:W4:Y:S01]  /*3be10*/  LDL R17, [R1+0x1590] ;  /* 0x0015900001117983 */ /* 0x001f220000100800 */
[----:B------:R-:W-:-:S05]  /*3be20*/  @!P0 IMAD.MOV.U32 R21, RZ, RZ, R29 ;  /* 0x000000ffff158224 */ /* 0x000fca00078e001d */
[----:B------:R0:W4:Y:S01]  /*3be30*/  @!P0 LDG.E.U8 R16, desc[UR60][R20.64] ;  /* 0x0000003c14108981 */ /* 0x000122000c1e1100 */
[----:B------:R-:W-:Y:S02]  /*3be40*/  PRMT R14, RZ, 0x7610, R14 ;  /* 0x00007610ff0e7816 */ /* 0x000fe4000000000e */
[----:B------:R-:W-:Y:S01]  /*3be50*/  PRMT R13, RZ, 0x7610, R13 ;  /* 0x00007610ff0d7816 */ /* 0x000fe2000000000d */
[----:B0-----:R-:W-:Y:S02]  /*3be60*/  @!P0 IMAD.MOV.U32 R20, RZ, RZ, R0 ;  /* 0x000000ffff148224 */ /* 0x001fe400078e0000 */
[----:B------:R-:W-:-:S05]  /*3be70*/  @!P0 IMAD.MOV.U32 R21, RZ, RZ, R28 ;  /* 0x000000ffff158224 */ /* 0x000fca00078e001c */
        /* <DEDUP_REMOVED lines=16> */
[----:B------:R3:W2:Y:S02]  /*3bf80*/  @!P0 LDG.E.U8 R250, desc[UR60][R20.64] ;  /* 0x0000003c14fa8981 */ /* 0x0006a4000c1e1100 */
[----:B---3--:R-:W-:Y:S02]  /*3bf90*/  @!P0 IMAD.MOV.U32 R20, RZ, RZ, R2 ;  /* 0x000000ffff148224 */ /* 0x008fe400078e0002 */
[----:B----4-:R-:W-:-:S05]  /*3bfa0*/  @!P0 IMAD.MOV.U32 R21, RZ, RZ, R17 ;  /* 0x000000ffff158224 */ /* 0x010fca00078e0011 */
[----:B------:R-:W3:Y:S04]  /*3bfb0*/  @!P0 LDG.E.U8 R249, desc[UR60][R20.64] ;  /* 0x0000003c14f98981 */ /* 0x000ee8000c1e1100 */
[----:B------:R-:W-:Y:S04]  /*3bfc0*/  STL [R1+0x37f8], R16 ;  /* 0x0037f81001007387 */ /* 0x000fe80000100800 */
[----:B------:R-:W4:Y:S04]  /*3bfd0*/  LDL R0, [R1+0x1554] ;  /* 0x0015540001007983 */ /* 0x000f280000100800 */
[----:B------:R0:W-:Y:S04]  /*3bfe0*/  STL [R1+0x37fc], R14 ;  /* 0x0037fc0e01007387 */ /* 0x0001e80000100800 */
[----:B------:R1:W-:Y:S04]  /*3bff0*/  STL [R1+0x3800], R13 ;  /* 0x0038000d01007387 */ /* 0x0003e80000100800 */
[----:B------:R-:W4:Y:S04]  /*3c000*/  LDL.LU R30, [R1+0x1510] ;  /* 0x00151000011e7983 */ /* 0x000f280000300800 */
[----:B------:R-:W4:Y:S04]  /*3c010*/  LDL.LU R24, [R1+0x1514] ;  /* 0x0015140001187983 */ /* 0x000f280000300800 */
[----:B------:R-:W-:Y:S04]  /*3c020*/  STL [R1+0x3804], R252 ;  /* 0x003804fc01007387 */ /* 0x000fe80000100800 */
[----:B------:R-:W4:Y:S04]  /*3c030*/  LDL R29, [R1+0x1850] ;  /* 0x00185000011d7983 */ /* 0x000f280000100800 */
[----:B0-----:R-:W4:Y:S04]  /*3c040*/  LDL R14, [R1+0x2c7c] ;  /* 0x002c7c00010e7983 */ /* 0x001f280000100800 */
[----:B------:R-:W4:Y:S04]  /*3c050*/  LDL.LU R39, [R1+0x14d4] ;  /* 0x0014d40001277983 */ /* 0x000f280000300800 */
[----:B------:R-:W4:Y:S04]  /*3c060*/  LDL.LU R28, [R1+0x14d0] ;  /* 0x0014d000011c7983 */ /* 0x000f280000300800 */
        /* <DEDUP_REMOVED lines=11> */
[----:B-1----:R-:W3:Y:S01]  /*3c120*/  LDL R13, [R1+0x2b48] ;  /* 0x002b4800010d7983 */ /* 0x002ee20000100800 */
[----:B----4-:R-:W-:-:S03]  /*3c130*/  @!P0 IMAD.MOV.U32 R20, RZ, RZ, R0 ;  /* 0x000000ffff148224 */ /* 0x010fc600078e0000 */
[----:B------:R-:W4:Y:S01]  /*3c140*/  LDL R0, [R1+0x2b4c] ;  /* 0x002b4c0001007983 */ /* 0x000f220000100800 */
[----:B------:R-:W-:Y:S01]  /*3c150*/  PRMT R248, RZ, 0x7610, R248 ;  /* 0x00007610fff87816 */ /* 0x000fe200000000f8 */
[----:B------:R-:W-:Y:S01]  /*3c160*/  @!P0 IMAD.MOV.U32 R21, RZ, RZ, R15 ;  /* 0x000000ffff158224 */ /* 0x000fe200078e000f */
[----:B------:R-:W-:Y:S01]  /*3c170*/  PRMT R247, RZ, 0x7610, R247 ;  /* 0x00007610fff77816 */ /* 0x000fe200000000f7 */
[----:B------:R-:W4:Y:S04]  /*3c180*/  LDL R17, [R1+0x2b08] ;  /* 0x002b080001117983 */ /* 0x000f280000100800 */
[----:B------:R0:W4:Y:S01]  /*3c190*/  @!P0 LDG.E.U8 R248, desc[UR60][R20.64] ;  /* 0x0000003c14f88981 */ /* 0x000122000c1e1100 */
[----:B------:R-:W-:-:S03]  /*3c1a0*/  PRMT R246, RZ, 0x7610, R246 ;  /* 0x00007610fff67816 */ /* 0x000fc600000000f6 */
[----:B------:R-:W4:Y:S04]  /*3c1b0*/  LDL R16, [R1+0x2b0c] ;  /* 0x002b0c0001107983 */ /* 0x000f280000100800 */
[----:B------:R1:W-:Y:S01]  /*3c1c0*/  STL [R1+0x2d2c], R15 ;  /* 0x002d2c0f01007387 */ /* 0x0003e20000100800 */
[----:B------:R-:W-:Y:S02]  /*3c1d0*/  PRMT R245, RZ, 0x7610, R245 ;  /* 0x00007610fff57816 */ /* 0x000fe400000000f5 */
[----:B------:R-:W-:Y:S02]  /*3c1e0*/  PRMT R243, RZ, 0x7610, R243 ;  /* 0x00007610fff37816 */ /* 0x000fe400000000f3 */
[----:B------:R-:W-:Y:S02]  /*3c1f0*/  PRMT R242, RZ, 0x7610, R242 ;  /* 0x00007610fff27816 */ /* 0x000fe400000000f2 */
[----:B------:R-:W-:-:S02]  /*3c200*/  PRMT R241, RZ, 0x7610, R241 ;  /* 0x00007610fff17816 */ /* 0x000fc400000000f1 */
[----:B------:R-:W-:Y:S02]  /*3c210*/  PRMT R240, RZ, 0x7610, R240 ;  /* 0x00007610fff07816 */ /* 0x000fe400000000f0 */
[----:B------:R-:W-:Y:S02]  /*3c220*/  PRMT R239, RZ, 0x7610, R239 ;  /* 0x00007610ffef7816 */ /* 0x000fe400000000ef */
[----:B------:R-:W-:Y:S02]  /*3c230*/  PRMT R238, RZ, 0x7610, R238 ;  /* 0x00007610ffee7816 */ /* 0x000fe400000000ee */
[----:B------:R-:W-:Y:S02]  /*3c240*/  PRMT R237, RZ, 0x7610, R237 ;  /* 0x00007610ffed7816 */ /* 0x000fe400000000ed */
[----:B------:R-:W-:Y:S01]  /*3c250*/  PRMT R235, RZ, 0x7610, R235 ;  /* 0x00007610ffeb7816 */ /* 0x000fe200000000eb */
[----:B-1----:R-:W4:Y:S01]  /*3c260*/  LDL R15, [R1+0x2ac8] ;  /* 0x002ac800010f7983 */ /* 0x002f220000100800 */
[----:B------:R-:W-:-:S02]  /*3c270*/  PRMT R234, RZ, 0x7610, R234 ;  /* 0x00007610ffea7816 */ /* 0x000fc400000000ea */
[----:B------:R-:W-:Y:S02]  /*3c280*/  PRMT R233, RZ, 0x7610, R233 ;  /* 0x00007610ffe97816 */ /* 0x000fe400000000e9 */
[----:B------:R-:W-:Y:S02]  /*3c290*/  PRMT R232, RZ, 0x7610, R232 ;  /* 0x00007610ffe87816 */ /* 0x000fe400000000e8 */
[----:B------:R-:W-:Y:S02]  /*3c2a0*/  PRMT R231, RZ, 0x7610, R231 ;  /* 0x00007610ffe77816 */ /* 0x000fe400000000e7 */
[----:B------:R-:W-:Y:S02]  /*3c2b0*/  PRMT R230, RZ, 0x7610, R230 ;  /* 0x00007610ffe67816 */ /* 0x000fe400000000e6 */
[----:B------:R-:W-:Y:S01]  /*3c2c0*/  PRMT R229, RZ, 0x7610, R229 ;  /* 0x00007610ffe57816 */ /* 0x000fe200000000e5 */
[----:B------:R-:W4:Y:S01]  /*3c2d0*/  LDL R31, [R1+0x1748] ;  /* 0x00174800011f7983 */ /* 0x000f220000100800 */
[----:B0-----:R-:W-:-:S02]  /*3c2e0*/  @!P0 IMAD.MOV.U32 R21, RZ, RZ, R30 ;  /* 0x000000ffff158224 */ /* 0x001fc400078e001e */
[----:B------:R-:W-:-:S05]  /*3c2f0*/  @!P0 IMAD.MOV.U32 R20, RZ, RZ, R24 ;  /* 0x000000ffff148224 */ /* 0x000fca00078e0018 */
[----:B------:R0:W4:Y:S02]  /*3c300*/  @!P0 LDG.E.U8 R247, desc[UR60][R20.64] ;  /* 0x0000003c14f78981 */ /* 0x000124000c1e1100 */
[----:B0-----:R-:W-:Y:S02]  /*3c310*/  @!P0 IMAD.MOV.U32 R20, RZ, RZ, R39 ;  /* 0x000000ffff148224 */ /* 0x001fe400078e0027 */
[----:B------:R-:W-:-:S05]  /*3c320*/  @!P0 IMAD.MOV.U32 R21, RZ, RZ, R28 ;  /* 0x000000ffff158224 */ /* 0x000fca00078e001c */
[----:B------:R0:W4:Y:S02]  /*3c330*/  @!P0 LDG.E.U8 R246, desc[UR60][R20.64] ;  /* 0x0000003c14f68981 */ /* 0x000124000c1e1100 */
[----:B0-----:R-:W-:Y:S02]  /*3c340*/  @!P0 IMAD.MOV.U32 R20, RZ, RZ, R14 ;  /* 0x000000ffff148224 */ /* 0x001fe400078e000e */
[----:B------:R-:W4:Y:S01]  /*3c350*/  LDL R14, [R1+0x2acc] ;  /* 0x002acc00010e7983 */ /* 0x000f220000100800 */
[----:B------:R-:W-:-:S03]  /*3c360*/  @!P0 IMAD.MOV.U32 R21, RZ, RZ, R29 ;  /* 0x000000ffff158224 */ /* 0x000fc600078e001d */
[----:B------:R-:W4:Y:S04]  /*3c370*/  LDL R29, [R1+0x174c] ;  /* 0x00174c00011d7983 */ /* 0x000f280000100800 */
[----:B------:R0:W4:Y:S02]  /*3c380*/  @!P0 LDG.E.U8 R245, desc[UR60][R20.64] ;  /* 0x0000003c14f58981 */ /* 0x000124000c1e1100 */
[----:B0-----:R-:W-:Y:S02]  /*3c390*/  @!P0 IMAD.MOV.U32 R20, RZ, RZ, R12 ;  /* 0x000000ffff148224 */ /* 0x001fe400078e000c */
[----:B------:R-:W4:Y:S01]  /*3c3a0*/  LDL R12, [R1+0x2a8c] ;  /* 0x002a8c00010c7983 */ /* 0x000f220000100800 */
[----:B------:R-:W-:-:S03]  /*3c3b0*/  @!P0 IMAD.MOV.U32 R21, RZ, RZ, R25 ;  /* 0x000000ffff158224 */ /* 0x000fc600078e0019 */
[----:B------:R-:W4:Y:S04]  /*3c3c0*/  LDL R25, [R1+0x2a88] ;  /* 0x002a880001197983 */ /* 0x000f280000100800 */
[----:B------:R2:W4:Y:S02]  /*3c3d0*/  @!P0 LDG.E.U8 R243, desc[UR60][R20.64] ;  /* 0x0000003c14f38981 */ /* 0x000524000c1e1100 */
[----:B--2---:R-:W-:Y:S02]  /*3c3e0*/  @!P0 IMAD.MOV.U32 R21, RZ, RZ, R23 ;  /* 0x000000ffff158224 */ /* 0x004fe400078e0017 */
[----:B------:R-:W-:Y:S01]  /*3c3f0*/  @!P0 IMAD.MOV.U32 R20, RZ, RZ, R22 ;  /* 0x000000ffff148224 */ /* 0x000fe200078e0016 */
[----:B------:R-:W2:Y:S04]  /*3c400*/  LDL R23, [R1+0x2a48] ;  /* 0x002a480001177983 */ /* 0x000ea80000100800 */
[----:B------:R-:W2:Y:S04]  /*3c410*/  LDL R22, [R1+0x2a4c] ;  /* 0x002a4c0001167983 */ /* 0x000ea80000100800 */
[----:B------:R3:W2:Y:S02]  /*3c420*/  @!P0 LDG.E.U8 R242, desc[UR60][R20.64] ;  /* 0x0000003c14f28981 */ /* 0x0006a4000c1e1100 */
[----:B---3--:R-:W-:-:S02]  /*3c430*/  @!P0 IMAD.MOV.U32 R21, RZ, RZ, R27 ;  /* 0x000000ffff158224 */ /* 0x008fc400078e001b */
[----:B------:R-:W-:Y:S01]  /*3c440*/  @!P0 IMAD.MOV.U32 R20, RZ, RZ, R26 ;  /* 0x000000ffff148224 */ /* 0x000fe200078e001a */
[----:B------:R-:W3:Y:S04]  /*3c450*/  LDL R27, [R1+0x2a08] ;  /* 0x002a0800011b7983 */ /* 0x000ee80000100800 */
[----:B------:R-:W3:Y:S04]  /*3c460*/  LDL R26, [R1+0x2a0c] ;  /* 0x002a0c00011a7983 */ /* 0x000ee80000100800 */
[----:B------:R0:W3:Y:S02]  /*3c470*/  @!P0 LDG.E.U8 R241, desc[UR60][R20.64] ;  /* 0x0000003c14f18981 */ /* 0x0000e4000c1e1100 */
[----:B0-----:R-:W-:-:S02]  /*3c480*/  @!P0 IMAD.MOV.U32 R20, RZ, RZ, R2 ;  /* 0x000000ffff148224 */ /* 0x001fc400078e0002 */
[----:B------:R-:W-:Y:S01]  /*3c490*/  @!P0 IMAD.MOV.U32 R21, RZ, RZ, R19 ;  /* 0x000000ffff158224 */ /* 0x000fe200078e0013 */
[----:B------:R-:W3:Y:S04]  /*3c4a0*/  LDL R2, [R1+0x29cc] ;  /* 0x0029cc0001027983 */ /* 0x000ee80000100800 */
[----:B------:R-:W3:Y:S04]  /*3c4b0*/  LDL R19, [R1+0x29c8] ;  /* 0x0029c80001137983 */ /* 0x000ee80000100800 */
[----:B------:R0:W3:Y:S02]  /*3c4c0*/  @!P0 LDG.E.U8 R240, desc[UR60][R20.64] ;  /* 0x0000003c14f08981 */ /* 0x0000e4000c1e1100 */
[----:B0-----:R-:W-:-:S02]  /*3c4d0*/  @!P0 IMAD.MOV.U32 R21, RZ, RZ, R13 ;  /* 0x000000ffff158224 */ /* 0x001fc400078e000d */
[----:B----4-:R-:W-:Y:S01]  /*3c4e0*/  @!P0 IMAD.MOV.U32 R20, RZ, RZ, R0 ;  /* 0x000000ffff148224 */ /* 0x010fe200078e0000 */
[----:B------:R-:W4:Y:S04]  /*3c4f0*/  LDL R13, [R1+0x2988] ;  /* 0x00298800010d7983 */ /* 0x000f280000100800 */
[----:B------:R-:W4:Y:S04]  /*3c500*/  LDL R0, [R1+0x298c] ;  /* 0x00298c0001007983 */ /* 0x000f280000100800 */
[----:B------:R0:W4:Y:S02]  /*3c510*/  @!P0 LDG.E.U8 R239, desc[UR60][R20.64] ;  /* 0x0000003c14ef8981 */ /* 0x000124000c1e1100 */
[----:B0-----:R-:W-:-:S02]  /*3c520*/  @!P0 IMAD.MOV.U32 R21, RZ, RZ, R17 ;  /* 0x000000ffff158224 */ /* 0x001fc400078e0011 */
        /* <DEDUP_REMOVED lines=21> */
[----:B------:R-:W3:Y:S01]  /*3c680*/  LDL R27, [R1+0x1708] ;  /* 0x00170800011b7983 */ /* 0x000ee20000100800 */
[----:B------:R-:W-:-:S03]  /*3c690*/  PRMT R228, RZ, 0x7610, R228 ;  /* 0x00007610ffe47816 */ /* 0x000fc600000000e4 */
[----:B------:R-:W3:Y:S04]  /*3c6a0*/  LDL R26, [R1+0x16c8] ;  /* 0x0016c800011a7983 */ /* 0x000ee80000100800 */
[----:B------:R0:W3:Y:S02]  /*3c6b0*/  @!P0 LDG.E.U8 R233, desc[UR60][R20.64] ;  /* 0x0000003c14e98981 */ /* 0x0000e4000c1e1100 */
[----:B0-----:R-:W-:Y:S02]  /*3c6c0*/  @!P0 IMAD.MOV.U32 R20, RZ, RZ, R2 ;  /* 0x000000ffff148224 */ /* 0x001fe400078e0002 */
[----:B------:R-:W-:Y:S01]  /*3c6d0*/  @!P0 IMAD.MOV.U32 R21, RZ, RZ, R19 ;  /* 0x000000ffff158224 */ /* 0x000fe200078e0013 */
[----:B------:R-:W3:Y:S04]  /*3c6e0*/  LDL R2, [R1+0x284c] ;  /* 0x00284c0001027983 */ /* 0x000ee80000100800 */
[----:B------:R-:W3:Y:S04]  /*3c6f0*/  LDL R19, [R1+0x2848] ;  /* 0x0028480001137983 */ /* 0x000ee80000100800 */
[----:B------:R4:W3:Y:S02]  /*3c700*/  @!P0 LDG.E.U8 R232, desc[UR60][R20.64] ;  /* 0x0000003c14e88981 */ /* 0x0008e4000c1e1100 */
[----:B----4-:R-:W-:-:S02]  /*3c710*/  @!P0 IMAD.MOV.U32 R21, RZ, RZ, R13 ;  /* 0x000000ffff158224 */ /* 0x010fc400078e000d */
[----:B------:R-:W-:Y:S01]  /*3c720*/  @!P0 IMAD.MOV.U32 R20, RZ, RZ, R0 ;  /* 0x000000ffff148224 */ /* 0x000fe200078e0000 */
        /* <DEDUP_REMOVED lines=16> */
[----:B------:R-:W4:Y:S01]  /*3c830*/  LDL R25, [R1+0x16cc] ;  /* 0x0016cc0001197983 */ /* 0x000f220000100800 */
[----:B------:R-:W-:-:S03]  /*3c840*/  PRMT R227, RZ, 0x7610, R227 ;  /* 0x00007610ffe37816 */ /* 0x000fc600000000e3 */
[----:B------:R2:W4:Y:S01]  /*3c850*/  @!P0 LDG.E.U8 R228, desc[UR60][R20.64] ;  /* 0x0000003c14e48981 */ /* 0x000522000c1e1100 */
[----:B------:R-:W-:Y:S01]  /*3c860*/  PRMT R226, RZ, 0x7610, R226 ;  /* 0x00007610ffe27816 */ /* 0x000fe200000000e2 */
        /* <DEDUP_REMOVED lines=10> */
[----:B----4-:R-:W-:-:S02]  /*3c910*/  @!P0 IMAD.MOV.U32 R21, RZ, RZ, R13 ;  /* 0x000000ffff158224 */ /* 0x010fc400078e000d */
[----:B------:R-:W-:Y:S01]  /*3c920*/  @!P0 IMAD.MOV.U32 R20, RZ, RZ, R0 ;  /* 0x000000ffff148224 */ /* 0x000fe200078e0000 */
[----:B------:R-:W4:Y:S04]  /*3c930*/  LDL R13, [R1+0x1608] ;  /* 0x00160800010d7983 */ /* 0x000f280000100800 */
[----:B------:R-:W4:Y:S01]  /*3c940*/  LDL R0, [R1+0x160c] ;  /* 0x00160c0001007983 */ /* 0x000f220000100800 */
[----:B------:R-:W-:-:S06]  /*3c950*/  PRMT R225, RZ, 0x7610, R225 ;  /* 0x00007610ffe17816 */ /* 0x000fcc00000000e1 */
[----:B------:R0:W4:Y:S01]  /*3c960*/  @!P0 LDG.E.U8 R225, desc[UR60][R20.64] ;  /* 0x0000003c14e18981 */ /* 0x000122000c1e1100 */
[----:B------:R-:W-:Y:S01]  /*3c970*/  PRMT R224, RZ, 0x7610, R224 ;  /* 0x00007610ffe07816 */ /* 0x000fe200000000e0 */
[----:B0-----:R-:W-:Y:S02]  /*3c980*/  @!P0 IMAD.MOV.U32 R21, RZ, RZ, R17 ;  /* 0x000000ffff158224 */ /* 0x001fe400078e0011 */
[----:B------:R-:W4:Y:S01]  /*3c990*/  LDL R17, [R1+0x15c8] ;  /* 0x0015c80001117983 */ /* 0x000f220000100800 */
[----:B------:R-:W-:-:S03]  /*3c9a0*/  @!P0 IMAD.MOV.U32 R20, RZ, RZ, R16 ;  /* 0x000000ffff148224 */ /* 0x000fc600078e0010 */
[----:B------:R-:W4:Y:S01]  /*3c9b0*/  LDL R16, [R1+0x15cc] ;  /* 0x0015cc0001107983 */ /* 0x000f220000100800 */
[----:B------:R-:W-:-:S03]  /*3c9c0*/  PRMT R223, RZ, 0x7610, R223 ;  /* 0x00007610ffdf7816 */ /* 0x000fc600000000df */
[----:B------:R0:W4:Y:S01]  /*3c9d0*/  @!P0 LDG.E.U8 R224, desc[UR60][R20.64] ;  /* 0x0000003c14e08981 */ /* 0x000122000c1e1100 */
[----:B------:R-:W-:Y:S01]  /*3c9e0*/  PRMT R222, RZ, 0x7610, R222 ;  /* 0x00007610ffde7816 */ /* 0x000fe200000000de */
[----:B0-----:R-:W-:Y:S02]  /*3c9f0*/  @!P0 IMAD.MOV.U32 R21, RZ, RZ, R15 ;  /* 0x000000ffff158224 */ /* 0x001fe400078e000f */
[----:B------:R-:W-:Y:S01]  /*3ca00*/  @!P0 IMAD.MOV.U32 R20, RZ, RZ, R14 ;  /* 0x000000ffff148224 */ /* 0x000fe200078e000e */
[----:B------:R-:W4:Y:S04]  /*3ca10*/  LDL R15, [R1+0x1588] ;  /* 0x00158800010f7983 */ /* 0x000f280000100800 */
[----:B------:R-:W4:Y:S04]  /*3ca20*/  LDL R14, [R1+0x158c] ;  /* 0x00158c00010e7983 */ /* 0x000f280000100800 */
[----:B------:R0:W4:Y:S01]  /*3ca30*/  @!P0 LDG.E.U8 R223, desc[UR60][R20.64] ;  /* 0x0000003c14df8981 */ /* 0x000122000c1e1100 */
[----:B------:R-:W-:Y:S01]  /*3ca40*/  PRMT R221, RZ, 0x7610, R221 ;  /* 0x00007610ffdd7816 */ /* 0x000fe200000000dd */
[----:B0-----:R-:W-:-:S02]  /*3ca50*/  @!P0 IMAD.MOV.U32 R20, RZ, RZ, R29 ;  /* 0x000000ffff148224 */ /* 0x001fc400078e001d */
[----:B------:R-:W-:-:S05]  /*3ca60*/  @!P0 IMAD.MOV.U32 R21, RZ, RZ, R31 ;  /* 0x000000ffff158224 */ /* 0x000fca00078e001f */
[----:B------:R0:W4:Y:S01]  /*3ca70*/  @!P0 LDG.E.U8 R222, desc[UR60][R20.64] ;  /* 0x0000003c14de8981 */ /* 0x000122000c1e1100 */
[----:B------:R-:W-:Y:S01]  /*3ca80*/  PRMT R220, RZ, 0x7610, R220 ;  /* 0x00007610ffdc7816 */ /* 0x000fe200000000dc */
[----:B0-----:R-:W-:Y:S02]  /*3ca90*/  @!P0 IMAD.MOV.U32 R20, RZ, RZ, R12 ;  /* 0x000000ffff148224 */ /* 0x001fe400078e000c */
[----:B------:R-:W4:Y:S01]  /*3caa0*/  LDL R12, [R1+0x154c] ;  /* 0x00154c00010c7983 */ /* 0x000f220000100800 */
[----:B------:R-:W-:Y:S01]  /*3cab0*/  @!P0 IMAD.MOV.U32 R21, RZ, RZ, R27 ;  /* 0x000000ffff158224 */ /* 0x000fe200078e001b */
[----:B------:R-:W-:Y:S02]  /*3cac0*/  PRMT R219, RZ, 0x7610, R219 ;  /* 0x00007610ffdb7816 */ /* 0x000fe400000000db */
[----:B------:R-:W-:Y:S01]  /*3cad0*/  PRMT R218, RZ, 0x7610, R218 ;  /* 0x00007610ffda7816 */ /* 0x000fe200000000da */
[----:B------:R-:W4:Y:S04]  /*3cae0*/  LDL.LU R48, [R1+0x150c] ;  /* 0x00150c0001307983 */ /* 0x000f280000300800 */
[----:B------:R0:W4:Y:S02]  /*3caf0*/  @!P0 LDG.E.U8 R221, desc[UR60][R20.64] ;  /* 0x0000003c14dd8981 */ /* 0x000124000c1e1100 */
[----:B0-----:R-:W-:-:S02]  /*3cb00*/  @!P0 IMAD.MOV.U32 R20, RZ, RZ, R25 ;  /* 0x000000ffff148224 */ /* 0x001fc400078e0019 */
[----:B------:R-:W-:-:S05]  /*3cb10*/  @!P0 IMAD.MOV.U32 R21, RZ, RZ, R26 ;  /* 0x000000ffff158224 */ /* 0x000fca00078e001a */
[----:B------:R2:W4:Y:S02]  /*3cb20*/  @!P0 LDG.E.U8 R220, desc[UR60][R20.64] ;  /* 0x0000003c14dc8981 */ /* 0x000524000c1e1100 */
[----:B--2---:R-:W-:Y:S02]  /*3cb30*/  @!P0 IMAD.MOV.U32 R21, RZ, RZ, R23 ;  /* 0x000000ffff158224 */ /* 0x004fe400078e0017 */
[----:B------:R-:W-:-:S05]  /*3cb40*/  @!P0 IMAD.MOV.U32 R20, RZ, RZ, R22 ;  /* 0x000000ffff148224 */ /* 0x000fca00078e0016 */
[----:B------:R3:W2:Y:S02]  /*3cb50*/  @!P0 LDG.E.U8 R219, desc[UR60][R20.64] ;  /* 0x0000003c14db8981 */ /* 0x0006a4000c1e1100 */
[----:B---3--:R-:W-:Y:S02]  /*3cb60*/  @!P0 IMAD.MOV.U32 R20, RZ, RZ, R2 ;  /* 0x000000ffff148224 */ /* 0x008fe400078e0002 */
[----:B------:R-:W-:Y:S01]  /*3cb70*/  @!P0 IMAD.MOV.U32 R21, RZ, RZ, R19 ;  /* 0x000000ffff158224 */ /* 0x000fe200078e0013 */
[----:B------:R-:W3:Y:S04]  /*3cb80*/  LDL.LU R2, [R1+0x1508] ;  /* 0x0015080001027983 */ /* 0x000ee80000300800 */
[----:B------:R-:W2:Y:S04]  /*3cb90*/  LDL R29, [R1+0x184c] ;  /* 0x00184c00011d7983 */ /* 0x000ea80000100800 */
[----:B------:R4:W2:Y:S02]  /*3cba0*/  @!P0 LDG.E.U8 R218, desc[UR60][R20.64] ;  /* 0x0000003c14da8981 */ /* 0x0008a4000c1e1100 */
[----:B----4-:R-:W-:-:S02]  /*3cbb0*/  @!P0 IMAD.MOV.U32 R21, RZ, RZ, R13 ;  /* 0x000000ffff158224 */ /* 0x010fc400078e000d */
[----:B------:R-:W-:Y:S01]  /*3cbc0*/  @!P0 IMAD.MOV.U32 R20, RZ, RZ, R0 ;  /* 0x000000ffff148224 */ /* 0x000fe200078e0000 */
[----:B------:R-:W4:Y:S04]  /*3cbd0*/  LDL R13, [R1+0x2c78] ;  /* 0x002c7800010d7983 */ /* 0x000f280000100800 */
[----:B------:R-:W2:Y:S04]  /*3cbe0*/  LDL.LU R27, [R1+0x14c8] ;  /* 0x0014c800011b7983 */ /* 0x000ea80000300800 */
[----:B------:R-:W4:Y:S01]  /*3cbf0*/  LDL.LU R0, [R1+0x14cc] ;  /* 0x0014cc0001007983 */ /* 0x000f220000300800 */
[----:B------:R-:W-:-:S03]  /*3cc00*/  PRMT R217, RZ, 0x7610, R217 ;  /* 0x00007610ffd97816 */ /* 0x000fc600000000d9 */
[----:B------:R-:W4:Y:S04]  /*3cc10*/  LDL R23, [R1+0x2c40] ;  /* 0x002c400001177983 */ /* 0x000f280000100800 */
[----:B------:R-:W4:Y:S04]  /*3cc20*/  LDL R22, [R1+0x2c44] ;  /* 0x002c440001167983 */ /* 0x000f280000100800 */
[----:B------:R-:W4:Y:S04]  /*3cc30*/  LDL R19, [R1+0x2c00] ;  /* 0x002c000001137983 */ /* 0x000f280000100800 */
[----:B------:R0:W4:Y:S01]  /*3cc40*/  @!P0 LDG.E.U8 R217, desc[UR60][R20.64] ;  /* 0x0000003c14d98981 */ /* 0x000122000c1e1100 */
[----:B------:R-:W-:-:S03]  /*3cc50*/  PRMT R216, RZ, 0x7610, R216 ;  /* 0x00007610ffd87816 */ /* 0x000fc600000000d8 */
[----:B------:R-:W4:Y:S04]  /*3cc60*/  LDL R26, [R1+0x2bc0] ;  /* 0x002bc000011a7983 */ /* 0x000f280000100800 */
[----:B------:R-:W4:Y:S01]  /*3cc70*/  LDL R25, [R1+0x2bc4] ;  /* 0x002bc40001197983 */ /* 0x000f220000100800 */
[----:B0-----:R-:W-:-:S03]  /*3cc80*/  @!P0 IMAD.MOV.U32 R21, RZ, RZ, R17 ;  /* 0x000000ffff158224 */ /* 0x001fc600078e0011 */
[----:B------:R-:W4:Y:S01]  /*3cc90*/  LDL R17, [R1+0x2c04] ;  /* 0x002c040001117983 */ /* 0x000f220000100800 */
[----:B------:R-:W-:-:S03]  /*3cca0*/  @!P0 IMAD.MOV.U32 R20, RZ, RZ, R16 ;  /* 0x000000ffff148224 */ /* 0x000fc600078e0010 */
[----:B------:R-:W4:Y:S04]  /*3ccb0*/  LDL R16, [R1+0x2b80] ;  /* 0x002b800001107983 */ /* 0x000f280000100800 */
[----:B------:R0:W4:Y:S01]  /*3ccc0*/  @!P0 LDG.E.U8 R216, desc[UR60][R20.64] ;  /* 0x0000003c14d88981 */ /* 0x000122000c1e1100 */
[----:B------:R-:W-:Y:S01]  /*3ccd0*/  PRMT R215, RZ, 0x7610, R215 ;  /* 0x00007610ffd77816 */ /* 0x000fe200000000d7 */
[----:B0-----:R-:W-:Y:S02]  /*3cce0*/  @!P0 IMAD.MOV.U32 R21, RZ, RZ, R15 ;  /* 0x000000ffff158224 */ /* 0x001fe400078e000f */
[----:B------:R-:W4:Y:S01]  /*3ccf0*/  LDL R15, [R1+0x2b84] ;  /* 0x002b8400010f7983 */ /* 0x000f220000100800 */
[----:B------:R-:W-:Y:S01]  /*3cd00*/  @!P0 IMAD.MOV.U32 R20, RZ, RZ, R14 ;  /* 0x000000ffff148224 */ /* 0x000fe200078e000e */
[----:B------:R-:W-:-:S02]  /*3cd10*/  PRMT R214, RZ, 0x7610, R214 ;  /* 0x00007610ffd67816 */ /* 0x000fc400000000d6 */
[----:B------:R-:W-:Y:S01]  /*3cd20*/  PRMT R213, RZ, 0x7610, R213 ;  /* 0x00007610ffd57816 */ /* 0x000fe200000000d5 */
[----:B------:R-:W4:Y:S04]  /*3cd30*/  LDL R14, [R1+0x2b40] ;  /* 0x002b4000010e7983 */ /* 0x000f280000100800 */
[----:B------:R0:W4:Y:S02]  /*3cd40*/  @!P0 LDG.E.U8 R215, desc[UR60][R20.64] ;  /* 0x0000003c14d78981 */ /* 0x000124000c1e1100 */
[----:B0-----:R-:W-:Y:S02]  /*3cd50*/  @!P0 IMAD.MOV.U32 R20, RZ, RZ, R12 ;  /* 0x000000ffff148224 */ /* 0x001fe400078e000c */
[----:B------:R-:W4:Y:S01]  /*3cd60*/  LDL R12, [R1+0x2b44] ;  /* 0x002b4400010c7983 */ /* 0x000f220000100800 */
[----:B------:R-:W-:-:S05]  /*3cd70*/  @!P0 IMAD.MOV.U32 R21, RZ, RZ, R10 ;  /* 0x000000ffff158224 */ /* 0x000fca00078e000a */
[----:B------:R0:W4:Y:S01]  /*3cd80*/  @!P0 LDG.E.U8 R214, desc[UR60][R20.64] ;  /* 0x0000003c14d68981 */ /* 0x000122000c1e1100 */
[----:B------:R-:W-:-:S03]  /*3cd90*/  PRMT R212, RZ, 0x7610, R212 ;  /* 0x00007610ffd47816 */ /* 0x000fc600000000d4 */
[----:B------:R1:W-:Y:S04]  /*3cda0*/  STL [R1+0x2d30], R10 ;  /* 0x002d300a01007387 */ /* 0x0003e80000100800 */
[----:B------:R-:W4:Y:S04]  /*3cdb0*/  LDL R33, [R1+0x2b00] ;  /* 0x002b000001217983 */ /* 0x000f280000100800 */
[----:B------:R-:W4:Y:S01]  /*3cdc0*/  LDL R32, [R1+0x2b04] ;  /* 0x002b040001207983 */ /* 0x000f220000100800 */
[----:B------:R-:W-:Y:S02]  /*3cdd0*/  PRMT R211, RZ, 0x7610, R211 ;  /* 0x00007610ffd37816 */ /* 0x000fe400000000d3 */
[----:B------:R-:W-:-:S02]  /*3cde0*/  PRMT R210, RZ, 0x7610, R210 ;  /* 0x00007610ffd27816 */ /* 0x000fc400000000d2 */
[----:B------:R-:W-:Y:S02]  /*3cdf0*/  PRMT R209, RZ, 0x7610, R209 ;  /* 0x00007610ffd17816 */ /* 0x000fe400000000d1 */
[----:B------:R-:W-:Y:S01]  /*3ce00*/  PRMT R208, RZ, 0x7610, R208 ;  /* 0x00007610ffd07816 */ /* 0x000fe200000000d0 */
[----:B------:R-:W4:Y:S01]  /*3ce10*/  LDL R31, [R1+0x2a00] ;  /* 0x002a0000011f7983 */ /* 0x000f220000100800 */
[----:B0-----:R-:W-:-:S03]  /*3ce20*/  @!P0 IMAD.MOV.U32 R20, RZ, RZ, R48 ;  /* 0x000000ffff148224 */ /* 0x001fc600078e0030 */
[----:B-1----:R-:W4:Y:S01]  /*3ce30*/  LDL R10, [R1+0x2ac4] ;  /* 0x002ac400010a7983 */ /* 0x002f220000100800 */
[----:B------:R-:W-:Y:S02]  /*3ce40*/  PRMT R207, RZ, 0x7610, R207 ;  /* 0x00007610ffcf7816 */ /* 0x000fe400000000cf */
[----:B------:R-:W-:Y:S02]  /*3ce50*/  PRMT R206, RZ, 0x7610, R206 ;  /* 0x00007610ffce7816 */ /* 0x000fe400000000ce */
[----:B------:R-:W-:Y:S02]  /*3ce60*/  PRMT R205, RZ, 0x7610, R205 ;  /* 0x00007610ffcd7816 */ /* 0x000fe400000000cd */
[----:B------:R-:W-:Y:S02]  /*3ce70*/  PRMT R204, RZ, 0x7610, R204 ;  /* 0x00007610ffcc7816 */ /* 0x000fe400000000cc */
[----:B------:R-:W-:Y:S02]  /*3ce80*/  PRMT R203, RZ, 0x7610, R203 ;  /* 0x00007610ffcb7816 */ /* 0x000fe400000000cb */
[----:B------:R-:W-:-:S02]  /*3ce90*/  PRMT R202, RZ, 0x7610, R202 ;  /* 0x00007610ffca7816 */ /* 0x000fc400000000ca */
[----:B------:R-:W-:Y:S02]  /*3cea0*/  PRMT R201, RZ, 0x7610, R201 ;  /* 0x00007610ffc97816 */ /* 0x000fe400000000c9 */
[----:B------:R-:W-:Y:S02]  /*3ceb0*/  PRMT R200, RZ, 0x7610, R200 ;  /* 0x00007610ffc87816 */ /* 0x000fe400000000c8 */
[----:B------:R-:W-:Y:S01]  /*3cec0*/  PRMT R199, RZ, 0x7610, R199 ;  /* 0x00007610ffc77816 */ /* 0x000fe200000000c7 */
[----:B------:R-:W4:Y:S04]  /*3ced0*/  LDL R35, [R1+0x1800] ;  /* 0x0018000001237983 */ /* 0x000f280000100800 */
[----:B------:R-:W4:Y:S01]  /*3cee0*/  LDL R34, [R1+0x1804] ;  /* 0x0018040001227983 */ /* 0x000f220000100800 */
[----:B---3--:R-:W-:-:S05]  /*3cef0*/  @!P0 IMAD.MOV.U32 R21, RZ, RZ, R2 ;  /* 0x000000ffff158224 */ /* 0x008fca00078e0002 */
[----:B------:R2:W3:Y:S02]  /*3cf00*/  @!P0 LDG.E.U8 R213, desc[UR60][R20.64] ;  /* 0x0000003c14d58981 */ /* 0x0004e4000c1e1100 */
[----:B--2---:R-:W-:Y:S02]  /*3cf10*/  @!P0 IMAD.MOV.U32 R21, RZ, RZ, R27 ;  /* 0x000000ffff158224 */ /* 0x004fe400078e001b */
[----:B----4-:R-:W-:-:S05]  /*3cf20*/  @!P0 IMAD.MOV.U32 R20, RZ, RZ, R0 ;  /* 0x000000ffff148224 */ /* 0x010fca00078e0000 */
[----:B------:R0:W2:Y:S02]  /*3cf30*/  @!P0 LDG.E.U8 R212, desc[UR60][R20.64] ;  /* 0x0000003c14d48981 */ /* 0x0000a4000c1e1100 */
[----:B0-----:R-:W-:Y:S02]  /*3cf40*/  @!P0 IMAD.MOV.U32 R20, RZ, RZ, R13 ;  /* 0x000000ffff148224 */ /* 0x001fe400078e000d */
[----:B------:R-:W4:Y:S01]  /*3cf50*/  LDL R13, [R1+0x2ac0] ;  /* 0x002ac000010d7983 */ /* 0x000f220000100800 */
[----:B------:R-:W-:-:S03]  /*3cf60*/  @!P0 IMAD.MOV.U32 R21, RZ, RZ, R29 ;  /* 0x000000ffff158224 */ /* 0x000fc600078e001d */
[----:B------:R-:W3:Y:S04]  /*3cf70*/  LDL R29, [R1+0x2a04] ;  /* 0x002a0400011d7983 */ /* 0x000ee80000100800 */
[----:B------:R0:W2:Y:S02]  /*3cf80*/  @!P0 LDG.E.U8 R211, desc[UR60][R20.64] ;  /* 0x0000003c14d38981 */ /* 0x0000a4000c1e1100 */
[----:B0-----:R-:W-:Y:S02]  /*3cf90*/  @!P0 IMAD.MOV.U32 R20, RZ, RZ, R22 ;  /* 0x000000ffff148224 */ /* 0x001fe400078e0016 */
[----:B------:R-:W-:Y:S01]  /*3cfa0*/  @!P0 IMAD.MOV.U32 R21, RZ, RZ, R23 ;  /* 0x000000ffff158224 */ /* 0x000fe200078e0017 */
[----:B------:R-:W3:Y:S04]  /*3cfb0*/  LDL R22, [R1+0x2a84] ;  /* 0x002a840001167983 */ /* 0x000ee80000100800 */
[----:B------:R-:W2:Y:S04]  /*3cfc0*/  LDL R23, [R1+0x2a80] ;  /* 0x002a800001177983 */ /* 0x000ea80000100800 */
[----:B------:R0:W2:Y:S02]  /*3cfd0*/  @!P0 LDG.E.U8 R210, desc[UR60][R20.64] ;  /* 0x0000003c14d28981 */ /* 0x0000a4000c1e1100 */
[----:B0-----:R-:W-:-:S02]  /*3cfe0*/  @!P0 IMAD.MOV.U32 R20, RZ, RZ, R17 ;  /* 0x000000ffff148224 */ /* 0x001fc400078e0011 */
[----:B------:R-:W-:Y:S01]  /*3cff0*/  @!P0 IMAD.MOV.U32 R21, RZ, RZ, R19 ;  /* 0x000000ffff158224 */ /* 0x000fe200078e0013 */
[----:B------:R-:W2:Y:S04]  /*3d000*/  LDL R17, [R1+0x2a44] ;  /* 0x002a440001117983 */ /* 0x000ea80000100800 */
        /* <DEDUP_REMOVED lines=13> */
[----:B------:R-:W2:Y:S01]  /*3d0e0*/  LDL R12, [R1+0x2944] ;  /* 0x00294400010c7983 */ /* 0x000ea20000100800 */
[----:B------:R-:W-:-:S03]  /*3d0f0*/  @!P0 IMAD.MOV.U32 R21, RZ, RZ, R14 ;  /* 0x000000ffff158224 */ /* 0x000fc600078e000e */
[----:B------:R-:W2:Y:S04]  /*3d100*/  LDL R14, [R1+0x2940] ;  /* 0x00294000010e7983 */ /* 0x000ea80000100800 */
[----:B------:R0:W2:Y:S02]  /*3d110*/  @!P0 LDG.E.U8 R206, desc[UR60][R20.64] ;  /* 0x0000003c14ce8981 */ /* 0x0000a4000c1e1100 */
[----:B0-----:R-:W-:Y:S02]  /*3d120*/  @!P0 IMAD.MOV.U32 R20, RZ, RZ, R32 ;  /* 0x000000ffff148224 */ /* 0x001fe400078e0020 */
[----:B------:R-:W-:Y:S01]  /*3d130*/  @!P0 IMAD.MOV.U32 R21, RZ, RZ, R33 ;  /* 0x000000ffff158224 */ /* 0x000fe200078e0021 */
[----:B------:R-:W-:Y:S01]  /*3d140*/  PRMT R198, RZ, 0x7610, R198 ;  /* 0x00007610ffc67816 */ /* 0x000fe200000000c6 */
[----:B------:R-:W2:Y:S04]  /*3d150*/  LDL R33, [R1+0x1740] ;  /* 0x0017400001217983 */ /* 0x000ea80000100800 */
[----:B------:R0:W2:Y:S04]  /*3d160*/  @!P0 LDG.E.U8 R205, desc[UR60][R20.64] ;  /* 0x0000003c14cd8981 */ /* 0x0000a8000c1e1100 */
[----:B------:R-:W2:Y:S01]  /*3d170*/  LDL R32, [R1+0x1744] ;  /* 0x0017440001207983 */ /* 0x000ea20000100800 */
[----:B0-----:R-:W-:-:S03]  /*3d180*/  @!P0 IMAD.MOV.U32 R20, RZ, RZ, R10 ;  /* 0x000000ffff148224 */ /* 0x001fc600078e000a */
[----:B------:R-:W2:Y:S01]  /*3d190*/  LDL R10, [R1+0x2904] ;  /* 0x00290400010a7983 */ /* 0x000ea20000100800 */
[----:B----4-:R-:W-:-:S03]  /*3d1a0*/  @!P0 IMAD.MOV.U32 R21, RZ, RZ, R13 ;  /* 0x000000ffff158224 */ /* 0x010fc600078e000d */
[----:B------:R-:W4:Y:S04]  /*3d1b0*/  LDL R13, [R1+0x2900] ;  /* 0x00290000010d7983 */ /* 0x000f280000100800 */
[----:B------:R3:W4:Y:S02]  /*3d1c0*/  @!P0 LDG.E.U8 R204, desc[UR60][R20.64] ;  /* 0x0000003c14cc8981 */ /* 0x000724000c1e1100 */
[----:B---3--:R-:W-:Y:S02]  /*3d1d0*/  @!P0 IMAD.MOV.U32 R20, RZ, RZ, R22 ;  /* 0x000000ffff148224 */ /* 0x008fe400078e0016 */
[----:B--2---:R-:W-:Y:S01]  /*3d1e0*/  @!P0 IMAD.MOV.U32 R21, RZ, RZ, R23 ;  /* 0x000000ffff158224 */ /* 0x004fe200078e0017 */
[----:B------:R-:W2:Y:S04]  /*3d1f0*/  LDL R22, [R1+0x28c4] ;  /* 0x0028c40001167983 */ /* 0x000ea80000100800 */
        /* <DEDUP_REMOVED lines=8> */
[----:B------:R-:W-:Y:S01]  /*3d280*/  @!P0 IMAD.MOV.U32 R21, RZ, RZ, R31 ;  /* 0x000000ffff158224 */ /* 0x000fe200078e001f */
[----:B------:R-:W-:Y:S01]  /*3d290*/  PRMT R197, RZ, 0x7610, R197 ;  /* 0x00007610ffc57816 */ /* 0x000fe200000000c5 */
[----:B------:R-:W3:Y:S04]  /*3d2a0*/  LDL R31, [R1+0x1700] ;  /* 0x00170000011f7983 */ /* 0x000ee80000100800 */
[----:B------:R0:W3:Y:S04]  /*3d2b0*/  @!P0 LDG.E.U8 R201, desc[UR60][R20.64] ;  /* 0x0000003c14c98981 */ /* 0x0000e8000c1e1100 */
[----:B------:R-:W3:Y:S01]  /*3d2c0*/  LDL R29, [R1+0x1704] ;  /* 0x00170400011d7983 */ /* 0x000ee20000100800 */
        /* <DEDUP_REMOVED lines=11> */
[----:B0-----:R-:W-:-:S03]  /*3d380*/  @!P0 IMAD.MOV.U32 R20, RZ, RZ, R12 ;  /* 0x000000ffff148224 */ /* 0x001fc600078e000c */
[----:B------:R-:W3:Y:S01]  /*3d390*/  LDL R12, [R1+0x17c4] ;  /* 0x0017c400010c7983 */ /* 0x000ee20000100800 */
[----:B------:R-:W-:-:S03]  /*3d3a0*/  @!P0 IMAD.MOV.U32 R21, RZ, RZ, R14 ;  /* 0x000000ffff158224 */ /* 0x000fc600078e000e */
[----:B------:R-:W3:Y:S04]  /*3d3b0*/  LDL R14, [R1+0x17c0] ;  /* 0x0017c000010e7983 */ /* 0x000ee80000100800 */
[----:B------:R0:W3:Y:S02]  /*3d3c0*/  @!P0 LDG.E.U8 R198, desc[UR60][R20.64] ;  /* 0x0000003c14c68981 */ /* 0x0000e4000c1e1100 */
[----:B0-----:R-:W-:Y:S02]  /*3d3d0*/  @!P0 IMAD.MOV.U32 R20, RZ, RZ, R10 ;  /* 0x000000ffff148224 */ /* 0x001fe400078e000a */
[----:B------:R-:W3:Y:S01]  /*3d3e0*/  LDL R10, [R1+0x1784] ;  /* 0x00178400010a7983 */ /* 0x000ee20000100800 */
[----:B----4-:R-:W-:-:S03]  /*3d3f0*/  @!P0 IMAD.MOV.U32 R21, RZ, RZ, R13 ;  /* 0x000000ffff158224 */ /* 0x010fc600078e000d */
[----:B------:R-:W4:Y:S04]  /*3d400*/  LDL R13, [R1+0x1780] ;  /* 0x00178000010d7983 */ /* 0x000f280000100800 */
[----:B------:R2:W4:Y:S01]  /*3d410*/  @!P0 LDG.E.U8 R197, desc[UR60][R20.64] ;  /* 0x0000003c14c58981 */ /* 0x000522000c1e1100 */
[----:B------:R-:W-:Y:S02]  /*3d420*/  PRMT R195, RZ, 0x7610, R195 ;  /* 0x00007610ffc37816 */ /* 0x000fe400000000c3 */
[----:B------:R-:W-:Y:S01]  /*3d430*/  PRMT R194, RZ, 0x7610, R194 ;  /* 0x00007610ffc27816 */ /* 0x000fe200000000c2 */
[----:B--2---:R-:W-:Y:S02]  /*3d440*/  @!P0 IMAD.MOV.U32 R20, RZ, RZ, R22 ;  /* 0x000000ffff148224 */ /* 0x004fe400078e0016 */
[----:B---3--:R-:W-:Y:S01]  /*3d450*/  @!P0 IMAD.MOV.U32 R21, RZ, RZ, R23 ;  /* 0x000000ffff158224 */ /* 0x008fe200078e0017 */
[----:B------:R-:W2:Y:S04]  /*3d460*/  LDL R22, [R1+0x1684] ;  /* 0x0016840001167983 */ /* 0x000ea80000100800 */
[----:B------:R-:W3:Y:S04]  /*3d470*/  LDL R23, [R1+0x1680] ;  /* 0x0016800001177983 */ /* 0x000ee80000100800 */
[----:B------:R0:W3:Y:S02]  /*3d480*/  @!P0 LDG.E.U8 R196, desc[UR60][R20.64] ;  /* 0x0000003c14c48981 */ /* 0x0000e4000c1e1100 */
[----:B0-----:R-:W-:-:S02]  /*3d490*/  @!P0 IMAD.MOV.U32 R20, RZ, RZ, R17 ;  /* 0x000000ffff148224 */ /* 0x001fc400078e0011 */
[----:B------:R-:W-:Y:S01]  /*3d4a0*/  @!P0 IMAD.MOV.U32 R21, RZ, RZ, R19 ;  /* 0x000000ffff158224 */ /* 0x000fe200078e0013 */
[----:B------:R-:W3:Y:S04]  /*3d4b0*/  LDL R17, [R1+0x1644] ;  /* 0x0016440001117983 */ /* 0x000ee80000100800 */
[----:B------:R-:W3:Y:S04]  /*3d4c0*/  LDL R19, [R1+0x1640] ;  /* 0x0016400001137983 */ /* 0x000ee80000100800 */
[----:B------:R0:W3:Y:S01]  /*3d4d0*/  @!P0 LDG.E.U8 R195, desc[UR60][R20.64] ;  /* 0x0000003c14c38981 */ /* 0x0000e2000c1e1100 */
[----:B------:R-:W-:Y:S01]  /*3d4e0*/  PRMT R193, RZ, 0x7610, R193 ;  /* 0x00007610ffc17816 */ /* 0x000fe200000000c1 */
[----:B0-----:R-:W-:-:S02]  /*3d4f0*/  @!P0 IMAD.MOV.U32 R20, RZ, RZ, R15 ;  /* 0x000000ffff148224 */ /* 0x001fc400078e000f */
[----:B------:R-:W-:Y:S01]  /*3d500*/  @!P0 IMAD.MOV.U32 R21, RZ, RZ, R16 ;  /* 0x000000ffff158224 */ /* 0x000fe200078e0010 */
[----:B------:R-:W3:Y:S04]  /*3d510*/  LDL R15, [R1+0x1604] ;  /* 0x00160400010f7983 */ /* 0x000ee80000100800 */
[----:B------:R-:W3:Y:S04]  /*3d520*/  LDL R16, [R1+0x1600] ;  /* 0x0016000001107983 */ /* 0x000ee80000100800 */
[----:B------:R0:W3:Y:S02]  /*3d530*/  @!P0 LDG.E.U8 R194, desc[UR60][R20.64] ;  /* 0x0000003c14c28981 */ /* 0x0000e4000c1e1100 */
[----:B0-----:R-:W-:-:S02]  /*3d540*/  @!P0 IMAD.MOV.U32 R20, RZ, RZ, R34 ;  /* 0x000000ffff148224 */ /* 0x001fc400078e0022 */
[----:B------:R-:W-:-:S05]  /*3d550*/  @!P0 IMAD.MOV.U32 R21, RZ, RZ, R35 ;  /* 0x000000ffff158224 */ /* 0x000fca00078e0023 */
[----:B------:R0:W3:Y:S02]  /*3d560*/  @!P0 LDG.E.U8 R193, desc[UR60][R20.64] ;  /* 0x0000003c14c18981 */ /* 0x0000e4000c1e1100 */
[----:B0-----:R-:W-:Y:S02]  /*3d570*/  @!P0 IMAD.MOV.U32 R20, RZ, RZ, R12 ;  /* 0x000000ffff148224 */ /* 0x001fe400078e000c */
[----:B------:R-:W3:Y:S01]  /*3d580*/  LDL R12, [R1+0x15c4] ;  /* 0x0015c400010c7983 */ /* 0x000ee20000100800 */
[----:B------:R-:W-:Y:S01]  /*3d590*/  PRMT R192, RZ, 0x7610, R192 ;  /* 0x00007610ffc07816 */ /* 0x000fe200000000c0 */
[----:B------:R-:W-:Y:S02]  /*3d5a0*/  @!P0 IMAD.MOV.U32 R21, RZ, RZ, R14 ;  /* 0x000000ffff158224 */ /* 0x000fe400078e000e */
[----:B------:R-:W3:Y:S04]  /*3d5b0*/  LDL R14, [R1+0x15c0] ;  /* 0x0015c000010e7983 */ /* 0x000ee80000100800 */
[----:B------:R0:W3:Y:S02]  /*3d5c0*/  @!P0 LDG.E.U8 R192, desc[UR60][R20.64] ;  /* 0x0000003c14c08981 */ /* 0x0000e4000c1e1100 */
[----:B0-----:R-:W-:-:S02]  /*3d5d0*/  @!P0 IMAD.MOV.U32 R20, RZ, RZ, R10 ;  /* 0x000000ffff148224 */ /* 0x001fc400078e000a */
[----:B------:R-:W3:Y:S01]  /*3d5e0*/  LDL R10, [R1+0x1584] ;  /* 0x00158400010a7983 */ /* 0x000ee20000100800 */
[----:B----4-:R-:W-:-:S03]  /*3d5f0*/  @!P0 IMAD.MOV.U32 R21, RZ, RZ, R13 ;  /* 0x000000ffff158224 */ /* 0x010fc600078e000d */
[----:B------:R-:W4:Y:S01]  /*3d600*/  LDL R13, [R1+0x1580] ;  /* 0x00158000010d7983 */ /* 0x000f220000100800 */
[----:B------:R-:W-:Y:S02]  /*3d610*/  PRMT R191, RZ, 0x7610, R191 ;  /* 0x00007610ffbf7816 */ /* 0x000fe400000000bf */
[----:B------:R-:W-:-:S04]  /*3d620*/  PRMT R190, RZ, 0x7610, R190 ;  /* 0x00007610ffbe7816 */ /* 0x000fc800000000be */
[----:B------:R0:W4:Y:S01]  /*3d630*/  @!P0 LDG.E.U8 R191, desc[UR60][R20.64] ;  /* 0x0000003c14bf8981 */ /* 0x000122000c1e1100 */
[----:B------:R-:W-:Y:S01]  /*3d640*/  PRMT R189, RZ, 0x7610, R189 ;  /* 0x00007610ffbd7816 */ /* 0x000fe200000000bd */
[----:B0-----:R-:W-:Y:S02]  /*3d650*/  @!P0 IMAD.MOV.U32 R20, RZ, RZ, R32 ;  /* 0x000000ffff148224 */ /* 0x001fe400078e0020 */
[----:B------:R-:W-:-:S05]  /*3d660*/  @!P0 IMAD.MOV.U32 R21, RZ, RZ, R33 ;  /* 0x000000ffff158224 */ /* 0x000fca00078e0021 */
[----:B------:R0:W4:Y:S01]  /*3d670*/  @!P0 LDG.E.U8 R190, desc[UR60][R20.64] ;  /* 0x0000003c14be8981 */ /* 0x000122000c1e1100 */
[----:B------:R-:W-:Y:S01]  /*3d680*/  PRMT R188, RZ, 0x7610, R188 ;  /* 0x00007610ffbc7816 */ /* 0x000fe200000000bc */
[----:B0-----:R-:W-:Y:S02]  /*3d690*/  @!P0 IMAD.MOV.U32 R20, RZ, RZ, R29 ;  /* 0x000000ffff148224 */ /* 0x001fe400078e001d */
[----:B------:R-:W-:-:S05]  /*3d6a0*/  @!P0 IMAD.MOV.U32 R21, RZ, RZ, R31 ;  /* 0x000000ffff158224 */ /* 0x000fca00078e001f */
[----:B------:R0:W4:Y:S01]  /*3d6b0*/  @!P0 LDG.E.U8 R189, desc[UR60][R20.64] ;  /* 0x0000003c14bd8981 */ /* 0x000122000c1e1100 */
[----:B------:R-:W-:Y:S01]  /*3d6c0*/  PRMT R187, RZ, 0x7610, R187 ;  /* 0x00007610ffbb7816 */ /* 0x000fe200000000bb */
[----:B0-----:R-:W-:Y:S02]  /*3d6d0*/  @!P0 IMAD.MOV.U32 R20, RZ, RZ, R25 ;  /* 0x000000ffff148224 */ /* 0x001fe400078e0019 */
[----:B------:R-:W-:Y:S01]  /*3d6e0*/  @!P0 IMAD.MOV.U32 R21, RZ, RZ, R26 ;  /* 0x000000ffff158224 */ /* 0x000fe200078e001a */
[----:B------:R-:W4:Y:S01]  /*3d6f0*/  LDL.LU R25, [R1+0x1540] ;  /* 0x0015400001197983 */ /* 0x000f220000300800 */
[----:B------:R-:W-:-:S03]  /*3d700*/  PRMT R186, RZ, 0x7610, R186 ;  /* 0x00007610ffba7816 */ /* 0x000fc600000000ba */
[----:B------:R-:W4:Y:S04]  /*3d710*/  LDL R33, [R1+0x1848] ;  /* 0x0018480001217983 */ /* 0x000f280000100800 */
[----:B------:R-:W4:Y:S04]  /*3d720*/  LDL.LU R40, [R1+0x1500] ;  /* 0x0015000001287983 */ /* 0x000f280000300800 */
[----:B------:R2:W4:Y:S04]  /*3d730*/  @!P0 LDG.E.U8 R188, desc[UR60][R20.64] ;  /* 0x0000003c14bc8981 */ /* 0x000528000c1e1100 */
[----:B------:R-:W4:Y:S01]  /*3d740*/  LDL.LU R37, [R1+0x1504] ;  /* 0x0015040001257983 */ /* 0x000f220000300800 */
[----:B------:R-:W-:-:S03]  /*3d750*/  PRMT R185, RZ, 0x7610, R185 ;  /* 0x00007610ffb97816 */ /* 0x000fc600000000b9 */
[----:B------:R-:W4:Y:S04]  /*3d760*/  LDL.LU R26, [R1+0x14c0] ;  /* 0x0014c000011a7983 */ /* 0x000f280000300800 */
[----:B------:R-:W4:Y:S04]  /*3d770*/  LDL.LU R170, [R1+0x14c4] ;  /* 0x0014c40001aa7983 */ /* 0x000f280000300800 */
[----:B------:R-:W4:Y:S04]  /*3d780*/  LDL R32, [R1+0x2c38] ;  /* 0x002c380001207983 */ /* 0x000f280000100800 */
[----:B------:R-:W4:Y:S01]  /*3d790*/  LDL R31, [R1+0x2c3c] ;  /* 0x002c3c00011f7983 */ /* 0x000f220000100800 */
[----:B--2---:R-:W-:-:S02]  /*3d7a0*/  @!P0 IMAD.MOV.U32 R20, RZ, RZ, R22 ;  /* 0x000000ffff148224 */ /* 0x004fc400078e0016 */
[----:B---3--:R-:W-:-:S05]  /*3d7b0*/  @!P0 IMAD.MOV.U32 R21, RZ, RZ, R23 ;  /* 0x000000ffff158224 */ /* 0x008fca00078e0017 */
[----:B------:R0:W2:Y:S02]  /*3d7c0*/  @!P0 LDG.E.U8 R187, desc[UR60][R20.64] ;  /* 0x0000003c14bb8981 */ /* 0x0000a4000c1e1100 */
[----:B0-----:R-:W-:Y:S02]  /*3d7d0*/  @!P0 IMAD.MOV.U32 R20, RZ, RZ, R17 ;  /* 0x000000ffff148224 */ /* 0x001fe400078e0011 */
[----:B------:R-:W-:-:S05]  /*3d7e0*/  @!P0 IMAD.MOV.U32 R21, RZ, RZ, R19 ;  /* 0x000000ffff158224 */ /* 0x000fca00078e0013 */
[----:B------:R0:W3:Y:S02]  /*3d7f0*/  @!P0 LDG.E.U8 R186, desc[UR60][R20.64] ;  /* 0x0000003c14ba8981 */ /* 0x0000e4000c1e1100 */
[----:B0-----:R-:W-:Y:S02]  /*3d800*/  @!P0 IMAD.MOV.U32 R20, RZ, RZ, R15 ;  /* 0x000000ffff148224 */ /* 0x001fe400078e000f */
[----:B------:R-:W-:-:S05]  /*3d810*/  @!P0 IMAD.MOV.U32 R21, RZ, RZ, R16 ;  /* 0x000000ffff158224 */ /* 0x000fca00078e0010 */
[----:B------:R0:W3:Y:S02]  /*3d820*/  @!P0 LDG.E.U8 R185, desc[UR60][R20.64] ;  /* 0x0000003c14b98981 */ /* 0x0000e4000c1e1100 */
[----:B0-----:R-:W-:Y:S02]  /*3d830*/  @!P0 IMAD.MOV.U32 R20, RZ, RZ, R12 ;  /* 0x000000ffff148224 */ /* 0x001fe400078e000c */
[----:B------:R-:W2:Y:S04]  /*3d840*/  LDL.LU R12, [R1+0x2c74] ;  /* 0x002c7400010c7983 */ /* 0x000ea80000300800 */
[----:B------:R-:W3:Y:S04]  /*3d850*/  LDL R29, [R1+0x2bf8] ;  /* 0x002bf800011d7983 */ /* 0x000ee80000100800 */
[----:B------:R-:W3:Y:S04]  /*3d860*/  LDL R23, [R1+0x2bfc] ;  /* 0x002bfc0001177983 */ /* 0x000ee80000100800 */
[----:B------:R-:W3:Y:S04]  /*3d870*/  LDL R22, [R1+0x2bb8] ;  /* 0x002bb80001167983 */ /* 0x000ee80000100800 */
[----:B------:R-:W3:Y:S04]  /*3d880*/  LDL R19, [R1+0x2bbc] ;  /* 0x002bbc0001137983 */ /* 0x000ee80000100800 */
[----:B------:R-:W3:Y:S04]  /*3d890*/  LDL R17, [R1+0x2b78] ;  /* 0x002b780001117983 */ /* 0x000ee80000100800 */
[----:B------:R-:W3:Y:S01]  /*3d8a0*/  LDL R16, [R1+0x2b7c] ;  /* 0x002b7c0001107983 */ /* 0x000ee20000100800 */
[----:B------:R-:W-:Y:S01]  /*3d8b0*/  PRMT R184, RZ, 0x7610, R184 ;  /* 0x00007610ffb87816 */ /* 0x000fe200000000b8 */
[----:B------:R-:W-:-:S02]  /*3d8c0*/  @!P0 IMAD.MOV.U32 R21, RZ, RZ, R14 ;  /* 0x000000ffff158224 */ /* 0x000fc400078e000e */
[----:B------:R-:W3:Y:S04]  /*3d8d0*/  LDL R15, [R1+0x2b38] ;  /* 0x002b3800010f7983 */ /* 0x000ee80000100800 */
[----:B------:R-:W3:Y:S04]  /*3d8e0*/  LDL R14, [R1+0x2b3c] ;  /* 0x002b3c00010e7983 */ /* 0x000ee80000100800 */
[----:B------:R0:W3:Y:S02]  /*3d8f0*/  @!P0 LDG.E.U8 R184, desc[UR60][R20.64] ;  /* 0x0000003c14b88981 */ /* 0x0000e4000c1e1100 */
[----:B0-----:R-:W-:-:S02]  /*3d900*/  @!P0 IMAD.MOV.U32 R20, RZ, RZ, R10 ;  /* 0x000000ffff148224 */ /* 0x001fc400078e000a */
[----:B------:R-:W3:Y:S01]  /*3d910*/  LDL R10, [R1+0x2afc] ;  /* 0x002afc00010a7983 */ /* 0x000ee20000100800 */
[----:B----4-:R-:W-:-:S03]  /*3d920*/  @!P0 IMAD.MOV.U32 R21, RZ, RZ, R13 ;  /* 0x000000ffff158224 */ /* 0x010fc600078e000d */
[----:B------:R-:W4:Y:S04]  /*3d930*/  LDL R13, [R1+0x2af8] ;  /* 0x002af800010d7983 */ /* 0x000f280000100800 */
[----:B------:R0:W-:Y:S04]  /*3d940*/  STL [R1+0x2d34], R244 ;  /* 0x002d34f401007387 */ /* 0x0001e80000100800 */
        /* <DEDUP_REMOVED lines=8> */
[----:B------:R-:W4:Y:S01]  /*3d9d0*/  LDL.LU R158, [R1+0x1464] ;  /* 0x00146400019e7983 */ /* 0x000f220000300800 */
[----:B------:R-:W-:-:S02]  /*3d9e0*/  PRMT R183, RZ, 0x7610, R183 ;  /* 0x00007610ffb77816 */ /* 0x000fc400000000b7 */
[----:B------:R-:W-:Y:S02]  /*3d9f0*/  PRMT R182, RZ, 0x7610, R182 ;  /* 0x00007610ffb67816 */ /* 0x000fe400000000b6 */
[----:B------:R-:W-:Y:S02]  /*3da00*/  PRMT R181, RZ, 0x7610, R181 ;  /* 0x00007610ffb57816 */ /* 0x000fe400000000b5 */
[----:B------:R-:W-:Y:S02]  /*3da10*/  PRMT R180, RZ, 0x7610, R180 ;  /* 0x00007610ffb47816 */ /* 0x000fe400000000b4 */
[----:B------:R-:W-:Y:S02]  /*3da20*/  PRMT R179, RZ, 0x7610, R179 ;  /* 0x00007610ffb37816 */ /* 0x000fe400000000b3 */
[----:B------:R-:W-:Y:S01]  /*3da30*/  PRMT R178, RZ, 0x7610, R178 ;  /* 0x00007610ffb27816 */ /* 0x000fe200000000b2 */
[----:B------:R1:W4:Y:S01]  /*3da40*/  @!P0 LDG.E.U8 R183, desc[UR60][R20.64] ;  /* 0x0000003c14b78981 */ /* 0x000322000c1e1100 */
[----:B------:R-:W-:-:S02]  /*3da50*/  PRMT R177, RZ, 0x7610, R177 ;  /* 0x00007610ffb17816 */ /* 0x000fc400000000b1 */
[----:B------:R-:W-:Y:S02]  /*3da60*/  PRMT R176, RZ, 0x7610, R176 ;  /* 0x00007610ffb07816 */ /* 0x000fe400000000b0 */
[----:B------:R-:W-:Y:S02]  /*3da70*/  PRMT R175, RZ, 0x7610, R175 ;  /* 0x00007610ffaf7816 */ /* 0x000fe400000000af */
[----:B------:R-:W-:Y:S02]  /*3da80*/  PRMT R174, RZ, 0x7610, R174 ;  /* 0x00007610ffae7816 */ /* 0x000fe400000000ae */
[----:B------:R-:W-:Y:S01]  /*3da90*/  PRMT R11, RZ, 0x7610, R11 ;  /* 0x00007610ff0b7816 */ /* 0x000fe2000000000b */
[----:B------:R-:W4:Y:S04]  /*3daa0*/  LDL.LU R160, [R1+0x145c] ;  /* 0x00145c0001a07983 */ /* 0x000f280000300800 */
[----:B------:R-:W4:Y:S01]  /*3dab0*/  LDL.LU R159, [R1+0x1454] ;  /* 0x00145400019f7983 */ /* 0x000f220000300800 */
[----:B-1----:R-:W-:-:S03]  /*3dac0*/  @!P0 IMAD.MOV.U32 R20, RZ, RZ, R244 ;  /* 0x000000ffff148224 */ /* 0x002fc600078e00f4 */
[----:B------:R-:W4:Y:S04]  /*3dad0*/  LDL.LU R164, [R1+0x144c] ;  /* 0x00144c0001a47983 */ /* 0x000f280000300800 */
[----:B------:R-:W4:Y:S01]  /*3dae0*/  LDL.LU R157, [R1+0x1460] ;  /* 0x00146000019d7983 */ /* 0x000f220000300800 */
[----:B------:R-:W-:-:S05]  /*3daf0*/  @!P0 IMAD.MOV.U32 R21, RZ, RZ, R25 ;  /* 0x000000ffff158224 */ /* 0x000fca00078e0019 */
[----:B------:R1:W4:Y:S02]  /*3db00*/  @!P0 LDG.E.U8 R182, desc[UR60][R20.64] ;  /* 0x0000003c14b68981 */ /* 0x000324000c1e1100 */
[----:B-1----:R-:W-:Y:S02]  /*3db10*/  @!P0 IMAD.MOV.U32 R20, RZ, RZ, R37 ;  /* 0x000000ffff148224 */ /* 0x002fe400078e0025 */
[----:B------:R-:W-:-:S05]  /*3db20*/  @!P0 IMAD.MOV.U32 R21, RZ, RZ, R40 ;  /* 0x000000ffff158224 */ /* 0x000fca00078e0028 */
[----:B------:R1:W4:Y:S02]  /*3db30*/  @!P0 LDG.E.U8 R181, desc[UR60][R20.64] ;  /* 0x0000003c14b58981 */ /* 0x000324000c1e1100 */
[----:B-1----:R-:W-:Y:S02]  /*3db40*/  @!P0 IMAD.MOV.U32 R20, RZ, RZ, R170 ;  /* 0x000000ffff148224 */ /* 0x002fe400078e00aa */
[----:B------:R-:W-:-:S05]  /*3db50*/  @!P0 IMAD.MOV.U32 R21, RZ, RZ, R26 ;  /* 0x000000ffff158224 */ /* 0x000fca00078e001a */
[----:B------:R1:W4:Y:S02]  /*3db60*/  @!P0 LDG.E.U8 R180, desc[UR60][R20.64] ;  /* 0x0000003c14b48981 */ /* 0x000324000c1e1100 */
[----:B-1----:R-:W-:Y:S02]  /*3db70*/  @!P0 IMAD.MOV.U32 R21, RZ, RZ, R33 ;  /* 0x000000ffff158224 */ /* 0x002fe400078e0021 */
[----:B--2---:R-:W-:-:S05]  /*3db80*/  @!P0 IMAD.MOV.U32 R20, RZ, RZ, R12 ;  /* 0x000000ffff148224 */ /* 0x004fca00078e000c */
[----:B------:R1:W2:Y:S02]  /*3db90*/  @!P0 LDG.E.U8 R179, desc[UR60][R20.64] ;  /* 0x0000003c14b38981 */ /* 0x0002a4000c1e1100 */
[----:B-1----:R-:W-:Y:S02]  /*3dba0*/  @!P0 IMAD.MOV.U32 R20, RZ, RZ, R31 ;  /* 0x000000ffff148224 */ /* 0x002fe400078e001f */
[----:B------:R-:W-:-:S05]  /*3dbb0*/  @!P0 IMAD.MOV.U32 R21, RZ, RZ, R32 ;  /* 0x000000ffff158224 */ /* 0x000fca00078e0020 */
[----:B------:R3:W2:Y:S02]  /*3dbc0*/  @!P0 LDG.E.U8 R178, desc[UR60][R20.64] ;  /* 0x0000003c14b28981 */ /* 0x0006a4000c1e1100 */
[----:B---3--:R-:W-:Y:S02]  /*3dbd0*/  @!P0 IMAD.MOV.U32 R20, RZ, RZ, R23 ;  /* 0x000000ffff148224 */ /* 0x008fe400078e0017 */
[----:B------:R-:W-:-:S05]  /*3dbe0*/  @!P0 IMAD.MOV.U32 R21, RZ, RZ, R29 ;  /* 0x000000ffff158224 */ /* 0x000fca00078e001d */
[----:B------:R1:W3:Y:S02]  /*3dbf0*/  @!P0 LDG.E.U8 R177, desc[UR60][R20.64] ;  /* 0x0000003c14b18981 */ /* 0x0002e4000c1e1100 */
[----:B-1----:R-:W-:Y:S02]  /*3dc00*/  @!P0 IMAD.MOV.U32 R20, RZ, RZ, R19 ;  /* 0x000000ffff148224 */ /* 0x002fe400078e0013 */
        /* <DEDUP_REMOVED lines=9> */
[----:B----4-:R-:W-:Y:S01]  /*3dca0*/  @!P0 IMAD.MOV.U32 R21, RZ, RZ, R13 ;  /* 0x000000ffff158224 */ /* 0x010fe200078e000d */
[----:B------:R-:W-:Y:S02]  /*3dcb0*/  LOP3.LUT R23, R161, 0xffff, RZ, 0xc0, !PT ;  /* 0x0000ffffa1177812 */ /* 0x000fe400078ec0ff */
[----:B------:R-:W4:Y:S04]  /*3dcc0*/  LDL.LU R161, [R1+0x1458] ;  /* 0x0014580001a17983 */ /* 0x000f280000300800 */
[----:B------:R1:W3:Y:S01]  /*3dcd0*/  @!P0 LDG.E.U8 R11, desc[UR60][R20.64] ;  /* 0x0000003c140b8981 */ /* 0x0002e2000c1e1100 */
[----:B------:R-:W-:-:S04]  /*3dce0*/  LOP3.LUT R22, R156, 0xffff, RZ, 0xc0, !PT ;  /* 0x0000ffff9c167812 */ /* 0x000fc800078ec0ff */
[----:B------:R-:W-:Y:S02]  /*3dcf0*/  PRMT R249, R23, 0x3340, R22 ;  /* 0x0000334017f97816 */ /* 0x000fe40000000016 */
[----:B-1----:R-:W-:Y:S02]  /*3dd00*/  LOP3.LUT R21, R165, 0xffff, RZ, 0xc0, !PT ;  /* 0x0000ffffa5157812 */ /* 0x002fe400078ec0ff */
[----:B------:R-:W-:Y:S01]  /*3dd10*/  LOP3.LUT R20, R166, 0xffff, RZ, 0xc0, !PT ;  /* 0x0000ffffa6147812 */ /* 0x000fe200078ec0ff */
[----:B------:R-:W2:Y:S04]  /*3dd20*/  LDL.LU R165, [R1+0x1450] ;  /* 0x0014500001a57983 */ /* 0x000ea80000300800 */
[----:B------:R-:W3:Y:S04]  /*3dd30*/  LDL.LU R156, [R1+0x1448] ;  /* 0x00144800019c7983 */ /* 0x000ee80000300800 */
[----:B------:R-:W3:Y:S01]  /*3dd40*/  LDL.LU R166, [R1+0x1444] ;  /* 0x0014440001a67983 */ /* 0x000ee20000300800 */
[----:B------:R-:W-:-:S02]  /*3dd50*/  PRMT R250, R21, 0x3340, R20 ;  /* 0x0000334015fa7816 */ /* 0x000fc40000000014 */
[----:B------:R-:W-:Y:S02]  /*3dd60*/  LOP3.LUT R23, R162, 0xffff, RZ, 0xc0, !PT ;  /* 0x0000ffffa2177812 */ /* 0x000fe400078ec0ff */
[----:B------:R-:W-:Y:S01]  /*3dd70*/  LOP3.LUT R21, R163, 0xffff, RZ, 0xc0, !PT ;  /* 0x0000ffffa3157812 */ /* 0x000fe200078ec0ff */
[----:B------:R-:W3:Y:S04]  /*3dd80*/  LDL.LU R162, [R1+0x143c] ;  /* 0x00143c0001a27983 */ /* 0x000ee80000300800 */
[----:B------:R-:W3:Y:S01]  /*3dd90*/  LDL.LU R163, [R1+0x1434] ;  /* 0x0014340001a37983 */ /* 0x000ee20000300800 */
[----:B------:R-:W-:-:S03]  /*3dda0*/  LOP3.LUT R22, R154, 0xffff, RZ, 0xc0, !PT ;  /* 0x0000ffff9a167812 */ /* 0x000fc600078ec0ff */
[----:B------:R-:W3:Y:S01]  /*3ddb0*/  LDL.LU R124, [R1+0x142c] ;  /* 0x00142c00017c7983 */ /* 0x000ee20000300800 */
[----:B------:R-:W-:-:S03]  /*3ddc0*/  LOP3.LUT R20, R167, 0xffff, RZ, 0xc0, !PT ;  /* 0x0000ffffa7147812 */ /* 0x000fc600078ec0ff */
[----:B------:R-:W3:Y:S01]  /*3ddd0*/  LDL.LU R167, [R1+0x1440] ;  /* 0x0014400001a77983 */ /* 0x000ee20000300800 */
[----:B------:R-:W-:Y:S02]  /*3dde0*/  PRMT R251, R23, 0x3340, R22 ;  /* 0x0000334017fb7816 */ /* 0x000fe40000000016 */
[----:B------:R-:W-:Y:S02]  /*3ddf0*/  LOP3.LUT R23, R158, 0xffff, RZ, 0xc0, !PT ;  /* 0x0000ffff9e177812 */ /* 0x000fe400078ec0ff */
[----:B------:R-:W3:Y:S04]  /*3de00*/  LDL.LU R158, [R1+0x1438] ;  /* 0x00143800019e7983 */ /* 0x000ee80000300800 */
[----:B------:R-:W3:Y:S01]  /*3de10*/  LDL.LU R155, [R1+0x1430] ;  /* 0x00143000019b7983 */ /* 0x000ee20000300800 */
[----:B------:R-:W-:-:S02]  /*3de20*/  PRMT R252, R21, 0x3340, R20 ;  /* 0x0000334015fc7816 */ /* 0x000fc40000000014 */
[----:B------:R-:W-:Y:S02]  /*3de30*/  LOP3.LUT R21, R160, 0xffff, RZ, 0xc0, !PT ;  /* 0x0000ffffa0157812 */ /* 0x000fe400078ec0ff */
[----:B------:R-:W-:Y:S01]  /*3de40*/  LOP3.LUT R22, R159, 0xffff, RZ, 0xc0, !PT ;  /* 0x0000ffff9f167812 */ /* 0x000fe200078ec0ff */
[----:B------:R-:W3:Y:S01]  /*3de50*/  LDL.LU R153, [R1+0x1428] ;  /* 0x0014280001997983 */ /* 0x000ee20000300800 */
[----:B------:R-:W-:-:S03]  /*3de60*/  LOP3.LUT R20, R164, 0xffff, RZ, 0xc0, !PT ;  /* 0x0000ffffa4147812 */ /* 0x000fc600078ec0ff */
[----:B------:R-:W3:Y:S01]  /*3de70*/  LDL.LU R159, [R1+0x1424] ;  /* 0x00142400019f7983 */ /* 0x000ee20000300800 */
[----:B------:R-:W-:Y:S02]  /*3de80*/  PRMT R164, R23, 0x3340, R22 ;  /* 0x0000334017a47816 */ /* 0x000fe40000000016 */
[----:B------:R-:W-:Y:S02]  /*3de90*/  LOP3.LUT R23, R157, 0xffff, RZ, 0xc0, !PT ;  /* 0x0000ffff9d177812 */ /* 0x000fe400078ec0ff */
[----:B------:R-:W-:Y:S01]  /*3dea0*/  PRMT R160, R21, 0x3340, R20 ;  /* 0x0000334015a07816 */ /* 0x000fe20000000014 */
[----:B------:R-:W3:Y:S01]  /*3deb0*/  LDL.LU R154, [R1+0x141c] ;  /* 0x00141c00019a7983 */ /* 0x000ee20000300800 */
[----:B----4-:R-:W-:-:S03]  /*3dec0*/  LOP3.LUT R21, R161, 0xffff, RZ, 0xc0, !PT ;  /* 0x0000ffffa1157812 */ /* 0x010fc600078ec0ff */
[----:B------:R-:W4:Y:S01]  /*3ded0*/  LDL.LU R161, [R1+0x1414] ;  /* 0x0014140001a17983 */ /* 0x000f220000300800 */
[----:B--2---:R-:W-:Y:S02]  /*3dee0*/  LOP3.LUT R22, R165, 0xffff, RZ, 0xc0, !PT ;  /* 0x0000ffffa5167812 */ /* 0x004fe400078ec0ff */
[----:B---3--:R-:W-:Y:S01]  /*3def0*/  LOP3.LUT R20, R156, 0xffff, RZ, 0xc0, !PT ;  /* 0x0000ffff9c147812 */ /* 0x008fe200078ec0ff */
[----:B------:R-:W2:Y:S04]  /*3df00*/  LDL.LU R165, [R1+0x140c] ;  /* 0x00140c0001a57983 */ /* 0x000ea80000300800 */
[----:B------:R-:W3:Y:S01]  /*3df10*/  LDL.LU R157, [R1+0x1420] ;  /* 0x00142000019d7983 */ /* 0x000ee20000300800 */
[----:B------:R-:W-:Y:S02]  /*3df20*/  PRMT R156, R23, 0x3340, R22 ;  /* 0x00003340179c7816 */ /* 0x000fe40000000016 */
[----:B------:R-:W-:-:S02]  /*3df30*/  PRMT R152, R21, 0x3340, R20 ;  /* 0x0000334015987816 */ /* 0x000fc40000000014 */
[----:B------:R-:W-:Y:S02]  /*3df40*/  LOP3.LUT R23, R166, 0xffff, RZ, 0xc0, !PT ;  /* 0x0000ffffa6177812 */ /* 0x000fe400078ec0ff */
[----:B------:R-:W-:Y:S01]  /*3df50*/  LOP3.LUT R21, R162, 0xffff, RZ, 0xc0, !PT ;  /* 0x0000ffffa2157812 */ /* 0x000fe200078ec0ff */
[----:B------:R-:W3:Y:S04]  /*3df60*/  LDL.LU R166, [R1+0x1418] ;  /* 0x0014180001a67983 */ /* 0x000ee80000300800 */
[----:B------:R-:W3:Y:S01]  /*3df70*/  LDL.LU R162, [R1+0x1410] ;  /* 0x0014100001a27983 */ /* 0x000ee20000300800 */
[----:B------:R-:W-:-:S03]  /*3df80*/  LOP3.LUT R22, R163, 0xffff, RZ, 0xc0, !PT ;  /* 0x0000ffffa3167812 */ /* 0x000fc600078ec0ff */
[----:B------:R-:W3:Y:S01]  /*3df90*/  LDL.LU R163, [R1+0x1408] ;  /* 0x0014080001a37983 */ /* 0x000ee20000300800 */
[----:B------:R-:W-:Y:S02]  /*3dfa0*/  LOP3.LUT R20, R124, 0xffff, RZ, 0xc0, !PT ;  /* 0x0000ffff7c147812 */ /* 0x000fe400078ec0ff */
[----:B------:R-:W-:Y:S02]  /*3dfb0*/  PRMT R13, R23, 0x3340, R22 ;  /* 0x00003340170d7816 */ /* 0x000fe40000000016 */
[----:B------:R-:W-:Y:S01]  /*3dfc0*/  LOP3.LUT R23, R167, 0xffff, RZ, 0xc0, !PT ;  /* 0x0000ffffa7177812 */ /* 0x000fe200078ec0ff */
[----:B------:R-:W3:Y:S04]  /*3dfd0*/  LDL.LU R123, [R1+0x1404] ;  /* 0x00140400017b7983 */ /* 0x000ee80000300800 */
[----:B------:R-:W3:Y:S01]  /*3dfe0*/  LDL.LU R167, [R1+0x13fc] ;  /* 0x0013fc0001a77983 */ /* 0x000ee20000300800 */
[----:B------:R-:W-:-:S02]  /*3dff0*/  PRMT R54, R21, 0x3340, R20 ;  /* 0x0000334015367816 */ /* 0x000fc40000000014 */
[----:B------:R-:W-:Y:S02]  /*3e000*/  LOP3.LUT R21, R158, 0xffff, RZ, 0xc0, !PT ;  /* 0x0000ffff9e157812 */ /* 0x000fe400078ec0ff */
[----:B------:R-:W3:Y:S01]  /*3e010*/  LDL.LU R158, [R1+0x13f0] ;  /* 0x0013f000019e7983 */ /* 0x000ee20000300800 */
[----:B------:R-:W-:-:S03]  /*3e020*/  LOP3.LUT R22, R155, 0xffff, RZ, 0xc0, !PT ;  /* 0x0000ffff9b167812 */ /* 0x000fc600078ec0ff */
[----:B------:R-:W3:Y:S04]  /*3e030*/  LDL.LU R155, [R1+0x13e8] ;  /* 0x0013e800019b7983 */ /* 0x000ee80000300800 */
[----:B------:R-:W3:Y:S01]  /*3e040*/  LDL.LU R119, [R1+0x1400] ;  /* 0x0014000001777983 */ /* 0x000ee20000300800 */
[----:B------:R-:W-:Y:S02]  /*3e050*/  PRMT R14, R23, 0x3340, R22 ;  /* 0x00003340170e7816 */ /* 0x000fe40000000016 */
[----:B------:R-:W-:Y:S02]  /*3e060*/  LOP3.LUT R23, R159, 0xffff, RZ, 0xc0, !PT ;  /* 0x0000ffff9f177812 */ /* 0x000fe400078ec0ff */
[----:B------:R-:W-:Y:S01]  /*3e070*/  LOP3.LUT R20, R153, 0xffff, RZ, 0xc0, !PT ;  /* 0x0000ffff99147812 */ /* 0x000fe200078ec0ff */
[----:B------:R-:W3:Y:S04]  /*3e080*/  LDL.LU R159, [R1+0x13f8] ;  /* 0x0013f800019f7983 */ /* 0x000ee80000300800 */
[----:B------:R-:W3:Y:S04]  /*3e090*/  LDL.LU R120, [R1+0x13ec] ;  /* 0x0013ec0001787983 */ /* 0x000ee80000300800 */
[----:B------:R-:W3:Y:S01]  /*3e0a0*/  LDL.LU R124, [R1+0x13e4] ;  /* 0x0013e400017c7983 */ /* 0x000ee20000300800 */
[----:B------:R-:W-:-:S02]  /*3e0b0*/  PRMT R16, R21, 0x3340, R20 ;  /* 0x0000334015107816 */ /* 0x000fc40000000014 */
[----:B------:R-:W-:Y:S01]  /*3e0c0*/  LOP3.LUT R21, R154, 0xffff, RZ, 0xc0, !PT ;  /* 0x0000ffff9a157812 */ /* 0x000fe200078ec0ff */
[----:B------:R-:W3:Y:S04]  /*3e0d0*/  LDL.LU R121, [R1+0x13e0] ;  /* 0x0013e00001797983 */ /* 0x000ee80000300800 */
[----:B------:R-:W3:Y:S01]  /*3e0e0*/  LDL.LU R122, [R1+0x13d8] ;  /* 0x0013d800017a7983 */ /* 0x000ee20000300800 */
[----:B----4-:R-:W-:Y:S02]  /*3e0f0*/  LOP3.LUT R22, R161, 0xffff, RZ, 0xc0, !PT ;  /* 0x0000ffffa1167812 */ /* 0x010fe400078ec0ff */
[----:B--2---:R-:W-:Y:S02]  /*3e100*/  LOP3.LUT R20, R165, 0xffff, RZ, 0xc0, !PT ;  /* 0x0000ffffa5147812 */ /* 0x004fe400078ec0ff */
[----:B------:R-:W-:-:S02]  /*3e110*/  PRMT R165, R23, 0x3340, R22 ;  /* 0x0000334017a57816 */ /* 0x000fc40000000016 */
[----:B------:R-:W-:Y:S02]  /*3e120*/  PRMT R161, R21, 0x3340, R20 ;  /* 0x0000334015a17816 */ /* 0x000fe40000000014 */
[----:B---3--:R-:W-:Y:S02]  /*3e130*/  LOP3.LUT R21, R166, 0xffff, RZ, 0xc0, !PT ;  /* 0x0000ffffa6157812 */ /* 0x008fe400078ec0ff */
[----:B------:R-:W-:Y:S01]  /*3e140*/  LOP3.LUT R22, R162, 0xffff, RZ, 0xc0, !PT ;  /* 0x0000ffffa2167812 */ /* 0x000fe200078ec0ff */
[----:B------:R-:W2:Y:S04]  /*3e150*/  LDL.LU R166, [R1+0x13d0] ;  /* 0x0013d00001a67983 */ /* 0x000ea80000300800 */
[----:B------:R-:W3:Y:S01]  /*3e160*/  LDL.LU R162, [R1+0x13c8] ;  /* 0x0013c80001a27983 */ /* 0x000ee20000300800 */
[----:B------:R-:W-:-:S02]  /*3e170*/  LOP3.LUT R20, R163, 0xffff, RZ, 0xc0, !PT ;  /* 0x0000ffffa3147812 */ /* 0x000fc400078ec0ff */
[----:B------:R-:W-:Y:S01]  /*3e180*/  LOP3.LUT R23, R157, 0xffff, RZ, 0xc0, !PT ;  /* 0x0000ffff9d177812 */ /* 0x000fe200078ec0ff */
[----:B------:R-:W4:Y:S04]  /*3e190*/  LDL.LU R154, [R1+0x13dc] ;  /* 0x0013dc00019a7983 */ /* 0x000f280000300800 */
[----:B------:R-:W4:Y:S01]  /*3e1a0*/  LDL.LU R163, [R1+0x13d4] ;  /* 0x0013d40001a37983 */ /* 0x000f220000300800 */
[----:B------:R-:W-:Y:S02]  /*3e1b0*/  PRMT R153, R21, 0x3340, R20 ;  /* 0x0000334015997816 */ /* 0x000fe40000000014 */
[----:B------:R-:W-:Y:S02]  /*3e1c0*/  LOP3.LUT R21, R167, 0xffff, RZ, 0xc0, !PT ;  /* 0x0000ffffa7157812 */ /* 0x000fe400078ec0ff */
[----:B------:R-:W-:Y:S01]  /*3e1d0*/  PRMT R157, R23, 0x3340, R22 ;  /* 0x00003340179d7816 */ /* 0x000fe20000000016 */
[----:B------:R-:W4:Y:S01]  /*3e1e0*/  LDL.LU R167, [R1+0x13cc] ;  /* 0x0013cc0001a77983 */ /* 0x000f220000300800 */
[----:B------:R-:W-:-:S02]  /*3e1f0*/  LOP3.LUT R22, R158, 0xffff, RZ, 0xc0, !PT ;  /* 0x0000ffff9e167812 */ /* 0x000fc400078ec0ff */
[----:B------:R-:W-:Y:S01]  /*3e200*/  LOP3.LUT R23, R123, 0xffff, RZ, 0xc0, !PT ;  /* 0x0000ffff7b177812 */ /* 0x000fe200078ec0ff */
[----:B------:R-:W4:Y:S04]  /*3e210*/  LDL.LU R158, [R1+0x13c4] ;  /* 0x0013c400019e7983 */ /* 0x000f280000300800 */
[----:B------:R-:W4:Y:S01]  /*3e220*/  LDL.LU R123, [R1+0x13c0] ;  /* 0x0013c000017b7983 */ /* 0x000f220000300800 */
[----:B------:R-:W-:-:S03]  /*3e230*/  LOP3.LUT R20, R155, 0xffff, RZ, 0xc0, !PT ;  /* 0x0000ffff9b147812 */ /* 0x000fc600078ec0ff */
[----:B------:R-:W4:Y:S01]  /*3e240*/  LDL.LU R155, [R1+0x13b8] ;  /* 0x0013b800019b7983 */ /* 0x000f220000300800 */
[----:B------:R-:W-:Y:S02]  /*3e250*/  PRMT R17, R21, 0x3340, R20 ;  /* 0x0000334015117816 */ /* 0x000fe40000000014 */
[----:B------:R-:W-:Y:S02]  /*3e260*/  LOP3.LUT R21, R159, 0xffff, RZ, 0xc0, !PT ;  /* 0x0000ffff9f157812 */ /* 0x000fe400078ec0ff */
[----:B------:R-:W4:Y:S04]  /*3e270*/  LDL.LU R159, [R1+0x13b0] ;  /* 0x0013b000019f7983 */ /* 0x000f280000300800 */
[----:B------:R-:W4:Y:S01]  /*3e280*/  LDL.LU R116, [R1+0x13a8] ;  /* 0x0013a80001747983 */ /* 0x000f220000300800 */
[----:B------:R-:W-:-:S02]  /*3e290*/  LOP3.LUT R20, R124, 0xffff, RZ, 0xc0, !PT ;  /* 0x0000ffff7c147812 */ /* 0x000fc400078ec0ff */
[----:B------:R-:W-:Y:S01]  /*3e2a0*/  PRMT R91, R23, 0x3340, R22 ;  /* 0x00003340175b7816 */ /* 0x000fe20000000016 */
[----:B------:R-:W4:Y:S01]  /*3e2b0*/  LDL.LU R124, [R1+0x13bc] ;  /* 0x0013bc00017c7983 */ /* 0x000f220000300800 */
[----:B------:R-:W-:Y:S02]  /*3e2c0*/  LOP3.LUT R23, R119, 0xffff, RZ, 0xc0, !PT ;  /* 0x0000ffff77177812 */ /* 0x000fe400078ec0ff */
[----:B------:R-:W-:Y:S01]  /*3e2d0*/  LOP3.LUT R22, R120, 0xffff, RZ, 0xc0, !PT ;  /* 0x0000ffff78167812 */ /* 0x000fe200078ec0ff */
[----:B------:R-:W4:Y:S04]  /*3e2e0*/  LDL.LU R117, [R1+0x13b4] ;  /* 0x0013b40001757983 */ /* 0x000f280000300800 */
[----:B------:R-:W4:Y:S01]  /*3e2f0*/  LDL.LU R118, [R1+0x13ac] ;  /* 0x0013ac0001767983 */ /* 0x000f220000300800 */
[----:B------:R-:W-:-:S02]  /*3e300*/  PRMT R31, R21, 0x3340, R20 ;  /* 0x00003340151f7816 */ /* 0x000fc40000000014 */
[----:B------:R-:W-:Y:S02]  /*3e310*/  PRMT R19, R23, 0x3340, R22 ;  /* 0x0000334017137816 */ /* 0x000fe40000000016 */
[----:B------:R-:W-:Y:S02]  /*3e320*/  LOP3.LUT R23, R121, 0xffff, RZ, 0xc0, !PT ;  /* 0x0000ffff79177812 */ /* 0x000fe400078ec0ff */
[----:B------:R-:W-:Y:S01]  /*3e330*/  LOP3.LUT R21, R122, 0xffff, RZ, 0xc0, !PT ;  /* 0x0000ffff7a157812 */ /* 0x000fe200078ec0ff */
[----:B------:R-:W4:Y:S04]  /*3e340*/  LDL.LU R119, [R1+0x13a4] ;  /* 0x0013a40001777983 */ /* 0x000f280000300800 */
[----:B------:R-:W4:Y:S04]  /*3e350*/  LDL.LU R120, [R1+0x13a0] ;  /* 0x0013a00001787983 */ /* 0x000f280000300800 */
[----:B------:R-:W4:Y:S01]  /*3e360*/  LDL.LU R121, [R1+0x1398] ;  /* 0x0013980001797983 */ /* 0x000f220000300800 */
[----:B--2---:R-:W-:-:S02]  /*3e370*/  LOP3.LUT R22, R166, 0xffff, RZ, 0xc0, !PT ;  /* 0x0000ffffa6167812 */ /* 0x004fc400078ec0ff */
[----:B---3--:R-:W-:Y:S02]  /*3e380*/  LOP3.LUT R20, R162, 0xffff, RZ, 0xc0, !PT ;  /* 0x0000ffffa2147812 */ /* 0x008fe400078ec0ff */
[----:B------:R-:W-:Y:S02]  /*3e390*/  PRMT R166, R23, 0x3340, R22 ;  /* 0x0000334017a67816 */ /* 0x000fe40000000016 */
[----:B------:R-:W-:Y:S02]  /*3e3a0*/  PRMT R162, R21, 0x3340, R20 ;  /* 0x0000334015a27816 */ /* 0x000fe40000000014 */
[----:B----4-:R-:W-:Y:S02]  /*3e3b0*/  LOP3.LUT R23, R154, 0xffff, RZ, 0xc0, !PT ;  /* 0x0000ffff9a177812 */ /* 0x010fe400078ec0ff */
[----:B------:R-:W-:Y:S02]  /*3e3c0*/  LOP3.LUT R21, R163, 0xffff, RZ, 0xc0, !PT ;  /* 0x0000ffffa3157812 */ /* 0x000fe400078ec0ff */
[----:B------:R-:W-:Y:S01]  /*3e3d0*/  LOP3.LUT R22, R167, 0xffff, RZ, 0xc0, !PT ;  /* 0x0000ffffa7167812 */ /* 0x000fe200078ec0ff */
[----:B------:R-:W2:Y:S04]  /*3e3e0*/  LDL.LU R163, [R1+0x1390] ;  /* 0x0013900001a37983 */ /* 0x000ea80000300800 */
[----:B------:R-:W3:Y:S01]  /*3e3f0*/  LDL.LU R167, [R1+0x1388] ;  /* 0x0013880001a77983 */ /* 0x000ee20000300800 */
[----:B------:R-:W-:-:S02]  /*3e400*/  LOP3.LUT R20, R158, 0xffff, RZ, 0xc0, !PT ;  /* 0x0000ffff9e147812 */ /* 0x000fc400078ec0ff */
[----:B------:R-:W-:Y:S02]  /*3e410*/  PRMT R158, R23, 0x3340, R22 ;  /* 0x00003340179e7816 */ /* 0x000fe40000000016 */
[----:B------:R-:W-:Y:S02]  /*3e420*/  LOP3.LUT R23, R123, 0xffff, RZ, 0xc0, !PT ;  /* 0x0000ffff7b177812 */ /* 0x000fe400078ec0ff */
[----:B------:R-:W4:Y:S01]  /*3e430*/  LDL.LU R123, [R1+0x139c] ;  /* 0x00139c00017b7983 */ /* 0x000f220000300800 */
[----:B------:R-:W-:Y:S02]  /*3e440*/  PRMT R154, R21, 0x3340, R20 ;  /* 0x00003340159a7816 */ /* 0x000fe40000000014 */
[----:B------:R-:W-:Y:S01]  /*3e450*/  LOP3.LUT R21, R155, 0xffff, RZ, 0xc0, !PT ;  /* 0x0000ffff9b157812 */ /* 0x000fe200078ec0ff */
[----:B------:R-:W4:Y:S04]  /*3e460*/  LDL.LU R122, [R1+0x1394] ;  /* 0x00139400017a7983 */ /* 0x000f280000300800 */
[----:B------:R-:W4:Y:S01]  /*3e470*/  LDL.LU R155, [R1+0x138c] ;  /* 0x00138c00019b7983 */ /* 0x000f220000300800 */
[----:B------:R-:W-:-:S03]  /*3e480*/  LOP3.LUT R22, R159, 0xffff, RZ, 0xc0, !PT ;  /* 0x0000ffff9f167812 */ /* 0x000fc600078ec0ff */
[----:B------:R-:W4:Y:S01]  /*3e490*/  LDL.LU R159, [R1+0x1384] ;  /* 0x00138400019f7983 */ /* 0x000f220000300800 */
[----:B------:R-:W-:-:S03]  /*3e4a0*/  LOP3.LUT R20, R116, 0xffff, RZ, 0xc0, !PT ;  /* 0x0000ffff74147812 */ /* 0x000fc600078ec0ff */
[----:B------:R-:W4:Y:S01]  /*3e4b0*/  LDL.LU R111, [R1+0x1380] ;  /* 0x00138000016f7983 */ /* 0x000f220000300800 */
[----:B------:R-:W-:Y:S02]  /*3e4c0*/  PRMT R33, R23, 0x3340, R22 ;  /* 0x0000334017217816 */ /* 0x000fe40000000016 */
[----:B------:R-:W-:Y:S01]  /*3e4d0*/  LOP3.LUT R23, R124, 0xffff, RZ, 0xc0, !PT ;  /* 0x0000ffff7c177812 */ /* 0x000fe200078ec0ff */
[----:B------:R-:W4:Y:S04]  /*3e4e0*/  LDL.LU R115, [R1+0x1378] ;  /* 0x0013780001737983 */ /* 0x000f280000300800 */
[----:B------:R-:W4:Y:S01]  /*3e4f0*/  LDL.LU R124, [R1+0x1370] ;  /* 0x00137000017c7983 */ /* 0x000f220000300800 */
[----:B------:R-:W-:-:S03]  /*3e500*/  LOP3.LUT R22, R118, 0xffff, RZ, 0xc0, !PT ;  /* 0x0000ffff76167812 */ /* 0x000fc600078ec0ff */
[----:B------:R-:W4:Y:S01]  /*3e510*/  LDL.LU R116, [R1+0x1368] ;  /* 0x0013680001747983 */ /* 0x000f220000300800 */
[----:B------:R-:W-:Y:S02]  /*3e520*/  PRMT R35, R21, 0x3340, R20 ;  /* 0x0000334015237816 */ /* 0x000fe40000000014 */
[----:B------:R-:W-:Y:S02]  /*3e530*/  LOP3.LUT R21, R117, 0xffff, RZ, 0xc0, !PT ;  /* 0x0000ffff75157812 */ /* 0x000fe400078ec0ff */
[----:B------:R-:W-:Y:S01]  /*3e540*/  PRMT R36, R23, 0x3340, R22 ;  /* 0x0000334017247816 */ /* 0x000fe20000000016 */
[----:B------:R-:W4:Y:S04]  /*3e550*/  LDL.LU R117, [R1+0x137c] ;  /* 0x00137c0001757983 */ /* 0x000f280000300800 */
[----:B------:R-:W4:Y:S01]  /*3e560*/  LDL.LU R118, [R1+0x1374] ;  /* 0x0013740001767983 */ /* 0x000f220000300800 */
[----:B------:R-:W-:-:S03]  /*3e570*/  LOP3.LUT R23, R120, 0xffff, RZ, 0xc0, !PT ;  /* 0x0000ffff78177812 */ /* 0x000fc600078ec0ff */
[----:B------:R-:W4:Y:S01]  /*3e580*/  LDL.LU R120, [R1+0x136c] ;  /* 0x00136c0001787983 */ /* 0x000f220000300800 */
[----:B------:R-:W-:-:S03]  /*3e590*/  LOP3.LUT R20, R119, 0xffff, RZ, 0xc0, !PT ;  /* 0x0000ffff77147812 */ /* 0x000fc600078ec0ff */
[----:B------:R-:W4:Y:S04]  /*3e5a0*/  LDL.LU R113, [R1+0x1364] ;  /* 0x0013640001717983 */ /* 0x000f280000300800 */
[----:B------:R-:W4:Y:S01]  /*3e5b0*/  LDL.LU R119, [R1+0x1360] ;  /* 0x0013600001777983 */ /* 0x000f220000300800 */
[----:B------:R-:W-:Y:S02]  /*3e5c0*/  PRMT R38, R21, 0x3340, R20 ;  /* 0x0000334015267816 */ /* 0x000fe40000000014 */
[----:B------:R-:W-:Y:S02]  /*3e5d0*/  LOP3.LUT R21, R121, 0xffff, RZ, 0xc0, !PT ;  /* 0x0000ffff79157812 */ /* 0x000fe400078ec0ff */
[----:B------:R-:W4:Y:S01]  /*3e5e0*/  LDL.LU R121, [R1+0x1358] ;  /* 0x0013580001797983 */ /* 0x000f220000300800 */
[----:B--2---:R-:W-:-:S02]  /*3e5f0*/  LOP3.LUT R22, R163, 0xffff, RZ, 0xc0, !PT ;  /* 0x0000ffffa3167812 */ /* 0x004fc400078ec0ff */
[----:B---3--:R-:W-:Y:S02]  /*3e600*/  LOP3.LUT R20, R167, 0xffff, RZ, 0xc0, !PT ;  /* 0x0000ffffa7147812 */ /* 0x008fe400078ec0ff */
[----:B------:R-:W-:Y:S02]  /*3e610*/  PRMT R167, R23, 0x3340, R22 ;  /* 0x0000334017a77816 */ /* 0x000fe40000000016 */
[----:B----4-:R-:W-:Y:S02]  /*3e620*/  LOP3.LUT R23, R123, 0xffff, RZ, 0xc0, !PT ;  /* 0x0000ffff7b177812 */ /* 0x010fe400078ec0ff */
[----:B------:R-:W2:Y:S01]  /*3e630*/  LDL.LU R123, [R1+0x1350] ;  /* 0x00135000017b7983 */ /* 0x000ea20000300800 */
[----:B------:R-:W-:Y:S02]  /*3e640*/  PRMT R163, R21, 0x3340, R20 ;  /* 0x0000334015a37816 */ /* 0x000fe40000000014 */
[----:B------:R-:W-:Y:S01]  /*3e650*/  LOP3.LUT R21, R122, 0xffff, RZ, 0xc0, !PT ;  /* 0x0000ffff7a157812 */ /* 0x000fe200078ec0ff */
[----:B------:R-:W3:Y:S01]  /*3e660*/  LDL.LU R112, [R1+0x1348] ;  /* 0x0013480001707983 */ /* 0x000ee20000300800 */
[----:B------:R-:W-:-:S03]  /*3e670*/  LOP3.LUT R20, R159, 0xffff, RZ, 0xc0, !PT ;  /* 0x0000ffff9f147812 */ /* 0x000fc600078ec0ff */
[----:B------:R-:W4:Y:S01]  /*3e680*/  LDL.LU R122, [R1+0x135c] ;  /* 0x00135c00017a7983 */ /* 0x000f220000300800 */
[----:B------:R-:W-:-:S03]  /*3e690*/  LOP3.LUT R22, R155, 0xffff, RZ, 0xc0, !PT ;  /* 0x0000ffff9b167812 */ /* 0x000fc600078ec0ff */
[----:B------:R-:W4:Y:S01]  /*3e6a0*/  LDL.LU R114, [R1+0x1354] ;  /* 0x0013540001727983 */ /* 0x000f220000300800 */
[----:B------:R-:W-:Y:S02]  /*3e6b0*/  PRMT R155, R21, 0x3340, R20 ;  /* 0x00003340159b7816 */ /* 0x000fe40000000014 */
[----:B------:R-:W-:Y:S02]  /*3e6c0*/  LOP3.LUT R21, R115, 0xffff, RZ, 0xc0, !PT ;  /* 0x0000ffff73157812 */ /* 0x000fe400078ec0ff */
[----:B------:R-:W-:Y:S02]  /*3e6d0*/  PRMT R159, R23, 0x3340, R22 ;  /* 0x00003340179f7816 */ /* 0x000fe40000000016 */
[----:B------:R-:W-:Y:S02]  /*3e6e0*/  LOP3.LUT R23, R111, 0xffff, RZ, 0xc0, !PT ;  /* 0x0000ffff6f177812 */ /* 0x000fe400078ec0ff */
[----:B------:R-:W-:Y:S01]  /*3e6f0*/  LOP3.LUT R22, R124, 0xffff, RZ, 0xc0, !PT ;  /* 0x0000ffff7c167812 */ /* 0x000fe200078ec0ff */
[----:B------:R-:W4:Y:S04]  /*3e700*/  LDL.LU R115, [R1+0x134c] ;  /* 0x00134c0001737983 */ /* 0x000f280000300800 */
[----:B------:R-:W4:Y:S01]  /*3e710*/  LDL.LU R124, [R1+0x1344] ;  /* 0x00134400017c7983 */ /* 0x000f220000300800 */
[----:B------:R-:W-:-:S02]  /*3e720*/  LOP3.LUT R20, R116, 0xffff, RZ, 0xc0, !PT ;  /* 0x0000ffff74147812 */ /* 0x000fc400078ec0ff */
[----:B------:R-:W-:Y:S02]  /*3e730*/  PRMT R43, R23, 0x3340, R22 ;  /* 0x00003340172b7816 */ /* 0x000fe40000000016 */
[----:B------:R-:W-:Y:S01]  /*3e740*/  LOP3.LUT R23, R117, 0xffff, RZ, 0xc0, !PT ;  /* 0x0000ffff75177812 */ /* 0x000fe200078ec0ff */
[----:B------:R-:W4:Y:S01]  /*3e750*/  LDL.LU R116, [R1+0x1340] ;  /* 0x0013400001747983 */ /* 0x000f220000300800 */
[----:B------:R-:W-:Y:S02]  /*3e760*/  PRMT R56, R21, 0x3340, R20 ;  /* 0x0000334015387816 */ /* 0x000fe40000000014 */
[----:B------:R-:W-:Y:S01]  /*3e770*/  LOP3.LUT R21, R118, 0xffff, RZ, 0xc0, !PT ;  /* 0x0000ffff76157812 */ /* 0x000fe200078ec0ff */
[----:B------:R-:W4:Y:S01]  /*3e780*/  LDL.LU R117, [R1+0x1338] ;  /* 0x0013380001757983 */ /* 0x000f220000300800 */
[----:B------:R-:W-:-:S03]  /*3e790*/  LOP3.LUT R22, R120, 0xffff, RZ, 0xc0, !PT ;  /* 0x0000ffff78167812 */ /* 0x000fc600078ec0ff */
[----:B------:R-:W4:Y:S01]  /*3e7a0*/  LDL.LU R118, [R1+0x1330] ;  /* 0x0013300001767983 */ /* 0x000f220000300800 */
[----:B------:R-:W-:-:S03]  /*3e7b0*/  LOP3.LUT R20, R113, 0xffff, RZ, 0xc0, !PT ;  /* 0x0000ffff71147812 */ /* 0x000fc600078ec0ff */
[----:B------:R-:W4:Y:S01]  /*3e7c0*/  LDL.LU R120, [R1+0x1328] ;  /* 0x0013280001787983 */ /* 0x000f220000300800 */
[----:B------:R-:W-:Y:S02]  /*3e7d0*/  PRMT R58, R23, 0x3340, R22 ;  /* 0x00003340173a7816 */ /* 0x000fe40000000016 */
[----:B------:R-:W-:Y:S02]  /*3e7e0*/  LOP3.LUT R23, R119, 0xffff, RZ, 0xc0, !PT ;  /* 0x0000ffff77177812 */ /* 0x000fe400078ec0ff */
[----:B------:R-:W4:Y:S01]  /*3e7f0*/  LDL.LU R119, [R1+0x133c] ;  /* 0x00133c0001777983 */ /* 0x000f220000300800 */
[----:B------:R-:W-:Y:S02]  /*3e800*/  PRMT R60, R21, 0x3340, R20 ;  /* 0x00003340153c7816 */ /* 0x000fe40000000014 */
[----:B------:R-:W-:Y:S01]  /*3e810*/  LOP3.LUT R21, R121, 0xffff, RZ, 0xc0, !PT ;  /* 0x0000ffff79157812 */ /* 0x000fe200078ec0ff */
[----:B------:R-:W4:Y:S04]  /*3e820*/  LDL.LU R113, [R1+0x1334] ;  /* 0x0013340001717983 */ /* 0x000f280000300800 */
[----:B------:R-:W4:Y:S01]  /*3e830*/  LDL.LU R121, [R1+0x132c] ;  /* 0x00132c0001797983 */ /* 0x000f220000300800 */
[----:B--2---:R-:W-:-:S03]  /*3e840*/  LOP3.LUT R22, R123, 0xffff, RZ, 0xc0, !PT ;  /* 0x0000ffff7b167812 */ /* 0x004fc600078ec0ff */
[----:B------:R-:W2:Y:S01]  /*3e850*/  LDL.LU R123, [R1+0x1324] ;  /* 0x00132400017b7983 */ /* 0x000ea20000300800 */
[----:B---3--:R-:W-:Y:S02]  /*3e860*/  LOP3.LUT R20, R112, 0xffff, RZ, 0xc0, !PT ;  /* 0x0000ffff70147812 */ /* 0x008fe400078ec0ff */
[----:B------:R-:W-:Y:S02]  /*3e870*/  PRMT R42, R23, 0x3340, R22 ;  /* 0x00003340172a7816 */ /* 0x000fe40000000016 */
[----:B----4-:R-:W-:Y:S02]  /*3e880*/  LOP3.LUT R23, R122, 0xffff, RZ, 0xc0, !PT ;  /* 0x0000ffff7a177812 */ /* 0x010fe400078ec0ff */
[----:B------:R-:W3:Y:S04]  /*3e890*/  LDL.LU R122, [R1+0x1320] ;  /* 0x00132000017a7983 */ /* 0x000ee80000300800 */
[----:B------:R-:W4:Y:S04]  /*3e8a0*/  LDL.LU R111, [R1+0x1318] ;  /* 0x00131800016f7983 */ /* 0x000f280000300800 */
[----:B------:R-:W4:Y:S01]  /*3e8b0*/  LDL.LU R112, [R1+0x1310] ;  /* 0x0013100001707983 */ /* 0x000f220000300800 */
[----:B------:R-:W-:-:S02]  /*3e8c0*/  PRMT R55, R21, 0x3340, R20 ;  /* 0x0000334015377816 */ /* 0x000fc40000000014 */
[----:B------:R-:W-:Y:S02]  /*3e8d0*/  LOP3.LUT R21, R114, 0xffff, RZ, 0xc0, !PT ;  /* 0x0000ffff72157812 */ /* 0x000fe400078ec0ff */
[----:B------:R-:W4:Y:S01]  /*3e8e0*/  LDL.LU R114, [R1+0x1308] ;  /* 0x0013080001727983 */ /* 0x000f220000300800 */
[----:B------:R-:W-:Y:S02]  /*3e8f0*/  LOP3.LUT R22, R115, 0xffff, RZ, 0xc0, !PT ;  /* 0x0000ffff73167812 */ /* 0x000fe400078ec0ff */
[----:B------:R-:W-:Y:S02]  /*3e900*/  LOP3.LUT R20, R124, 0xffff, RZ, 0xc0, !PT ;  /* 0x0000ffff7c147812 */ /* 0x000fe400078ec0ff */
[----:B------:R-:W4:Y:S01]  /*3e910*/  LDL.LU R124, [R1+0x131c] ;  /* 0x00131c00017c7983 */ /* 0x000f220000300800 */
[----:B------:R-:W-:-:S03]  /*3e920*/  PRMT R57, R23, 0x3340, R22 ;  /* 0x0000334017397816 */ /* 0x000fc60000000016 */
[----:B------:R-:W4:Y:S01]  /*3e930*/  LDL.LU R115, [R1+0x1314] ;  /* 0x0013140001737983 */ /* 0x000f220000300800 */
[----:B------:R-:W-:Y:S02]  /*3e940*/  PRMT R59, R21, 0x3340, R20 ;  /* 0x00003340153b7816 */ /* 0x000fe40000000014 */
[----:B------:R-:W-:Y:S02]  /*3e950*/  LOP3.LUT R23, R116, 0xffff, RZ, 0xc0, !PT ;  /* 0x0000ffff74177812 */ /* 0x000fe400078ec0ff */
[----:B------:R-:W-:Y:S01]  /*3e960*/  LOP3.LUT R21, R117, 0xffff, RZ, 0xc0, !PT ;  /* 0x0000ffff75157812 */ /* 0x000fe200078ec0ff */
[----:B------:R-:W4:Y:S04]  /*3e970*/  LDL.LU R116, [R1+0x130c] ;  /* 0x00130c0001747983 */ /* 0x000f280000300800 */
[----:B------:R-:W4:Y:S01]  /*3e980*/  LDL.LU R117, [R1+0x1304] ;  /* 0x0013040001757983 */ /* 0x000f220000300800 */
[----:B------:R-:W-:-:S02]  /*3e990*/  LOP3.LUT R22, R118, 0xffff, RZ, 0xc0, !PT ;  /* 0x0000ffff76167812 */ /* 0x000fc400078ec0ff */
[----:B------:R-:W-:Y:S01]  /*3e9a0*/  LOP3.LUT R20, R120, 0xffff, RZ, 0xc0, !PT ;  /* 0x0000ffff78147812 */ /* 0x000fe200078ec0ff */
[----:B------:R-:W4:Y:S04]  /*3e9b0*/  LDL.LU R118, [R1+0x1300] ;  /* 0x0013000001767983 */ /* 0x000f280000300800 */
[----:B------:R-:W4:Y:S01]  /*3e9c0*/  LDL.LU R120, [R1+0x12f8] ;  /* 0x0012f80001787983 */ /* 0x000f220000300800 */
[----:B------:R-:W-:Y:S02]  /*3e9d0*/  PRMT R49, R23, 0x3340, R22 ;  /* 0x0000334017317816 */ /* 0x000fe40000000016 */
[----:B------:R-:W-:Y:S02]  /*3e9e0*/  LOP3.LUT R23, R119, 0xffff, RZ, 0xc0, !PT ;  /* 0x0000ffff77177812 */ /* 0x000fe400078ec0ff */
[----:B------:R-:W4:Y:S01]  /*3e9f0*/  LDL.LU R119, [R1+0x12f0] ;  /* 0x0012f00001777983 */ /* 0x000f220000300800 */
[----:B------:R-:W-:-:S02]  /*3ea00*/  PRMT R41, R21, 0x3340, R20 ;  /* 0x0000334015297816 */ /* 0x000fc40000000014 */
[----:B------:R-:W-:Y:S02]  /*3ea10*/  LOP3.LUT R21, R113, 0xffff, RZ, 0xc0, !PT ;  /* 0x0000ffff71157812 */ /* 0x000fe400078ec0ff */
[----:B------:R-:W4:Y:S01]  /*3ea20*/  LDL.LU R113, [R1+0x12e8] ;  /* 0x0012e80001717983 */ /* 0x000f220000300800 */
[----:B--2---:R-:W-:-:S03]  /*3ea30*/  LOP3.LUT R20, R123, 0xffff, RZ, 0xc0, !PT ;  /* 0x0000ffff7b147812 */ /* 0x004fc600078ec0ff */
[----:B------:R-:W2:Y:S01]  /*3ea40*/  LDL.LU R123, [R1+0x12fc] ;  /* 0x0012fc00017b7983 */ /* 0x000ea20000300800 */
[----:B------:R-:W-:-:S03]  /*3ea50*/  LOP3.LUT R22, R121, 0xffff, RZ, 0xc0, !PT ;  /* 0x0000ffff79167812 */ /* 0x000fc600078ec0ff */
[----:B------:R-:W2:Y:S01]  /*3ea60*/  LDL.LU R121, [R1+0x12f4] ;  /* 0x0012f40001797983 */ /* 0x000ea20000300800 */
[----:B------:R-:W-:Y:S02]  /*3ea70*/  PRMT R62, R23, 0x3340, R22 ;  /* 0x00003340173e7816 */ /* 0x000fe40000000016 */
[----:B---3--:R-:W-:Y:S02]  /*3ea80*/  LOP3.LUT R23, R122, 0xffff, RZ, 0xc0, !PT ;  /* 0x0000ffff7a177812 */ /* 0x008fe400078ec0ff */
[----:B----4-:R-:W-:Y:S01]  /*3ea90*/  LOP3.LUT R22, R112, 0xffff, RZ, 0xc0, !PT ;  /* 0x0000ffff70167812 */ /* 0x010fe200078ec0ff */
[----:B------:R-:W3:Y:S01]  /*3eaa0*/  LDL.LU R122, [R1+0x12ec] ;  /* 0x0012ec00017a7983 */ /* 0x000ee20000300800 */
[----:B------:R-:W-:Y:S02]  /*3eab0*/  PRMT R63, R21, 0x3340, R20 ;  /* 0x00003340153f7816 */ /* 0x000fe40000000014 */
[----:B------:R-:W-:Y:S02]  /*3eac0*/  LOP3.LUT R21, R111, 0xffff, RZ, 0xc0, !PT ;  /* 0x0000ffff6f157812 */ /* 0x000fe400078ec0ff */
[----:B------:R-:W-:-:S02]  /*3ead0*/  LOP3.LUT R20, R114, 0xffff, RZ, 0xc0, !PT ;  /* 0x0000ffff72147812 */ /* 0x000fc400078ec0ff */
[----:B------:R-:W-:Y:S01]  /*3eae0*/  PRMT R47, R23, 0x3340, R22 ;  /* 0x00003340172f7816 */ /* 0x000fe20000000016 */
[----:B------:R-:W4:Y:S01]  /*3eaf0*/  LDL.LU R114, [R1+0x12e0] ;  /* 0x0012e00001727983 */ /* 0x000f220000300800 */
[----:B------:R-:W-:-:S03]  /*3eb00*/  LOP3.LUT R23, R124, 0xffff, RZ, 0xc0, !PT ;  /* 0x0000ffff7c177812 */ /* 0x000fc600078ec0ff */
[----:B------:R-:W4:Y:S01]  /*3eb10*/  LDL.LU R124, [R1+0x12d8] ;  /* 0x0012d800017c7983 */ /* 0x000f220000300800 */
[----:B------:R-:W-:Y:S02]  /*3eb20*/  PRMT R61, R21, 0x3340, R20 ;  /* 0x00003340153d7816 */ /* 0x000fe40000000014 */
[----:B------:R-:W-:Y:S02]  /*3eb30*/  LOP3.LUT R21, R115, 0xffff, RZ, 0xc0, !PT ;  /* 0x0000ffff73157812 */ /* 0x000fe400078ec0ff */
[----:B------:R-:W4:Y:S01]  /*3eb40*/  LDL.LU R115, [R1+0x12d0] ;  /* 0x0012d00001737983 */ /* 0x000f220000300800 */
[----:B------:R-:W-:-:S03]  /*3eb50*/  LOP3.LUT R22, R116, 0xffff, RZ, 0xc0, !PT ;  /* 0x0000ffff74167812 */ /* 0x000fc600078ec0ff */
[----:B------:R-:W4:Y:S01]  /*3eb60*/  LDL.LU R116, [R1+0x12c8] ;  /* 0x0012c80001747983 */ /* 0x000f220000300800 */
[----:B------:R-:W-:Y:S02]  /*3eb70*/  LOP3.LUT R20, R117, 0xffff, RZ, 0xc0, !PT ;  /* 0x0000ffff75147812 */ /* 0x000fe400078ec0ff */
[----:B------:R-:W-:Y:S02]  /*3eb80*/  PRMT R45, R23, 0x3340, R22 ;  /* 0x00003340172d7816 */ /* 0x000fe40000000016 */
[----:B------:R-:W-:Y:S02]  /*3eb90*/  LOP3.LUT R23, R118, 0xffff, RZ, 0xc0, !PT ;  /* 0x0000ffff76177812 */ /* 0x000fe400078ec0ff */
[----:B------:R-:W-:Y:S01]  /*3eba0*/  PRMT R32, R21, 0x3340, R20 ;  /* 0x0000334015207816 */ /* 0x000fe20000000014 */
[----:B------:R-:W4:Y:S04]  /*3ebb0*/  LDL.LU R117, [R1+0x12dc] ;  /* 0x0012dc0001757983 */ /* 0x000f280000300800 */
[----:B------:R-:W4:Y:S01]  /*3ebc0*/  LDL.LU R118, [R1+0x12d4] ;  /* 0x0012d40001767983 */ /* 0x000f220000300800 */
[----:B------:R-:W-:-:S02]  /*3ebd0*/  LOP3.LUT R21, R120, 0xffff, RZ, 0xc0, !PT ;  /* 0x0000ffff78157812 */ /* 0x000fc400078ec0ff */
[----:B------:R-:W-:Y:S01]  /*3ebe0*/  LOP3.LUT R22, R119, 0xffff, RZ, 0xc0, !PT ;  /* 0x0000ffff77167812 */ /* 0x000fe200078ec0ff */
[----:B------:R-:W4:Y:S04]  /*3ebf0*/  LDL.LU R120, [R1+0x12cc] ;  /* 0x0012cc0001787983 */ /* 0x000f280000300800 */
[----:B------:R-:W4:Y:S04]  /*3ec00*/  LDL.LU R119, [R1+0x12c4] ;  /* 0x0012c40001777983 */ /* 0x000f280000300800 */
[----:B------:R-:W4:Y:S01]  /*3ec10*/  LDL.LU R112, [R1+0x12c0] ;  /* 0x0012c00001707983 */ /* 0x000f220000300800 */
[----:B------:R-:W-:-:S02]  /*3ec20*/  PRMT R51, R23, 0x3340, R22 ;  /* 0x0000334017337816 */ /* 0x000fc40000000016 */
[----:B--2---:R-:W-:Y:S02]  /*3ec30*/  LOP3.LUT R23, R123, 0xffff, RZ, 0xc0, !PT ;  /* 0x0000ffff7b177812 */ /* 0x004fe400078ec0ff */
[----:B------:R-:W2:Y:S01]  /*3ec40*/  LDL.LU R123, [R1+0x12b8] ;  /* 0x0012b800017b7983 */ /* 0x000ea20000300800 */
[----:B------:R-:W-:-:S04]  /*3ec50*/  LOP3.LUT R20, R113, 0xffff, RZ, 0xc0, !PT ;  /* 0x0000ffff71147812 */ /* 0x000fc800078ec0ff */
[----:B------:R-:W-:Y:S02]  /*3ec60*/  PRMT R65, R21, 0x3340, R20 ;  /* 0x0000334015417816 */ /* 0x000fe40000000014 */
[----:B------:R-:W-:Y:S02]  /*3ec70*/  LOP3.LUT R21, R121, 0xffff, RZ, 0xc0, !PT ;  /* 0x0000ffff79157812 */ /* 0x000fe400078ec0ff */
[----:B------:R-:W2:Y:S01]  /*3ec80*/  LDL.LU R121, [R1+0x12b0] ;  /* 0x0012b00001797983 */ /* 0x000ea20000300800 */
[----:B---3--:R-:W-:-:S03]  /*3ec90*/  LOP3.LUT R22, R122, 0xffff, RZ, 0xc0, !PT ;  /* 0x0000ffff7a167812 */ /* 0x008fc600078ec0ff */
[----:B------:R-:W3:Y:S01]  /*3eca0*/  LDL.LU R122, [R1+0x12a8] ;  /* 0x0012a800017a7983 */ /* 0x000ee20000300800 */
[----:B------:R-:W-:-:S03]  /*3ecb0*/  LOP3.LUT R20, R149, 0xffff, RZ, 0xc0, !PT ;  /* 0x0000ffff95147812 */ /* 0x000fc600078ec0ff */
[----:B------:R-:W3:Y:S01]  /*3ecc0*/  LDL.LU R111, [R1+0x12bc] ;  /* 0x0012bc00016f7983 */ /* 0x000ee20000300800 */
[----:B------:R-:W-:-:S03]  /*3ecd0*/  PRMT R149, R23, 0x3340, R22 ;  /* 0x0000334017957816 */ /* 0x000fc60000000016 */
[----:B------:R-:W3:Y:S01]  /*3ece0*/  LDL.LU R113, [R1+0x12b4] ;  /* 0x0012b40001717983 */ /* 0x000ee20000300800 */
[----:B------:R-:W-:Y:S02]  /*3ecf0*/  PRMT R68, R21, 0x3340, R20 ;  /* 0x0000334015447816 */ /* 0x000fe40000000014 */
[----:B----4-:R-:W-:Y:S02]  /*3ed00*/  LOP3.LUT R21, R124, 0xffff, RZ, 0xc0, !PT ;  /* 0x0000ffff7c157812 */ /* 0x010fe400078ec0ff */
[----:B------:R-:W-:Y:S01]  /*3ed10*/  LOP3.LUT R23, R114, 0xffff, RZ, 0xc0, !PT ;  /* 0x0000ffff72177812 */ /* 0x000fe200078ec0ff */
[----:B------:R-:W4:Y:S04]  /*3ed20*/  LDL.LU R124, [R1+0x12ac] ;  /* 0x0012ac00017c7983 */ /* 0x000f280000300800 */
[----:B------:R-:W4:Y:S01]  /*3ed30*/  LDL.LU R114, [R1+0x12a4] ;  /* 0x0012a40001727983 */ /* 0x000f220000300800 */
[----:B------:R-:W-:-:S02]  /*3ed40*/  LOP3.LUT R20, R116, 0xffff, RZ, 0xc0, !PT ;  /* 0x0000ffff74147812 */ /* 0x000fc400078ec0ff */
[----:B------:R-:W-:Y:S02]  /*3ed50*/  LOP3.LUT R22, R115, 0xffff, RZ, 0xc0, !PT ;  /* 0x0000ffff73167812 */ /* 0x000fe400078ec0ff */
[----:B------:R-:W4:Y:S04]  /*3ed60*/  LDL.LU R115, [R1+0x12a0] ;  /* 0x0012a00001737983 */ /* 0x000f280000300800 */
[----:B------:R-:W4:Y:S01]  /*3ed70*/  LDL.LU R116, [R1+0x1298] ;  /* 0x0012980001747983 */ /* 0x000f220000300800 */
[----:B------:R-:W-:Y:S02]  /*3ed80*/  PRMT R64, R21, 0x3340, R20 ;  /* 0x0000334015407816 */ /* 0x000fe40000000014 */
[----:B------:R-:W-:Y:S02]  /*3ed90*/  PRMT R50, R23, 0x3340, R22 ;  /* 0x0000334017327816 */ /* 0x000fe40000000016 */
[----:B------:R-:W-:-:S02]  /*3eda0*/  LOP3.LUT R21, R118, 0xffff, RZ, 0xc0, !PT ;  /* 0x0000ffff76157812 */ /* 0x000fc400078ec0ff */
[----:B------:R-:W4:Y:S01]  /*3edb0*/  LDL.LU R118, [R1+0x1290] ;  /* 0x0012900001767983 */ /* 0x000f220000300800 */
[----:B------:R-:W-:-:S03]  /*3edc0*/  LOP3.LUT R22, R120, 0xffff, RZ, 0xc0, !PT ;  /* 0x0000ffff78167812 */ /* 0x000fc600078ec0ff */
[----:B------:R-:W4:Y:S01]  /*3edd0*/  LDL.LU R120, [R1+0x1288] ;  /* 0x0012880001787983 */ /* 0x000f220000300800 */
[----:B------:R-:W-:Y:S02]  /*3ede0*/  LOP3.LUT R20, R119, 0xffff, RZ, 0xc0, !PT ;  /* 0x0000ffff77147812 */ /* 0x000fe400078ec0ff */
[----:B------:R-:W-:Y:S02]  /*3edf0*/  LOP3.LUT R23, R117, 0xffff, RZ, 0xc0, !PT ;  /* 0x0000ffff75177812 */ /* 0x000fe400078ec0ff */
[----:B------:R-:W4:Y:S01]  /*3ee00*/  LDL.LU R117, [R1+0x129c] ;  /* 0x00129c0001757983 */ /* 0x000f220000300800 */
[----:B------:R-:W-:-:S03]  /*3ee10*/  PRMT R67, R21, 0x3340, R20 ;  /* 0x0000334015437816 */ /* 0x000fc60000000014 */
[----:B------:R-:W4:Y:S01]  /*3ee20*/  LDL.LU R119, [R1+0x1294] ;  /* 0x0012940001777983 */ /* 0x000f220000300800 */
[----:B--2---:R-:W-:-:S03]  /*3ee30*/  LOP3.LUT R21, R123, 0xffff, RZ, 0xc0, !PT ;  /* 0x0000ffff7b157812 */ /* 0x004fc600078ec0ff */
[----:B------:R-:W2:Y:S01]  /*3ee40*/  LDL.LU R123, [R1+0x128c] ;  /* 0x00128c00017b7983 */ /* 0x000ea20000300800 */
[----:B------:R-:W-:Y:S02]  /*3ee50*/  PRMT R66, R23, 0x3340, R22 ;  /* 0x0000334017427816 */ /* 0x000fe40000000016 */
[----:B------:R-:W-:Y:S02]  /*3ee60*/  LOP3.LUT R23, R112, 0xffff, RZ, 0xc0, !PT ;  /* 0x0000ffff70177812 */ /* 0x000fe400078ec0ff */
[----:B------:R-:W-:Y:S02]  /*3ee70*/  LOP3.LUT R22, R121, 0xffff, RZ, 0xc0, !PT ;  /* 0x0000ffff79167812 */ /* 0x000fe400078ec0ff */
[----:B------:R-:W2:Y:S01]  /*3ee80*/  LDL.LU R121, [R1+0x1284] ;  /* 0x0012840001797983 */ /* 0x000ea20000300800 */
[----:B---3--:R-:W-:-:S03]  /*3ee90*/  LOP3.LUT R20, R122, 0xffff, RZ, 0xc0, !PT ;  /* 0x0000ffff7a147812 */ /* 0x008fc600078ec0ff */
[----:B------:R-:W3:Y:S04]  /*3eea0*/  LDL.LU R112, [R1+0x1280] ;  /* 0x0012800001707983 */ /* 0x000ee80000300800 */
[----:B------:R-:W3:Y:S01]  /*3eeb0*/  LDL.LU R122, [R1+0x1278] ;  /* 0x00127800017a7983 */ /* 0x000ee20000300800 */
[----:B------:R-:W-:Y:S02]  /*3eec0*/  PRMT R53, R23, 0x3340, R22 ;  /* 0x0000334017357816 */ /* 0x000fe40000000016 */
[----:B------:R-:W-:Y:S02]  /*3eed0*/  PRMT R70, R21, 0x3340, R20 ;  /* 0x0000334015467816 */ /* 0x000fe40000000014 */
[----:B------:R-:W-:Y:S02]  /*3eee0*/  LOP3.LUT R21, R113, 0xffff, RZ, 0xc0, !PT ;  /* 0x0000ffff71157812 */ /* 0x000fe400078ec0ff */
[----:B------:R-:W-:Y:S01]  /*3eef0*/  LOP3.LUT R23, R111, 0xffff, RZ, 0xc0, !PT ;  /* 0x0000ffff6f177812 */ /* 0x000fe200078ec0ff */
[----:B------:R-:W3:Y:S01]  /*3ef00*/  LDL.LU R113, [R1+0x1270] ;  /* 0x0012700001717983 */ /* 0x000ee20000300800 */
[----:B----4-:R-:W-:-:S03]  /*3ef10*/  LOP3.LUT R22, R124, 0xffff, RZ, 0xc0, !PT ;  /* 0x0000ffff7c167812 */ /* 0x010fc600078ec0ff */
[----:B------:R-:W4:Y:S01]  /*3ef20*/  LDL.LU R124, [R1+0x1268] ;  /* 0x00126800017c7983 */ /* 0x000f220000300800 */
[----:B------:R-:W-:Y:S02]  /*3ef30*/  LOP3.LUT R20, R114, 0xffff, RZ, 0xc0, !PT ;  /* 0x0000ffff72147812 */ /* 0x000fe400078ec0ff */
[----:B------:R-:W-:Y:S01]  /*3ef40*/  PRMT R72, R23, 0x3340, R22 ;  /* 0x0000334017487816 */ /* 0x000fe20000000016 */
        /* <DEDUP_REMOVED lines=11> */
[----:B------:R-:W-:Y:S02]  /*3f000*/  PRMT R69, R21, 0x3340, R20 ;  /* 0x0000334015457816 */ /* 0x000fe40000000014 */
[----:B------:R-:W-:-:S02]  /*3f010*/  LOP3.LUT R23, R117, 0xffff, RZ, 0xc0, !PT ;  /* 0x0000ffff75177812 */ /* 0x000fc400078ec0ff */
[----:B------:R-:W-:Y:S01]  /*3f020*/  LOP3.LUT R21, R119, 0xffff, RZ, 0xc0, !PT ;  /* 0x0000ffff77157812 */ /* 0x000fe200078ec0ff */
[----:B------:R-:W4:Y:S04]  /*3f030*/  LDL.LU R117, [R1+0x1258] ;  /* 0x0012580001757983 */ /* 0x000f280000300800 */
[----:B------:R-:W4:Y:S01]  /*3f040*/  LDL.LU R119, [R1+0x1250] ;  /* 0x0012500001777983 */ /* 0x000f220000300800 */
[----:B--2---:R-:W-:-:S03]  /*3f050*/  LOP3.LUT R22, R123, 0xffff, RZ, 0xc0, !PT ;  /* 0x0000ffff7b167812 */ /* 0x004fc600078ec0ff */
[----:B------:R-:W2:Y:S01]  /*3f060*/  LDL.LU R123, [R1+0x1248] ;  /* 0x00124800017b7983 */ /* 0x000ea20000300800 */
[----:B------:R-:W-:Y:S02]  /*3f070*/  LOP3.LUT R20, R121, 0xffff, RZ, 0xc0, !PT ;  /* 0x0000ffff79147812 */ /* 0x000fe400078ec0ff */
[----:B------:R-:W-:Y:S01]  /*3f080*/  PRMT R71, R23, 0x3340, R22 ;  /* 0x0000334017477816 */ /* 0x000fe20000000016 */
[----:B------:R-:W2:Y:S04]  /*3f090*/  LDL.LU R121, [R1+0x125c] ;  /* 0x00125c0001797983 */ /* 0x000ea80000300800 */
[----:B------:R-:W2:Y:S01]  /*3f0a0*/  LDL.LU R111, [R1+0x1254] ;  /* 0x00125400016f7983 */ /* 0x000ea20000300800 */
[----:B------:R-:W-:Y:S02]  /*3f0b0*/  PRMT R73, R21, 0x3340, R20 ;  /* 0x0000334015497816 */ /* 0x000fe40000000014 */
[----:B---3--:R-:W-:-:S02]  /*3f0c0*/  LOP3.LUT R21, R122, 0xffff, RZ, 0xc0, !PT ;  /* 0x0000ffff7a157812 */ /* 0x008fc400078ec0ff */
[----:B------:R-:W-:Y:S01]  /*3f0d0*/  LOP3.LUT R23, R112, 0xffff, RZ, 0xc0, !PT ;  /* 0x0000ffff70177812 */ /* 0x000fe200078ec0ff */
[----:B------:R-:W3:Y:S04]  /*3f0e0*/  LDL.LU R122, [R1+0x124c] ;  /* 0x00124c00017a7983 */ /* 0x000ee80000300800 */
[----:B------:R-:W3:Y:S01]  /*3f0f0*/  LDL.LU R112, [R1+0x1244] ;  /* 0x0012440001707983 */ /* 0x000ee20000300800 */
[----:B------:R-:W-:Y:S02]  /*3f100*/  LOP3.LUT R22, R113, 0xffff, RZ, 0xc0, !PT ;  /* 0x0000ffff71167812 */ /* 0x000fe400078ec0ff */
[----:B----4-:R-:W-:Y:S02]  /*3f110*/  LOP3.LUT R20, R124, 0xffff, RZ, 0xc0, !PT ;  /* 0x0000ffff7c147812 */ /* 0x010fe400078ec0ff */
[----:B------:R-:W4:Y:S04]  /*3f120*/  LDL.LU R124, [R1+0x1240] ;  /* 0x00124000017c7983 */ /* 0x000f280000300800 */
[----:B------:R-:W4:Y:S01]  /*3f130*/  LDL.LU R113, [R1+0x1238] ;  /* 0x0012380001717983 */ /* 0x000f220000300800 */
[----:B------:R-:W-:-:S02]  /*3f140*/  PRMT R76, R23, 0x3340, R22 ;  /* 0x00003340174c7816 */ /* 0x000fc40000000016 */
[----:B------:R-:W-:Y:S02]  /*3f150*/  PRMT R78, R21, 0x3340, R20 ;  /* 0x00003340154e7816 */ /* 0x000fe40000000014 */
[----:B------:R-:W-:Y:S02]  /*3f160*/  LOP3.LUT R23, R114, 0xffff, RZ, 0xc0, !PT ;  /* 0x0000ffff72177812 */ /* 0x000fe400078ec0ff */
[----:B------:R-:W4:Y:S01]  /*3f170*/  LDL.LU R114, [R1+0x1230] ;  /* 0x0012300001727983 */ /* 0x000f220000300800 */
[----:B------:R-:W-:Y:S02]  /*3f180*/  LOP3.LUT R21, R115, 0xffff, RZ, 0xc0, !PT ;  /* 0x0000ffff73157812 */ /* 0x000fe400078ec0ff */
[----:B------:R-:W-:Y:S01]  /*3f190*/  LOP3.LUT R22, R116, 0xffff, RZ, 0xc0, !PT ;  /* 0x0000ffff74167812 */ /* 0x000fe200078ec0ff */
[----:B------:R-:W4:Y:S01]  /*3f1a0*/  LDL.LU R115, [R1+0x1228] ;  /* 0x0012280001737983 */ /* 0x000f220000300800 */
[----:B------:R-:W-:-:S03]  /*3f1b0*/  LOP3.LUT R20, R118, 0xffff, RZ, 0xc0, !PT ;  /* 0x0000ffff76147812 */ /* 0x000fc600078ec0ff */
[----:B------:R-:W4:Y:S01]  /*3f1c0*/  LDL.LU R116, [R1+0x123c] ;  /* 0x00123c0001747983 */ /* 0x000f220000300800 */
[----:B------:R-:W-:Y:S02]  /*3f1d0*/  PRMT R93, R23, 0x3340, R22 ;  /* 0x00003340175d7816 */ /* 0x000fe40000000016 */
[----:B------:R-:W-:Y:S01]  /*3f1e0*/  LOP3.LUT R23, R120, 0xffff, RZ, 0xc0, !PT ;  /* 0x0000ffff78177812 */ /* 0x000fe200078ec0ff */
[----:B------:R-:W4:Y:S04]  /*3f1f0*/  LDL.LU R118, [R1+0x1234] ;  /* 0x0012340001767983 */ /* 0x000f280000300800 */
[----:B------:R-:W4:Y:S01]  /*3f200*/  LDL.LU R120, [R1+0x122c] ;  /* 0x00122c0001787983 */ /* 0x000f220000300800 */
[----:B------:R-:W-:Y:S02]  /*3f210*/  PRMT R44, R21, 0x3340, R20 ;  /* 0x00003340152c7816 */ /* 0x000fe40000000014 */
[----:B------:R-:W-:-:S02]  /*3f220*/  LOP3.LUT R21, R117, 0xffff, RZ, 0xc0, !PT ;  /* 0x0000ffff75157812 */ /* 0x000fc400078ec0ff */
[----:B------:R-:W4:Y:S01]  /*3f230*/  LDL.LU R117, [R1+0x1224] ;  /* 0x0012240001757983 */ /* 0x000f220000300800 */
[----:B--2---:R-:W-:-:S03]  /*3f240*/  LOP3.LUT R20, R123, 0xffff, RZ, 0xc0, !PT ;  /* 0x0000ffff7b147812 */ /* 0x004fc600078ec0ff */
[----:B------:R-:W2:Y:S01]  /*3f250*/  LDL.LU R123, [R1+0x1220] ;  /* 0x00122000017b7983 */ /* 0x000ea20000300800 */
[----:B------:R-:W-:-:S03]  /*3f260*/  LOP3.LUT R22, R119, 0xffff, RZ, 0xc0, !PT ;  /* 0x0000ffff77167812 */ /* 0x000fc600078ec0ff */
[----:B------:R-:W2:Y:S01]  /*3f270*/  LDL.LU R119, [R1+0x1218] ;  /* 0x0012180001777983 */ /* 0x000ea20000300800 */
[----:B------:R-:W-:Y:S02]  /*3f280*/  PRMT R77, R21, 0x3340, R20 ;  /* 0x00003340154d7816 */ /* 0x000fe40000000014 */
[----:B------:R-:W-:Y:S02]  /*3f290*/  PRMT R75, R23, 0x3340, R22 ;  /* 0x00003340174b7816 */ /* 0x000fe40000000016 */
[----:B------:R-:W-:Y:S02]  /*3f2a0*/  LOP3.LUT R23, R121, 0xffff, RZ, 0xc0, !PT ;  /* 0x0000ffff79177812 */ /* 0x000fe400078ec0ff */
[----:B------:R-:W-:Y:S01]  /*3f2b0*/  LOP3.LUT R21, R111, 0xffff, RZ, 0xc0, !PT ;  /* 0x0000ffff6f157812 */ /* 0x000fe200078ec0ff */
[----:B------:R-:W2:Y:S01]  /*3f2c0*/  LDL.LU R121, [R1+0x1210] ;  /* 0x0012100001797983 */ /* 0x000ea20000300800 */
[----:B---3--:R-:W-:Y:S02]  /*3f2d0*/  LOP3.LUT R22, R122, 0xffff, RZ, 0xc0, !PT ;  /* 0x0000ffff7a167812 */ /* 0x008fe400078ec0ff */
[----:B------:R-:W-:Y:S01]  /*3f2e0*/  LOP3.LUT R20, R112, 0xffff, RZ, 0xc0, !PT ;  /* 0x0000ffff70147812 */ /* 0x000fe200078ec0ff */
[----:B------:R-:W3:Y:S04]  /*3f2f0*/  LDL.LU R122, [R1+0x1208] ;  /* 0x00120800017a7983 */ /* 0x000ee80000300800 */
[----:B------:R-:W3:Y:S01]  /*3f300*/  LDL.LU R112, [R1+0x121c] ;  /* 0x00121c0001707983 */ /* 0x000ee20000300800 */
[----:B------:R-:W-:-:S02]  /*3f310*/  PRMT R92, R23, 0x3340, R22 ;  /* 0x00003340175c7816 */ /* 0x000fc40000000016 */
[----:B------:R-:W-:Y:S02]  /*3f320*/  PRMT R29, R21, 0x3340, R20 ;  /* 0x00003340151d7816 */ /* 0x000fe40000000014 */
[----:B----4-:R-:W-:Y:S02]  /*3f330*/  LOP3.LUT R23, R124, 0xffff, RZ, 0xc0, !PT ;  /* 0x0000ffff7c177812 */ /* 0x010fe400078ec0ff */
        /* <DEDUP_REMOVED lines=8> */
[----:B------:R-:W-:Y:S02]  /*3f3c0*/  LOP3.LUT R23, R116, 0xffff, RZ, 0xc0, !PT ;  /* 0x0000ffff74177812 */ /* 0x000fe400078ec0ff */
[----:B------:R-:W-:Y:S01]  /*3f3d0*/  PRMT R82, R21, 0x3340, R20 ;  /* 0x0000334015527816 */ /* 0x000fe20000000014 */
[----:B------:R-:W4:Y:S01]  /*3f3e0*/  LDL.LU R116, [R1+0x11f8] ;  /* 0x0011f80001747983 */ /* 0x000f220000300800 */
[----:B------:R-:W-:Y:S02]  /*3f3f0*/  LOP3.LUT R21, R118, 0xffff, RZ, 0xc0, !PT ;  /* 0x0000ffff76157812 */ /* 0x000fe400078ec0ff */
[----:B------:R-:W-:Y:S01]  /*3f400*/  LOP3.LUT R22, R120, 0xffff, RZ, 0xc0, !PT ;  /* 0x0000ffff78167812 */ /* 0x000fe200078ec0ff */
[----:B------:R-:W4:Y:S04]  /*3f410*/  LDL.LU R118, [R1+0x11f0] ;  /* 0x0011f00001767983 */ /* 0x000f280000300800 */
[----:B------:R-:W4:Y:S01]  /*3f420*/  LDL.LU R120, [R1+0x11e8] ;  /* 0x0011e80001787983 */ /* 0x000f220000300800 */
[----:B------:R-:W-:-:S02]  /*3f430*/  LOP3.LUT R20, R117, 0xffff, RZ, 0xc0, !PT ;  /* 0x0000ffff75147812 */ /* 0x000fc400078ec0ff */
[----:B------:R-:W-:Y:S01]  /*3f440*/  PRMT R34, R23, 0x3340, R22 ;  /* 0x0000334017227816 */ /* 0x000fe20000000016 */
[----:B------:R-:W4:Y:S01]  /*3f450*/  LDL.LU R117, [R1+0x11fc] ;  /* 0x0011fc0001757983 */ /* 0x000f220000300800 */
[----:B--2---:R-:W-:-:S03]  /*3f460*/  LOP3.LUT R23, R123, 0xffff, RZ, 0xc0, !PT ;  /* 0x0000ffff7b177812 */ /* 0x004fc600078ec0ff */
[----:B------:R-:W2:Y:S01]  /*3f470*/  LDL.LU R123, [R1+0x11f4] ;  /* 0x0011f400017b7983 */ /* 0x000ea20000300800 */
[----:B------:R-:W-:Y:S02]  /*3f480*/  PRMT R96, R21, 0x3340, R20 ;  /* 0x0000334015607816 */ /* 0x000fe40000000014 */
[----:B------:R-:W-:Y:S01]  /*3f490*/  LOP3.LUT R21, R119, 0xffff, RZ, 0xc0, !PT ;  /* 0x0000ffff77157812 */ /* 0x000fe200078ec0ff */
[----:B------:R-:W2:Y:S04]  /*3f4a0*/  LDL.LU R111, [R1+0x11ec] ;  /* 0x0011ec00016f7983 */ /* 0x000ea80000300800 */
[----:B------:R-:W2:Y:S01]  /*3f4b0*/  LDL.LU R119, [R1+0x11e4] ;  /* 0x0011e40001777983 */ /* 0x000ea20000300800 */
[----:B------:R-:W-:-:S03]  /*3f4c0*/  LOP3.LUT R22, R121, 0xffff, RZ, 0xc0, !PT ;  /* 0x0000ffff79167812 */ /* 0x000fc600078ec0ff */
[----:B------:R-:W2:Y:S01]  /*3f4d0*/  LDL.LU R121, [R1+0x11e0] ;  /* 0x0011e00001797983 */ /* 0x000ea20000300800 */
[----:B---3--:R-:W-:Y:S02]  /*3f4e0*/  LOP3.LUT R20, R122, 0xffff, RZ, 0xc0, !PT ;  /* 0x0000ffff7a147812 */ /* 0x008fe400078ec0ff */
[----:B------:R-:W-:Y:S01]  /*3f4f0*/  PRMT R79, R23, 0x3340, R22 ;  /* 0x00003340174f7816 */ /* 0x000fe20000000016 */
[----:B------:R-:W3:Y:S01]  /*3f500*/  LDL.LU R122, [R1+0x11d8] ;  /* 0x0011d800017a7983 */ /* 0x000ee20000300800 */
[----:B------:R-:W-:Y:S02]  /*3f510*/  LOP3.LUT R23, R112, 0xffff, RZ, 0xc0, !PT ;  /* 0x0000ffff70177812 */ /* 0x000fe400078ec0ff */
[----:B------:R-:W-:Y:S01]  /*3f520*/  PRMT R81, R21, 0x3340, R20 ;  /* 0x0000334015517816 */ /* 0x000fe20000000014 */
[----:B------:R-:W3:Y:S01]  /*3f530*/  LDL.LU R112, [R1+0x11d0] ;  /* 0x0011d00001707983 */ /* 0x000ee20000300800 */
[----:B----4-:R-:W-:Y:S02]  /*3f540*/  LOP3.LUT R22, R113, 0xffff, RZ, 0xc0, !PT ;  /* 0x0000ffff71167812 */ /* 0x010fe400078ec0ff */
[----:B------:R-:W-:-:S02]  /*3f550*/  LOP3.LUT R21, R124, 0xffff, RZ, 0xc0, !PT ;  /* 0x0000ffff7c157812 */ /* 0x000fc400078ec0ff */
[----:B------:R-:W4:Y:S01]  /*3f560*/  LDL.LU R124, [R1+0x11c8] ;  /* 0x0011c800017c7983 */ /* 0x000f220000300800 */
[----:B------:R-:W-:-:S03]  /*3f570*/  LOP3.LUT R20, R114, 0xffff, RZ, 0xc0, !PT ;  /* 0x0000ffff72147812 */ /* 0x000fc600078ec0ff */
[----:B------:R-:W4:Y:S01]  /*3f580*/  LDL.LU R113, [R1+0x11dc] ;  /* 0x0011dc0001717983 */ /* 0x000f220000300800 */
[----:B------:R-:W-:-:S03]  /*3f590*/  PRMT R94, R23, 0x3340, R22 ;  /* 0x00003340175e7816 */ /* 0x000fc60000000016 */
[----:B------:R-:W4:Y:S01]  /*3f5a0*/  LDL.LU R114, [R1+0x11d4] ;  /* 0x0011d40001727983 */ /* 0x000f220000300800 */
[----:B------:R-:W-:-:S03]  /*3f5b0*/  LOP3.LUT R23, R115, 0xffff, RZ, 0xc0, !PT ;  /* 0x0000ffff73177812 */ /* 0x000fc600078ec0ff */
[----:B------:R-:W4:Y:S01]  /*3f5c0*/  LDL.LU R115, [R1+0x11cc] ;  /* 0x0011cc0001737983 */ /* 0x000f220000300800 */
[----:B------:R-:W-:Y:S02]  /*3f5d0*/  PRMT R95, R21, 0x3340, R20 ;  /* 0x00003340155f7816 */ /* 0x000fe40000000014 */
[----:B------:R-:W-:Y:S02]  /*3f5e0*/  LOP3.LUT R21, R116, 0xffff, RZ, 0xc0, !PT ;  /* 0x0000ffff74157812 */ /* 0x000fe400078ec0ff */
        /* <DEDUP_REMOVED lines=8> */
[----:B------:R-:W4:Y:S01]  /*3f670*/  LDL.LU R117, [R1+0x11b0] ;  /* 0x0011b00001757983 */ /* 0x000f220000300800 */
[----:B--2---:R-:W-:-:S03]  /*3f680*/  LOP3.LUT R21, R123, 0xffff, RZ, 0xc0, !PT ;  /* 0x0000ffff7b157812 */ /* 0x004fc600078ec0ff */
[----:B------:R-:W2:Y:S01]  /*3f690*/  LDL.LU R123, [R1+0x11a8] ;  /* 0x0011a800017b7983 */ /* 0x000ea20000300800 */
[----:B------:R-:W-:Y:S02]  /*3f6a0*/  LOP3.LUT R22, R111, 0xffff, RZ, 0xc0, !PT ;  /* 0x0000ffff6f167812 */ /* 0x000fe400078ec0ff */
[----:B------:R-:W-:Y:S02]  /*3f6b0*/  LOP3.LUT R20, R119, 0xffff, RZ, 0xc0, !PT ;  /* 0x0000ffff77147812 */ /* 0x000fe400078ec0ff */
[----:B------:R-:W2:Y:S01]  /*3f6c0*/  LDL.LU R119, [R1+0x11bc] ;  /* 0x0011bc0001777983 */ /* 0x000ea20000300800 */
[----:B------:R-:W-:Y:S02]  /*3f6d0*/  PRMT R98, R23, 0x3340, R22 ;  /* 0x0000334017627816 */ /* 0x000fe40000000016 */
[----:B------:R-:W-:Y:S02]  /*3f6e0*/  PRMT R100, R21, 0x3340, R20 ;  /* 0x0000334015647816 */ /* 0x000fe40000000014 */
[----:B------:R-:W-:-:S02]  /*3f6f0*/  LOP3.LUT R23, R121, 0xffff, RZ, 0xc0, !PT ;  /* 0x0000ffff79177812 */ /* 0x000fc400078ec0ff */
[----:B------:R-:W2:Y:S01]  /*3f700*/  LDL.LU R121, [R1+0x11b4] ;  /* 0x0011b40001797983 */ /* 0x000ea20000300800 */
[----:B---3--:R-:W-:-:S03]  /*3f710*/  LOP3.LUT R21, R122, 0xffff, RZ, 0xc0, !PT ;  /* 0x0000ffff7a157812 */ /* 0x008fc600078ec0ff */
[----:B------:R-:W3:Y:S01]  /*3f720*/  LDL.LU R122, [R1+0x11ac] ;  /* 0x0011ac00017a7983 */ /* 0x000ee20000300800 */
[----:B------:R-:W-:Y:S02]  /*3f730*/  LOP3.LUT R22, R112, 0xffff, RZ, 0xc0, !PT ;  /* 0x0000ffff70167812 */ /* 0x000fe400078ec0ff */
[----:B----4-:R-:W-:Y:S02]  /*3f740*/  LOP3.LUT R20, R124, 0xffff, RZ, 0xc0, !PT ;  /* 0x0000ffff7c147812 */ /* 0x010fe400078ec0ff */
[----:B------:R-:W-:Y:S01]  /*3f750*/  PRMT R83, R23, 0x3340, R22 ;  /* 0x0000334017537816 */ /* 0x000fe20000000016 */
[----:B------:R-:W4:Y:S04]  /*3f760*/  LDL.LU R124, [R1+0x11a0] ;  /* 0x0011a000017c7983 */ /* 0x000f280000300800 */
[----:B------:R-:W4:Y:S01]  /*3f770*/  LDL.LU R111, [R1+0x1198] ;  /* 0x00119800016f7983 */ /* 0x000f220000300800 */
[----:B------:R-:W-:-:S03]  /*3f780*/  LOP3.LUT R23, R113, 0xffff, RZ, 0xc0, !PT ;  /* 0x0000ffff71177812 */ /* 0x000fc600078ec0ff */
[----:B------:R-:W4:Y:S01]  /*3f790*/  LDL.LU R112, [R1+0x1190] ;  /* 0x0011900001707983 */ /* 0x000f220000300800 */
[----:B------:R-:W-:Y:S02]  /*3f7a0*/  LOP3.LUT R22, R115, 0xffff, RZ, 0xc0, !PT ;  /* 0x0000ffff73167812 */ /* 0x000fe400078ec0ff */
[----:B------:R-:W-:Y:S02]  /*3f7b0*/  PRMT R85, R21, 0x3340, R20 ;  /* 0x0000334015557816 */ /* 0x000fe40000000014 */
[----:B------:R-:W-:Y:S02]  /*3f7c0*/  LOP3.LUT R21, R114, 0xffff, RZ, 0xc0, !PT ;  /* 0x0000ffff72157812 */ /* 0x000fe400078ec0ff */
        /* <DEDUP_REMOVED lines=13> */
[----:B------:R-:W2:Y:S04]  /*3f8a0*/  LDL.LU R115, [R1+0x1178] ;  /* 0x0011780001737983 */ /* 0x000ea80000300800 */
[----:B------:R-:W2:Y:S01]  /*3f8b0*/  LDL.LU R117, [R1+0x1170] ;  /* 0x0011700001757983 */ /* 0x000ea20000300800 */
[----:B------:R-:W-:Y:S02]  /*3f8c0*/  PRMT R88, R23, 0x3340, R22 ;  /* 0x0000334017587816 */ /* 0x000fe40000000016 */
[----:B------:R-:W-:Y:S02]  /*3f8d0*/  LOP3.LUT R23, R119, 0xffff, RZ, 0xc0, !PT ;  /* 0x0000ffff77177812 */ /* 0x000fe400078ec0ff */
[----:B------:R-:W-:Y:S01]  /*3f8e0*/  PRMT R90, R21, 0x3340, R20 ;  /* 0x00003340155a7816 */ /* 0x000fe20000000014 */
[----:B------:R-:W2:Y:S01]  /*3f8f0*/  LDL.LU R119, [R1+0x1168] ;  /* 0x0011680001777983 */ /* 0x000ea20000300800 */
[----:B---3--:R-:W-:-:S02]  /*3f900*/  LOP3.LUT R22, R122, 0xffff, RZ, 0xc0, !PT ;  /* 0x0000ffff7a167812 */ /* 0x008fc400078ec0ff */
[----:B------:R-:W-:Y:S02]  /*3f910*/  LOP3.LUT R21, R121, 0xffff, RZ, 0xc0, !PT ;  /* 0x0000ffff79157812 */ /* 0x000fe400078ec0ff */
[----:B------:R-:W-:Y:S01]  /*3f920*/  LOP3.LUT R20, R125, 0xffff, RZ, 0xc0, !PT ;  /* 0x0000ffff7d147812 */ /* 0x000fe200078ec0ff */
[----:B------:R-:W3:Y:S01]  /*3f930*/  LDL.LU R121, [R1+0x117c] ;  /* 0x00117c0001797983 */ /* 0x000ee20000300800 */
[----:B------:R-:W-:-:S03]  /*3f940*/  PRMT R125, R23, 0x3340, R22 ;  /* 0x00003340177d7816 */ /* 0x000fc60000000016 */
[----:B------:R-:W3:Y:S01]  /*3f950*/  LDL.LU R122, [R1+0x1174] ;  /* 0x00117400017a7983 */ /* 0x000ee20000300800 */
[----:B------:R-:W-:Y:S02]  /*3f960*/  PRMT R103, R21, 0x3340, R20 ;  /* 0x0000334015677816 */ /* 0x000fe40000000014 */
[----:B----4-:R-:W-:Y:S02]  /*3f970*/  LOP3.LUT R23, R124, 0xffff, RZ, 0xc0, !PT ;  /* 0x0000ffff7c177812 */ /* 0x010fe400078ec0ff */
[----:B------:R-:W4:Y:S01]  /*3f980*/  LDL.LU R124, [R1+0x116c] ;  /* 0x00116c00017c7983 */ /* 0x000f220000300800 */
[----:B------:R-:W-:Y:S02]  /*3f990*/  LOP3.LUT R22, R112, 0xffff, RZ, 0xc0, !PT ;  /* 0x0000ffff70167812 */ /* 0x000fe400078ec0ff */
[----:B------:R-:W-:Y:S02]  /*3f9a0*/  LOP3.LUT R21, R111, 0xffff, RZ, 0xc0, !PT ;  /* 0x0000ffff6f157812 */ /* 0x000fe400078ec0ff */
[----:B------:R-:W4:Y:S04]  /*3f9b0*/  LDL.LU R111, [R1+0x1160] ;  /* 0x00116000016f7983 */ /* 0x000f280000300800 */
[----:B------:R-:W4:Y:S01]  /*3f9c0*/  LDL.LU R112, [R1+0x1158] ;  /* 0x0011580001707983 */ /* 0x000f220000300800 */
[----:B------:R-:W-:-:S02]  /*3f9d0*/  LOP3.LUT R20, R114, 0xffff, RZ, 0xc0, !PT ;  /* 0x0000ffff72147812 */ /* 0x000fc400078ec0ff */
[----:B------:R-:W-:Y:S01]  /*3f9e0*/  PRMT R87, R23, 0x3340, R22 ;  /* 0x0000334017577816 */ /* 0x000fe20000000016 */
[----:B------:R-:W4:Y:S01]  /*3f9f0*/  LDL.LU R114, [R1+0x1150] ;  /* 0x0011500001727983 */ /* 0x000f220000300800 */
[----:B------:R-:W-:-:S03]  /*3fa00*/  LOP3.LUT R23, R116, 0xffff, RZ, 0xc0, !PT ;  /* 0x0000ffff74177812 */ /* 0x000fc600078ec0ff */
[----:B------:R-:W4:Y:S01]  /*3fa10*/  LDL.LU R116, [R1+0x1148] ;  /* 0x0011480001747983 */ /* 0x000f220000300800 */
[----:B------:R-:W-:Y:S02]  /*3fa20*/  LOP3.LUT R22, R118, 0xffff, RZ, 0xc0, !PT ;  /* 0x0000ffff76167812 */ /* 0x000fe400078ec0ff */
[----:B------:R-:W-:Y:S01]  /*3fa30*/  PRMT R89, R21, 0x3340, R20 ;  /* 0x0000334015597816 */ /* 0x000fe20000000014 */
[----:B------:R-:W4:Y:S01]  /*3fa40*/  LDL.LU R118, [R1+0x115c] ;  /* 0x00115c0001767983 */ /* 0x000f220000300800 */
[----:B------:R-:W-:Y:S02]  /*3fa50*/  LOP3.LUT R20, R120, 0xffff, RZ, 0xc0, !PT ;  /* 0x0000ffff78147812 */ /* 0x000fe400078ec0ff */
[----:B------:R-:W-:Y:S01]  /*3fa60*/  PRMT R101, R23, 0x3340, R22 ;  /* 0x0000334017657816 */ /* 0x000fe20000000016 */
[----:B------:R-:W4:Y:S01]  /*3fa70*/  LDL.LU R120, [R1+0x1154] ;  /* 0x0011540001787983 */ /* 0x000f220000300800 */
[----:B--2---:R-:W-:-:S03]  /*3fa80*/  LOP3.LUT R23, R123, 0xffff, RZ, 0xc0, !PT ;  /* 0x0000ffff7b177812 */ /* 0x004fc600078ec0ff */
[----:B------:R-:W2:Y:S01]  /*3fa90*/  LDL.LU R123, [R1+0x114c] ;  /* 0x00114c00017b7983 */ /* 0x000ea20000300800 */
[----:B------:R-:W-:Y:S02]  /*3faa0*/  LOP3.LUT R21, R113, 0xffff, RZ, 0xc0, !PT ;  /* 0x0000ffff71157812 */ /* 0x000fe400078ec0ff */
[----:B------:R-:W-:Y:S01]  /*3fab0*/  LOP3.LUT R22, R117, 0xffff, RZ, 0xc0, !PT ;  /* 0x0000ffff75167812 */ /* 0x000fe200078ec0ff */
[----:B------:R-:W2:Y:S01]  /*3fac0*/  LDL.LU R113, [R1+0x1140] ;  /* 0x0011400001717983 */ /* 0x000ea20000300800 */
[----:B------:R-:W-:Y:S02]  /*3fad0*/  PRMT R102, R21, 0x3340, R20 ;  /* 0x0000334015667816 */ /* 0x000fe40000000014 */
[----:B------:R-:W-:Y:S02]  /*3fae0*/  LOP3.LUT R21, R115, 0xffff, RZ, 0xc0, !PT ;  /* 0x0000ffff73157812 */ /* 0x000fe400078ec0ff */
[----:B------:R-:W-:Y:S01]  /*3faf0*/  LOP3.LUT R20, R119, 0xffff, RZ, 0xc0, !PT ;  /* 0x0000ffff77147812 */ /* 0x000fe200078ec0ff */
[----:B------:R-:W2:Y:S01]  /*3fb00*/  LDL.LU R115, [R1+0x1138] ;  /* 0x0011380001737983 */ /* 0x000ea20000300800 */
[----:B------:R-:W-:-:S03]  /*3fb10*/  PRMT R105, R23, 0x3340, R22 ;  /* 0x0000334017697816 */ /* 0x000fc60000000016 */
[----:B------:R-:W2:Y:S01]  /*3fb20*/  LDL.LU R117, [R1+0x1130] ;  /* 0x0011300001757983 */ /* 0x000ea20000300800 */
[----:B------:R-:W-:Y:S02]  /*3fb30*/  PRMT R107, R21, 0x3340, R20 ;  /* 0x00003340156b7816 */ /* 0x000fe40000000014 */
[----:B---3--:R-:W-:Y:S01]  /*3fb40*/  LOP3.LUT R23, R121, 0xffff, RZ, 0xc0, !PT ;  /* 0x0000ffff79177812 */ /* 0x008fe200078ec0ff */
[----:B------:R-:W3:Y:S01]  /*3fb50*/  LDL.LU R119, [R1+0x1128] ;  /* 0x0011280001777983 */ /* 0x000ee20000300800 */
[----:B------:R-:W-:Y:S02]  /*3fb60*/  LOP3.LUT R21, R122, 0xffff, RZ, 0xc0, !PT ;  /* 0x0000ffff7a157812 */ /* 0x000fe400078ec0ff */
[----:B------:R-:W-:Y:S01]  /*3fb70*/  LOP3.LUT R20, R150, 0xffff, RZ, 0xc0, !PT ;  /* 0x0000ffff96147812 */ /* 0x000fe200078ec0ff */
[----:B------:R-:W3:Y:S04]  /*3fb80*/  LDL.LU R121, [R1+0x113c] ;  /* 0x00113c0001797983 */ /* 0x000ee80000300800 */
[----:B------:R-:W3:Y:S01]  /*3fb90*/  LDL.LU R122, [R1+0x1134] ;  /* 0x00113400017a7983 */ /* 0x000ee20000300800 */
[----:B----4-:R-:W-:-:S03]  /*3fba0*/  LOP3.LUT R22, R124, 0xffff, RZ, 0xc0, !PT ;  /* 0x0000ffff7c167812 */ /* 0x010fc600078ec0ff */
[----:B------:R-:W4:Y:S01]  /*3fbb0*/  LDL.LU R124, [R1+0x112c] ;  /* 0x00112c00017c7983 */ /* 0x000f220000300800 */
[----:B------:R-:W-:Y:S02]  /*3fbc0*/  PRMT R150, R21, 0x3340, R20 ;  /* 0x0000334015967816 */ /* 0x000fe40000000014 */
[----:B------:R-:W-:Y:S02]  /*3fbd0*/  PRMT R109, R23, 0x3340, R22 ;  /* 0x00003340176d7816 */ /* 0x000fe40000000016 */
[----:B------:R-:W-:Y:S02]  /*3fbe0*/  LOP3.LUT R23, R111, 0xffff, RZ, 0xc0, !PT ;  /* 0x0000ffff6f177812 */ /* 0x000fe400078ec0ff */
        /* <DEDUP_REMOVED lines=13> */
[----:B--2---:R-:W-:-:S03]  /*3fcc0*/  LOP3.LUT R22, R123, 0xffff, RZ, 0xc0, !PT ;  /* 0x0000ffff7b167812 */ /* 0x004fc600078ec0ff */
[----:B------:R-:W2:Y:S01]  /*3fcd0*/  LDL.LU R123, [R1+0x110c] ;  /* 0x00110c00017b7983 */ /* 0x000ea20000300800 */
[----:B------:R-:W-:Y:S02]  /*3fce0*/  LOP3.LUT R20, R18, 0xffff, RZ, 0xc0, !PT ;  /* 0x0000ffff12147812 */ /* 0x000fe400078ec0ff */
[----:B------:R-:W-:Y:S02]  /*3fcf0*/  PRMT R108, R23, 0x3340, R22 ;  /* 0x00003340176c7816 */ /* 0x000fe40000000016 */
[----:B------:R-:W-:Y:S01]  /*3fd00*/  LOP3.LUT R23, R113, 0xffff, RZ, 0xc0, !PT ;  /* 0x0000ffff71177812 */ /* 0x000fe200078ec0ff */
[----:B0-----:R-:W2:Y:S01]  /*3fd10*/  LDL.LU R244, [R1+0x10f8] ;  /* 0x0010f80001f47983 */ /* 0x001ea20000300800 */
[----:B------:R-:W-:Y:S02]  /*3fd20*/  PRMT R18, R21, 0x3340, R20 ;  /* 0x0000334015127816 */ /* 0x000fe40000000014 */
[----:B------:R-:W-:Y:S02]  /*3fd30*/  LOP3.LUT R21, R115, 0xffff, RZ, 0xc0, !PT ;  /* 0x0000ffff73157812 */ /* 0x000fe400078ec0ff */
[----:B------:R-:W-:-:S02]  /*3fd40*/  LOP3.LUT R22, R117, 0xffff, RZ, 0xc0, !PT ;  /* 0x0000ffff75167812 */ /* 0x000fc400078ec0ff */
[----:B------:R-:W2:Y:S01]  /*3fd50*/  LDL.LU R117, [R1+0x10f0] ;  /* 0x0010f00001757983 */ /* 0x000ea20000300800 */
[----:B---3--:R-:W-:Y:S02]  /*3fd60*/  LOP3.LUT R20, R119, 0xffff, RZ, 0xc0, !PT ;  /* 0x0000ffff77147812 */ /* 0x008fe400078ec0ff */
[----:B------:R-:W-:Y:S01]  /*3fd70*/  PRMT R111, R23, 0x3340, R22 ;  /* 0x00003340176f7816 */ /* 0x000fe20000000016 */
[----:B------:R-:W3:Y:S01]  /*3fd80*/  LDL.LU R119, [R1+0x10e8] ;  /* 0x0010e80001777983 */ /* 0x000ee20000300800 */
[----:B------:R-:W-:Y:S02]  /*3fd90*/  LOP3.LUT R23, R121, 0xffff, RZ, 0xc0, !PT ;  /* 0x0000ffff79177812 */ /* 0x000fe400078ec0ff */
[----:B------:R-:W-:Y:S02]  /*3fda0*/  PRMT R113, R21, 0x3340, R20 ;  /* 0x0000334015717816 */ /* 0x000fe40000000014 */
[----:B------:R-:W-:Y:S02]  /*3fdb0*/  LOP3.LUT R21, R122, 0xffff, RZ, 0xc0, !PT ;  /* 0x0000ffff7a157812 */ /* 0x000fe400078ec0ff */
[----:B------:R-:W-:Y:S01]  /*3fdc0*/  LOP3.LUT R20, R171, 0xffff, RZ, 0xc0, !PT ;  /* 0x0000ffffab147812 */ /* 0x000fe200078ec0ff */
[----:B------:R-:W3:Y:S01]  /*3fdd0*/  LDL.LU R121, [R1+0x10fc] ;  /* 0x0010fc0001797983 */ /* 0x000ee20000300800 */
[----:B----4-:R-:W-:-:S03]  /*3fde0*/  LOP3.LUT R22, R124, 0xffff, RZ, 0xc0, !PT ;  /* 0x0000ffff7c167812 */ /* 0x010fc600078ec0ff */
[----:B------:R-:W4:Y:S01]  /*3fdf0*/  LDL.LU R122, [R1+0x10f4] ;  /* 0x0010f400017a7983 */ /* 0x000f220000300800 */
[----:B------:R-:W-:-:S03]  /*3fe00*/  PRMT R171, R21, 0x3340, R20 ;  /* 0x0000334015ab7816 */ /* 0x000fc60000000014 */
[----:B------:R-:W4:Y:S01]  /*3fe10*/  LDL.LU R124, [R1+0x10ec] ;  /* 0x0010ec00017c7983 */ /* 0x000f220000300800 */
[----:B------:R-:W-:Y:S02]  /*3fe20*/  PRMT R115, R23, 0x3340, R22 ;  /* 0x0000334017737816 */ /* 0x000fe40000000016 */
[----:B------:R-:W-:Y:S01]  /*3fe30*/  LOP3.LUT R23, R110, 0xffff, RZ, 0xc0, !PT ;  /* 0x0000ffff6e177812 */ /* 0x000fe200078ec0ff */
[----:B------:R-:W4:Y:S01]  /*3fe40*/  LDL.LU R10, [R1+0x10d8] ;  /* 0x0010d800010a7983 */ /* 0x000f220000300800 */
[----:B------:R-:W-:Y:S02]  /*3fe50*/  LOP3.LUT R21, R112, 0xffff, RZ, 0xc0, !PT ;  /* 0x0000ffff70157812 */ /* 0x000fe400078ec0ff */
[----:B------:R-:W-:Y:S02]  /*3fe60*/  LOP3.LUT R22, R116, 0xffff, RZ, 0xc0, !PT ;  /* 0x0000ffff74167812 */ /* 0x000fe400078ec0ff */
[----:B------:R-:W4:Y:S01]  /*3fe70*/  LDL.LU R116, [R1+0x10d0] ;  /* 0x0010d00001747983 */ /* 0x000f220000300800 */
[----:B------:R-:W-:-:S02]  /*3fe80*/  LOP3.LUT R20, R118, 0xffff, RZ, 0xc0, !PT ;  /* 0x0000ffff76147812 */ /* 0x000fc400078ec0ff */
[----:B------:R-:W-:Y:S02]  /*3fe90*/  PRMT R110, R23, 0x3340, R22 ;  /* 0x00003340176e7816 */ /* 0x000fe40000000016 */
[----:B------:R-:W-:Y:S01]  /*3fea0*/  LOP3.LUT R23, R114, 0xffff, RZ, 0xc0, !PT ;  /* 0x0000ffff72177812 */ /* 0x000fe200078ec0ff */
[----:B------:R-:W4:Y:S01]  /*3feb0*/  LDL.LU R118, [R1+0x10c8] ;  /* 0x0010c80001767983 */ /* 0x000f220000300800 */
[----:B------:R-:W-:Y:S02]  /*3fec0*/  PRMT R112, R21, 0x3340, R20 ;  /* 0x0000334015707816 */ /* 0x000fe40000000014 */
[----:B------:R-:W-:Y:S02]  /*3fed0*/  LOP3.LUT R21, R120, 0xffff, RZ, 0xc0, !PT ;  /* 0x0000ffff78157812 */ /* 0x000fe400078ec0ff */
[----:B------:R-:W4:Y:S04]  /*3fee0*/  LDL.LU R120, [R1+0x10cc] ;  /* 0x0010cc0001787983 */ /* 0x000f280000300800 */
[----:B------:R-:W4:Y:S01]  /*3fef0*/  LDL.LU R15, [R1+0x10b8] ;  /* 0x0010b800010f7983 */ /* 0x000f220000300800 */
[----:B--2---:R-:W-:-:S03]  /*3ff00*/  LOP3.LUT R22, R123, 0xffff, RZ, 0xc0, !PT ;  /* 0x0000ffff7b167812 */ /* 0x004fc600078ec0ff */
[----:B------:R-:W2:Y:S01]  /*3ff10*/  LDL.LU R123, [R1+0x10b0] ;  /* 0x0010b000017b7983 */ /* 0x000ea20000300800 */
[----:B------:R-:W-:-:S03]  /*3ff20*/  PRMT R114, R23, 0x3340, R22 ;  /* 0x0000334017727816 */ /* 0x000fc60000000016 */
[----:B------:R-:W2:Y:S01]  /*3ff30*/  LDL.LU R22, [R1+0x1100] ;  /* 0x0011000001167983 */ /* 0x000ea20000300800 */
[----:B------:R-:W-:-:S04]  /*3ff40*/  LOP3.LUT R20, R173, 0xffff, RZ, 0xc0, !PT ;  /* 0x0000ffffad147812 */ /* 0x000fc800078ec0ff */
[----:B------:R-:W-:Y:S02]  /*3ff50*/  PRMT R173, R21, 0x3340, R20 ;  /* 0x0000334015ad7816 */ /* 0x000fe40000000014 */
[----:B------:R-:W-:Y:S02]  /*3ff60*/  LOP3.LUT R21, R244, 0xffff, RZ, 0xc0, !PT ;  /* 0x0000fffff4157812 */ /* 0x000fe400078ec0ff */
[----:B---3--:R-:W-:Y:S01]  /*3ff70*/  LOP3.LUT R20, R119, 0xffff, RZ, 0xc0, !PT ;  /* 0x0000ffff77147812 */ /* 0x008fe200078ec0ff */
[----:B------:R-:W3:Y:S03]  /*3ff80*/  LDL.LU R244, [R1+0x10b4] ;  /* 0x0010b40001f47983 */ /* 0x000ee60000300800 */
[----:B------:R-:W-:Y:S02]  /*3ff90*/  PRMT R119, R21, 0x3340, R20 ;  /* 0x0000334015777816 */ /* 0x000fe40000000014 */
[----:B----4-:R-:W-:-:S02]  /*3ffa0*/  LOP3.LUT R21, R122, 0xffff, RZ, 0xc0, !PT ;  /* 0x0000ffff7a157812 */ /* 0x010fc400078ec0ff */
[----:B------:R-:W4:Y:S01]  /*3ffb0*/  LDL.LU R122, [R1+0x1090] ;  /* 0x00109000017a7983 */ /* 0x000f220000300800 */
[----:B--2---:R-:W-:Y:S02]  /*3ffc0*/  LOP3.LUT R23, R22, 0xffff, RZ, 0xc0, !PT ;  /* 0x0000ffff16177812 */ /* 0x004fe400078ec0ff */
[----:B------:R-:W-:-:S04]  /*3ffd0*/  LOP3.LUT R22, R117, 0xffff, RZ, 0xc0, !PT ;  /* 0x0000ffff75167812 */ /* 0x000fc800078ec0ff */
[----:B------:R-:W-:Y:S02]  /*3ffe0*/  PRMT R117, R23, 0x3340, R22 ;  /* 0x0000334017757816 */ /* 0x000fe40000000016 */
[----:B------:R-:W-:Y:S02]  /*3fff0*/  LOP3.LUT R22, R124, 0xffff, RZ, 0xc0, !PT ;  /* 0x0000ffff7c167812 */ /* 0x000fe400078ec0ff */
[----:B------:R-:W-:Y:S01]  /*40000*/  LOP3.LUT R23, R121, 0xffff, RZ, 0xc0, !PT ;  /* 0x0000ffff79177812 */ /* 0x000fe200078ec0ff */
[----:B------:R-:W2:Y:S03]  /*40010*/  LDL.LU R124, [R1+0x1088] ;  /* 0x00108800017c7983 */ /* 0x000ea60000300800 */
[----:B------:R-:W-:Y:S02]  /*40020*/  PRMT R121, R23, 0x3340, R22 ;  /* 0x0000334017797816 */ /* 0x000fe40000000016 */
[----:B------:R-:W3:Y:S01]  /*40030*/  LDL.LU R22, [R1+0x10e0] ;  /* 0x0010e00001167983 */ /* 0x000ee20000300800 */
[----:B------:R-:W-:-:S04]  /*40040*/  LOP3.LUT R20, R168, 0xffff, RZ, 0xc0, !PT ;  /* 0x0000ffffa8147812 */ /* 0x000fc800078ec0ff */
[----:B------:R-:W-:Y:S02]  /*40050*/  PRMT R168, R21, 0x3340, R20 ;  /* 0x0000334015a87816 */ /* 0x000fe40000000014 */
[----:B------:R-:W-:Y:S02]  /*40060*/  LOP3.LUT R21, R10, 0xffff, RZ, 0xc0, !PT ;  /* 0x0000ffff0a157812 */ /* 0x000fe400078ec0ff */
[----:B------:R-:W2:Y:S01]  /*40070*/  LDL.LU R10, [R1+0x1094] ;  /* 0x00109400010a7983 */ /* 0x000ea20000300800 */
[----:B---3--:R-:W-:Y:S02]  /*40080*/  LOP3.LUT R23, R22, 0xffff, RZ, 0xc0, !PT ;  /* 0x0000ffff16177812 */ /* 0x008fe400078ec0ff */
[----:B------:R-:W-:-:S04]  /*40090*/  LOP3.LUT R22, R116, 0xffff, RZ, 0xc0, !PT ;  /* 0x0000ffff74167812 */ /* 0x000fc800078ec0ff */
[----:B------:R-:W-:Y:S02]  /*400a0*/  PRMT R116, R23, 0x3340, R22 ;  /* 0x0000334017747816 */ /* 0x000fe40000000016 */
[----:B------:R-:W3:Y:S04]  /*400b0*/  LDL.LU R23, [R1+0x10dc] ;  /* 0x0010dc0001177983 */ /* 0x000ee80000300800 */
[----:B------:R-:W4:Y:S01]  /*400c0*/  LDL.LU R22, [R1+0x10d4] ;  /* 0x0010d40001167983 */ /* 0x000f220000300800 */
[----:B------:R-:W-:-:S04]  /*400d0*/  LOP3.LUT R20, R118, 0xffff, RZ, 0xc0, !PT ;  /* 0x0000ffff76147812 */ /* 0x000fc800078ec0ff */
[----:B------:R-:W-:Y:S02]  /*400e0*/  PRMT R118, R21, 0x3340, R20 ;  /* 0x0000334015767816 */ /* 0x000fe40000000014 */
[----:B----4-:R-:W-:Y:S02]  /*400f0*/  LOP3.LUT R21, R22, 0xffff, RZ, 0xc0, !PT ;  /* 0x0000ffff16157812 */ /* 0x010fe400078ec0ff */
[----:B------:R-:W-:Y:S02]  /*40100*/  LOP3.LUT R22, R120, 0xffff, RZ, 0xc0, !PT ;  /* 0x0000ffff78167812 */ /* 0x000fe400078ec0ff */
[----:B---3--:R-:W-:-:S04]  /*40110*/  LOP3.LUT R23, R23, 0xffff, RZ, 0xc0, !PT ;  /* 0x0000ffff17177812 */ /* 0x008fc800078ec0ff */
[----:B------:R-:W-:Y:S02]  /*40120*/  PRMT R120, R23, 0x3340, R22 ;  /* 0x0000334017787816 */ /* 0x000fe40000000016 */
[----:B------:R-:W3:Y:S01]  /*40130*/  LDL.LU R22, [R1+0x10c0] ;  /* 0x0010c00001167983 */ /* 0x000ee20000300800 */
[----:B------:R-:W-:-:S04]  /*40140*/  LOP3.LUT R20, R169, 0xffff, RZ, 0xc0, !PT ;  /* 0x0000ffffa9147812 */ /* 0x000fc800078ec0ff */
[----:B------:R-:W-:Y:S02]  /*40150*/  PRMT R169, R21, 0x3340, R20 ;  /* 0x0000334015a97816 */ /* 0x000fe40000000014 */
[----:B------:R-:W-:Y:S02]  /*40160*/  LOP3.LUT R21, R15, 0xffff, RZ, 0xc0, !PT ;  /* 0x0000ffff0f157812 */ /* 0x000fe400078ec0ff */
[----:B------:R-:W4:Y:S01]  /*40170*/  LDL.LU R15, [R1+0x106c] ;  /* 0x00106c00010f7983 */ /* 0x000f220000300800 */
[----:B---3--:R-:W-:Y:S02]  /*40180*/  LOP3.LUT R23, R22, 0xffff, RZ, 0xc0, !PT ;  /* 0x0000ffff16177812 */ /* 0x008fe400078ec0ff */
[----:B------:R-:W-:-:S04]  /*40190*/  LOP3.LUT R22, R123, 0xffff, RZ, 0xc0, !PT ;  /* 0x0000ffff7b167812 */ /* 0x000fc800078ec0ff */
        /* <DEDUP_REMOVED lines=9> */
[----:B------:R-:W3:Y:S04]  /*40230*/  LDL.LU R23, [R1+0x10a0] ;  /* 0x0010a00001177983 */ /* 0x000ee80000300800 */
[----:B------:R-:W2:Y:S01]  /*40240*/  LDL.LU R22, [R1+0x1098] ;  /* 0x0010980001167983 */ /* 0x000ea20000300800 */
[----:B------:R-:W-:-:S04]  /*40250*/  LOP3.LUT R20, R141, 0xffff, RZ, 0xc0, !PT ;  /* 0x0000ffff8d147812 */ /* 0x000fc800078ec0ff */
[----:B------:R-:W-:Y:S02]  /*40260*/  PRMT R141, R21, 0x3340, R20 ;  /* 0x00003340158d7816 */ /* 0x000fe40000000014 */
[----:B--2---:R-:W-:Y:S02]  /*40270*/  LOP3.LUT R21, R22, 0xffff, RZ, 0xc0, !PT ;  /* 0x0000ffff16157812 */ /* 0x004fe400078ec0ff */
[----:B------:R-:W-:Y:S02]  /*40280*/  LOP3.LUT R22, R122, 0xffff, RZ, 0xc0, !PT ;  /* 0x0000ffff7a167812 */ /* 0x000fe400078ec0ff */
[----:B---3--:R-:W-:-:S04]  /*40290*/  LOP3.LUT R23, R23, 0xffff, RZ, 0xc0, !PT ;  /* 0x0000ffff17177812 */ /* 0x008fc800078ec0ff */
[----:B------:R-:W-:Y:S02]  /*402a0*/  PRMT R122, R23, 0x3340, R22 ;  /* 0x00003340177a7816 */ /* 0x000fe40000000016 */
[----:B------:R-:W2:Y:S01]  /*402b0*/  LDL.LU R22, [R1+0x109c] ;  /* 0x00109c0001167983 */ /* 0x000ea20000300800 */
[----:B------:R-:W-:-:S04]  /*402c0*/  LOP3.LUT R20, R124, 0xffff, RZ, 0xc0, !PT ;  /* 0x0000ffff7c147812 */ /* 0x000fc800078ec0ff */
[----:B------:R-:W-:Y:S02]  /*402d0*/  PRMT R124, R21, 0x3340, R20 ;  /* 0x00003340157c7816 */ /* 0x000fe40000000014 */
[----:B------:R-:W-:Y:S02]  /*402e0*/  LOP3.LUT R21, R10, 0xffff, RZ, 0xc0, !PT ;  /* 0x0000ffff0a157812 */ /* 0x000fe400078ec0ff */
[----:B------:R-:W-:Y:S01]  /*402f0*/  LOP3.LUT R20, R147, 0xffff, RZ, 0xc0, !PT ;  /* 0x0000ffff93147812 */ /* 0x000fe200078ec0ff */
[----:B------:R-:W3:Y:S01]  /*40300*/  LDL.LU R10, [R1+0x1030] ;  /* 0x00103000010a7983 */ /* 0x000ee20000300800 */
[----:B--2---:R-:W-:Y:S02]  /*40310*/  LOP3.LUT R23, R22, 0xffff, RZ, 0xc0, !PT ;  /* 0x0000ffff16177812 */ /* 0x004fe400078ec0ff */
[----:B------:R-:W-:-:S04]  /*40320*/  LOP3.LUT R22, R151, 0xffff, RZ, 0xc0, !PT ;  /* 0x0000ffff97167812 */ /* 0x000fc800078ec0ff */
[----:B------:R-:W-:Y:S02]  /*40330*/  PRMT R147, R23, 0x3340, R22 ;  /* 0x0000334017937816 */ /* 0x000fe40000000016 */
[----:B------:R-:W2:Y:S04]  /*40340*/  LDL.LU R23, [R1+0x1080] ;  /* 0x0010800001177983 */ /* 0x000ea80000300800 */
[----:B------:R-:W4:Y:S01]  /*40350*/  LDL.LU R22, [R1+0x1078] ;  /* 0x0010780001167983 */ /* 0x000f220000300800 */
[----:B------:R-:W-:Y:S02]  /*40360*/  PRMT R151, R21, 0x3340, R20 ;  /* 0x0000334015977816 */ /* 0x000fe40000000014 */
[----:B------:R-:W-:Y:S02]  /*40370*/  LOP3.LUT R20, R143, 0xffff, RZ, 0xc0, !PT ;  /* 0x0000ffff8f147812 */ /* 0x000fe400078ec0ff */
[----:B--2---:R-:W-:-:S02]  /*40380*/  LOP3.LUT R23, R23, 0xffff, RZ, 0xc0, !PT ;  /* 0x0000ffff17177812 */ /* 0x004fc400078ec0ff */
[----:B----4-:R-:W-:Y:S02]  /*40390*/  LOP3.LUT R21, R22, 0xffff, RZ, 0xc0, !PT ;  /* 0x0000ffff16157812 */ /* 0x010fe400078ec0ff */
[----:B------:R-:W-:-:S04]  /*403a0*/  LOP3.LUT R22, R145, 0xffff, RZ, 0xc0, !PT ;  /* 0x0000ffff91167812 */ /* 0x000fc800078ec0ff */
[----:B------:R-:W-:Y:S02]  /*403b0*/  PRMT R143, R23, 0x3340, R22 ;  /* 0x00003340178f7816 */ /* 0x000fe40000000016 */
[----:B------:R-:W2:Y:S04]  /*403c0*/  LDL.LU R23, [R1+0x107c] ;  /* 0x00107c0001177983 */ /* 0x000ea80000300800 */
[----:B------:R-:W4:Y:S01]  /*403d0*/  LDL.LU R22, [R1+0x1074] ;  /* 0x0010740001167983 */ /* 0x000f220000300800 */
[----:B------:R-:W-:Y:S02]  /*403e0*/  PRMT R145, R21, 0x3340, R20 ;  /* 0x0000334015917816 */ /* 0x000fe40000000014 */
[----:B----4-:R-:W-:Y:S02]  /*403f0*/  LOP3.LUT R21, R22, 0xffff, RZ, 0xc0, !PT ;  /* 0x0000ffff16157812 */ /* 0x010fe400078ec0ff */
[----:B------:R-:W-:-:S02]  /*40400*/  LOP3.LUT R22, R15, 0xffff, RZ, 0xc0, !PT ;  /* 0x0000ffff0f167812 */ /* 0x000fc400078ec0ff */
[----:B--2---:R-:W-:-:S04]  /*40410*/  LOP3.LUT R23, R23, 0xffff, RZ, 0xc0, !PT ;  /* 0x0000ffff17177812 */ /* 0x004fc800078ec0ff */
[----:B------:R-:W-:Y:S02]  /*40420*/  PRMT R15, R23, 0x3340, R22 ;  /* 0x00003340170f7816 */ /* 0x000fe40000000016 */
[----:B------:R-:W2:Y:S01]  /*40430*/  LDL.LU R22, [R1+0x1060] ;  /* 0x0010600001167983 */ /* 0x000ea20000300800 */
[----:B------:R-:W-:-:S04]  /*40440*/  LOP3.LUT R20, R8, 0xffff, RZ, 0xc0, !PT ;  /* 0x0000ffff08147812 */ /* 0x000fc800078ec0ff */
[----:B------:R-:W-:Y:S02]  /*40450*/  PRMT R8, R21, 0x3340, R20 ;  /* 0x0000334015087816 */ /* 0x000fe40000000014 */
[----:B------:R-:W-:Y:S02]  /*40460*/  LOP3.LUT R21, R244, 0xffff, RZ, 0xc0, !PT ;  /* 0x0000fffff4157812 */ /* 0x000fe400078ec0ff */
[----:B------:R-:W-:Y:S01]  /*40470*/  LOP3.LUT R20, R142, 0xffff, RZ, 0xc0, !PT ;  /* 0x0000ffff8e147812 */ /* 0x000fe200078ec0ff */
[----:B------:R-:W4:Y:S01]  /*40480*/  LDL.LU R244, [R1+0x100c] ;  /* 0x00100c0001f47983 */ /* 0x000f220000300800 */
[----:B--2---:R-:W-:Y:S02]  /*40490*/  LOP3.LUT R23, R22, 0xffff, RZ, 0xc0, !PT ;  /* 0x0000ffff16177812 */ /* 0x004fe400078ec0ff */
[----:B------:R-:W-:-:S04]  /*404a0*/  LOP3.LUT R22, R144, 0xffff, RZ, 0xc0, !PT ;  /* 0x0000ffff90167812 */ /* 0x000fc800078ec0ff */
[----:B------:R-:W-:Y:S02]  /*404b0*/  PRMT R142, R23, 0x3340, R22 ;  /* 0x00003340178e7816 */ /* 0x000fe40000000016 */
[----:B------:R-:W2:Y:S04]  /*404c0*/  LDL.LU R23, [R1+0x105c] ;  /* 0x00105c0001177983 */ /* 0x000ea80000300800 */
[----:B------:R-:W3:Y:S01]  /*404d0*/  LDL.LU R22, [R1+0x1054] ;  /* 0x0010540001167983 */ /* 0x000ee20000300800 */
[----:B------:R-:W-:Y:S02]  /*404e0*/  PRMT R144, R21, 0x3340, R20 ;  /* 0x0000334015907816 */ /* 0x000fe40000000014 */
[----:B--2---:R-:W-:Y:S02]  /*404f0*/  LOP3.LUT R23, R23, 0xffff, RZ, 0xc0, !PT ;  /* 0x0000ffff17177812 */ /* 0x004fe400078ec0ff */
[----:B---3--:R-:W-:-:S02]  /*40500*/  LOP3.LUT R21, R22, 0xffff, RZ, 0xc0, !PT ;  /* 0x0000ffff16157812 */ /* 0x008fc400078ec0ff */
[----:B------:R-:W-:-:S04]  /*40510*/  LOP3.LUT R22, R146, 0xffff, RZ, 0xc0, !PT ;  /* 0x0000ffff92167812 */ /* 0x000fc800078ec0ff */
[----:B------:R-:W-:Y:S02]  /*40520*/  PRMT R146, R23, 0x3340, R22 ;  /* 0x0000334017927816 */ /* 0x000fe40000000016 */
[----:B------:R-:W2:Y:S04]  /*40530*/  LDL.LU R23, [R1+0x1040] ;  /* 0x0010400001177983 */ /* 0x000ea80000300800 */
[----:B------:R-:W3:Y:S01]  /*40540*/  LDL.LU R22, [R1+0x1038] ;  /* 0x0010380001167983 */ /* 0x000ee20000300800 */
[----:B------:R-:W-:-:S04]  /*40550*/  LOP3.LUT R20, R9, 0xffff, RZ, 0xc0, !PT ;  /* 0x0000ffff09147812 */ /* 0x000fc800078ec0ff */
[----:B------:R-:W-:Y:S02]  /*40560*/  PRMT R9, R21, 0x3340, R20 ;  /* 0x0000334015097816 */ /* 0x000fe40000000014 */
[----:B------:R-:W-:Y:S02]  /*40570*/  LOP3.LUT R20, R6, 0xffff, RZ, 0xc0, !PT ;  /* 0x0000ffff06147812 */ /* 0x000fe400078ec0ff */
[----:B--2---:R-:W-:Y:S02]  /*40580*/  LOP3.LUT R23, R23, 0xffff, RZ, 0xc0, !PT ;  /* 0x0000ffff17177812 */ /* 0x004fe400078ec0ff */
[----:B---3--:R-:W-:Y:S02]  /*40590*/  LOP3.LUT R21, R22, 0xffff, RZ, 0xc0, !PT ;  /* 0x0000ffff16157812 */ /* 0x008fe400078ec0ff */
[----:B------:R-:W-:-:S04]  /*405a0*/  LOP3.LUT R22, R10, 0xffff, RZ, 0xc0, !PT ;  /* 0x0000ffff0a167812 */ /* 0x000fc800078ec0ff */
[----:B------:R-:W-:Y:S02]  /*405b0*/  PRMT R6, R23, 0x3340, R22 ;  /* 0x0000334017067816 */ /* 0x000fe40000000016 */
[----:B------:R-:W2:Y:S04]  /*405c0*/  LDL.LU R23, [R1+0x103c] ;  /* 0x00103c0001177983 */ /* 0x000ea80000300800 */
[----:B------:R-:W3:Y:S01]  /*405d0*/  LDL.LU R22, [R1+0x1034] ;  /* 0x0010340001167983 */ /* 0x000ee20000300800 */
[----:B------:R-:W-:Y:S02]  /*405e0*/  PRMT R10, R21, 0x3340, R20 ;  /* 0x00003340150a7816 */ /* 0x000fe40000000014 */
[----:B------:R-:W-:Y:S02]  /*405f0*/  LOP3.LUT R20, R3, 0xffff, RZ, 0xc0, !PT ;  /* 0x0000ffff03147812 */ /* 0x000fe400078ec0ff */
[----:B--2---:R-:W-:-:S02]  /*40600*/  LOP3.LUT R23, R23, 0xffff, RZ, 0xc0, !PT ;  /* 0x0000ffff17177812 */ /* 0x004fc400078ec0ff */
[----:B---3--:R-:W-:Y:S02]  /*40610*/  LOP3.LUT R21, R22, 0xffff, RZ, 0xc0, !PT ;  /* 0x0000ffff16157812 */ /* 0x008fe400078ec0ff */
        /* <DEDUP_REMOVED lines=16> */
[----:B----4-:R-:W-:-:S04]  /*40720*/  LOP3.LUT R22, R244, 0xffff, RZ, 0xc0, !PT ;  /* 0x0000fffff4167812 */ /* 0x010fc800078ec0ff */
        /* <DEDUP_REMOVED lines=12> */
[----:B--2---:R-:W-:Y:S02]  /*407f0*/  LOP3.LUT R23, R23, 0xffff, RZ, 0xc0, !PT ;  /* 0x0000ffff17177812 */ /* 0x004fe400078ec0ff */
[----:B---3--:R-:W-:Y:S02]  /*40800*/  LOP3.LUT R21, R22, 0xffff, RZ, 0xc0, !PT ;  /* 0x0000ffff16157812 */ /* 0x008fe400078ec0ff */
        /* <DEDUP_REMOVED lines=38> */
[----:B------:R-:W-:Y:S02]  /*40a70*/  PRMT R164, R249, 0x5410, R164 ;  /* 0x00005410f9a47816 */ /* 0x000fe400000000a4 */
[----:B------:R-:W-:Y:S02]  /*40a80*/  PRMT R160, R250, 0x5410, R160 ;  /* 0x00005410faa07816 */ /* 0x000fe400000000a0 */
[----:B------:R-:W-:Y:S02]  /*40a90*/  PRMT R156, R251, 0x5410, R156 ;  /* 0x00005410fb9c7816 */ /* 0x000fe4000000009c */
[----:B------:R-:W-:Y:S02]  /*40aa0*/  PRMT R152, R252, 0x5410, R152 ;  /* 0x00005410fc987816 */ /* 0x000fe40000000098 */
[----:B------:R-:W-:-:S02]  /*40ab0*/  PRMT R165, R13, 0x5410, R165 ;  /* 0x000054100da57816 */ /* 0x000fc400000000a5 */
[----:B------:R-:W-:Y:S02]  /*40ac0*/  PRMT R161, R54, 0x5410, R161 ;  /* 0x0000541036a17816 */ /* 0x000fe400000000a1 */
[----:B------:R-:W-:Y:S02]  /*40ad0*/  PRMT R157, R14, 0x5410, R157 ;  /* 0x000054100e9d7816 */ /* 0x000fe4000000009d */
[----:B------:R-:W-:Y:S02]  /*40ae0*/  PRMT R153, R16, 0x5410, R153 ;  /* 0x0000541010997816 */ /* 0x000fe40000000099 */
[----:B------:R-:W-:Y:S02]  /*40af0*/  PRMT R166, R91, 0x5410, R166 ;  /* 0x000054105ba67816 */ /* 0x000fe400000000a6 */
[----:B--2---:R-:W-:Y:S02]  /*40b00*/  LOP3.LUT R23, R23, 0xffff, RZ, 0xc0, !PT ;  /* 0x0000ffff17177812 */ /* 0x004fe400078ec0ff */
[----:B---3--:R-:W-:-:S02]  /*40b10*/  LOP3.LUT R21, R22, 0xffff, RZ, 0xc0, !PT ;  /* 0x0000ffff16157812 */ /* 0x008fc400078ec0ff */
[----:B------:R-:W-:-:S04]  /*40b20*/  LOP3.LUT R22, R133, 0xffff, RZ, 0xc0, !PT ;  /* 0x0000ffff85167812 */ /* 0x000fc800078ec0ff */
[----:B------:R-:W-:Y:S02]  /*40b30*/  PRMT R133, R23, 0x3340, R22 ;  /* 0x0000334017857816 */ /* 0x000fe40000000016 */
[----:B------:R-:W2:Y:S04]  /*40b40*/  LDL.LU R23, [R1+0xf94] ;  /* 0x000f940001177983 */ /* 0x000ea80000300800 */
[----:B------:R-:W3:Y:S04]  /*40b50*/  LDL.LU R22, [R1+0xf88] ;  /* 0x000f880001167983 */ /* 0x000ee80000300800 */
[----:B------:R-:W4:Y:S04]  /*40b60*/  LDL.LU R249, [R1+0x3810] ;  /* 0x0038100001f97983 */ /* 0x000f280000300800 */
[----:B------:R-:W4:Y:S04]  /*40b70*/  LDL.LU R250, [R1+0x380c] ;  /* 0x00380c0001fa7983 */ /* 0x000f280000300800 */
[----:B------:R-:W4:Y:S04]  /*40b80*/  LDL.LU R251, [R1+0x3808] ;  /* 0x0038080001fb7983 */ /* 0x000f280000300800 */
[----:B------:R-:W4:Y:S04]  /*40b90*/  LDL.LU R252, [R1+0x3804] ;  /* 0x0038040001fc7983 */ /* 0x000f280000300800 */
[----:B------:R-:W4:Y:S04]  /*40ba0*/  LDL.LU R13, [R1+0x3800] ;  /* 0x00380000010d7983 */ /* 0x000f280000300800 */
[----:B------:R-:W4:Y:S04]  /*40bb0*/  LDL R54, [R1+0x1498] ;  /* 0x0014980001367983 */ /* 0x000f280000100800 */
[----:B------:R-:W4:Y:S04]  /*40bc0*/  LDL.LU R14, [R1+0x37fc] ;  /* 0x0037fc00010e7983 */ /* 0x000f280000300800 */
[----:B------:R-:W4:Y:S04]  /*40bd0*/  LDL.LU R16, [R1+0x37f8] ;  /* 0x0037f80001107983 */ /* 0x000f280000300800 */
[----:B------:R-:W4:Y:S01]  /*40be0*/  LDL R91, [R1+0x1494] ;  /* 0x00149400015b7983 */ /* 0x000f220000100800 */
[----:B------:R-:W-:-:S02]  /*40bf0*/  LOP3.LUT R20, R131, 0xffff, RZ, 0xc0, !PT ;  /* 0x0000ffff83147812 */ /* 0x000fc400078ec0ff */
[----:B------:R-:W-:Y:S02]  /*40c00*/  PRMT R162, R17, 0x5410, R162 ;  /* 0x0000541011a27816 */ /* 0x000fe400000000a2 */
[----:B------:R-:W-:Y:S01]  /*40c10*/  PRMT R158, R19, 0x5410, R158 ;  /* 0x00005410139e7816 */ /* 0x000fe2000000009e */
[----:B------:R-:W4:Y:S01]  /*40c20*/  LDL.LU R17, [R1+0x37f4] ;  /* 0x0037f40001117983 */ /* 0x000f220000300800 */
[----:B------:R-:W-:Y:S02]  /*40c30*/  PRMT R131, R21, 0x3340, R20 ;  /* 0x0000334015837816 */ /* 0x000fe40000000014 */
[----:B------:R-:W-:Y:S01]  /*40c40*/  LOP3.LUT R20, R127, 0xffff, RZ, 0xc0, !PT ;  /* 0x0000ffff7f147812 */ /* 0x000fe200078ec0ff */
[----:B------:R-:W4:Y:S01]  /*40c50*/  LDL.LU R19, [R1+0x37f0] ;  /* 0x0037f00001137983 */ /* 0x000f220000300800 */
[----:B------:R-:W-:Y:S02]  /*40c60*/  PRMT R154, R31, 0x5410, R154 ;  /* 0x000054101f9a7816 */ /* 0x000fe4000000009a */
[----:B------:R-:W-:Y:S01]  /*40c70*/  PRMT R167, R33, 0x5410, R167 ;  /* 0x0000541021a77816 */ /* 0x000fe200000000a7 */
[----:B------:R-:W4:Y:S04]  /*40c80*/  LDL.LU R31, [R1+0x37ec] ;  /* 0x0037ec00011f7983 */ /* 0x000f280000300800 */
[----:B------:R-:W4:Y:S01]  /*40c90*/  LDL.LU R33, [R1+0x37e8] ;  /* 0x0037e80001217983 */ /* 0x000f220000300800 */
[----:B------:R-:W-:-:S02]  /*40ca0*/  PRMT R163, R35, 0x5410, R163 ;  /* 0x0000541023a37816 */ /* 0x000fc400000000a3 */
[----:B------:R-:W-:Y:S01]  /*40cb0*/  PRMT R159, R36, 0x5410, R159 ;  /* 0x00005410249f7816 */ /* 0x000fe2000000009f */
[----:B------:R-:W4:Y:S04]  /*40cc0*/  LDL.LU R35, [R1+0x37e4] ;  /* 0x0037e40001237983 */ /* 0x000f280000300800 */
[----:B------:R-:W4:Y:S01]  /*40cd0*/  LDL.LU R36, [R1+0x37e0] ;  /* 0x0037e00001247983 */ /* 0x000f220000300800 */
[----:B------:R-:W-:-:S03]  /*40ce0*/  PRMT R155, R38, 0x5410, R155 ;  /* 0x00005410269b7816 */ /* 0x000fc6000000009b */
[----:B------:R-:W4:Y:S01]  /*40cf0*/  LDL.LU R38, [R1+0x37dc] ;  /* 0x0037dc0001267983 */ /* 0x000f220000300800 */
[----:B---3--:R-:W-:Y:S02]  /*40d00*/  LOP3.LUT R21, R22, 0xffff, RZ, 0xc0, !PT ;  /* 0x0000ffff16157812 */ /* 0x008fe400078ec0ff */
[----:B--2---:R-:W-:Y:S02]  /*40d10*/  LOP3.LUT R23, R23, 0xffff, RZ, 0xc0, !PT ;  /* 0x0000ffff17177812 */ /* 0x004fe400078ec0ff */
[----:B------:R-:W-:Y:S02]  /*40d20*/  LOP3.LUT R22, R129, 0xffff, RZ, 0xc0, !PT ;  /* 0x0000ffff81167812 */ /* 0x000fe400078ec0ff */
[----:B------:R-:W-:Y:S02]  /*40d30*/  PRMT R127, R21, 0x3340, R20 ;  /* 0x00003340157f7816 */ /* 0x000fe40000000014 */
[----:B------:R-:W-:Y:S02]  /*40d40*/  PRMT R20, R43, 0x5410, R42 ;  /* 0x000054102b147816 */ /* 0x000fe4000000002a */
[----:B------:R-:W-:Y:S01]  /*40d50*/  PRMT R21, R49, 0x5410, R47 ;  /* 0x0000541031157816 */ /* 0x000fe2000000002f */
[----:B------:R-:W2:Y:S04]  /*40d60*/  LDL.LU R42, [R1+0x37d8] ;  /* 0x0037d800012a7983 */ /* 0x000ea80000300800 */
[----:B------:R-:W3:Y:S01]  /*40d70*/  LDL.LU R43, [R1+0x37d4] ;  /* 0x0037d400012b7983 */ /* 0x000ee20000300800 */
[----:B------:R-:W-:-:S03]  /*40d80*/  PRMT R129, R23, 0x3340, R22 ;  /* 0x0000334017817816 */ /* 0x000fc60000000016 */
[----:B------:R-:W2:Y:S04]  /*40d90*/  LDL.LU R47, [R1+0x37d0] ;  /* 0x0037d000012f7983 */ /* 0x000ea80000300800 */
[----:B------:R-:W3:Y:S01]  /*40da0*/  LDL.LU R49, [R1+0x37cc] ;  /* 0x0037cc0001317983 */ /* 0x000ee20000300800 */
[----:B------:R-:W-:-:S03]  /*40db0*/  PRMT R22, R51, 0x5410, R50 ;  /* 0x0000541033167816 */ /* 0x000fc60000000032 */
[----:B----4-:R0:W-:Y:S04]  /*40dc0*/  STS.128 [R54], R164 ;  /* 0x000000a436007388 */ /* 0x0101e80000000c00 */
[----:B------:R-:W4:Y:S04]  /*40dd0*/  LDL.LU R50, [R1+0x37c8] ;  /* 0x0037c80001327983 */ /* 0x000f280000300800 */
[----:B------:R-:W2:Y:S01]  /*40de0*/  LDL.LU R51, [R1+0x37c4] ;  /* 0x0037c40001337983 */ /* 0x000ea20000300800 */
[----:B------:R-:W-:-:S03]  /*40df0*/  PRMT R23, R53, 0x5410, R52 ;  /* 0x0000541035177816 */ /* 0x000fc60000000034 */
[----:B------:R-:W2:Y:S04]  /*40e00*/  LDL.LU R52, [R1+0x37c0] ;  /* 0x0037c00001347983 */ /* 0x000ea80000300800 */
[----:B------:R-:W2:Y:S01]  /*40e10*/  LDL.LU R53, [R1+0x37bc] ;  /* 0x0037bc0001357983 */ /* 0x000ea20000300800 */
[----:B0-----:R-:W-:Y:S01]  /*40e20*/  IMAD.MOV.U32 R167, RZ, RZ, R54 ;  /* 0x000000ffffa77224 */ /* 0x001fe200078e0036 */
[----:B------:R-:W-:Y:S02]  /*40e30*/  PRMT R164, R56, 0x5410, R55 ;  /* 0x0000541038a47816 */ /* 0x000fe40000000037 */
[----:B------:R-:W2:Y:S04]  /*40e40*/  LDL.LU R54, [R1+0x37b8] ;  /* 0x0037b80001367983 */ /* 0x000ea80000300800 */
[----:B------:R0:W-:Y:S04]  /*40e50*/  STS.128 [R167+0x4000], R160 ;  /* 0x004000a0a7007388 */ /* 0x0001e80000000c00 */
[----:B------:R-:W2:Y:S04]  /*40e60*/  LDL.LU R55, [R1+0x37b4] ;  /* 0x0037b40001377983 */ /* 0x000ea80000300800 */
[----:B------:R-:W2:Y:S04]  /*40e70*/  LDL.LU R56, [R1+0x37b0] ;  /* 0x0037b00001387983 */ /* 0x000ea80000300800 */
[----:B------:R1:W-:Y:S01]  /*40e80*/  STS.128 [R167+0x8000], R156 ;  /* 0x0080009ca7007388 */ /* 0x0003e20000000c00 */
[----:B------:R-:W-:-:S02]  /*40e90*/  PRMT R165, R41, 0x5410, R61 ;  /* 0x0000541029a57816 */ /* 0x000fc4000000003d */
[----:B------:R-:W-:Y:S02]  /*40ea0*/  PRMT R166, R65, 0x5410, R64 ;  /* 0x0000541041a67816 */ /* 0x000fe40000000040 */
[----:B0-----:R-:W-:Y:S02]  /*40eb0*/  PRMT R160, R58, 0x5410, R57 ;  /* 0x000054103aa07816 */ /* 0x001fe40000000039 */
[----:B------:R-:W2:Y:S04]  /*40ec0*/  LDL.LU R57, [R1+0x37ac] ;  /* 0x0037ac0001397983 */ /* 0x000ea80000300800 */
[----:B------:R-:W2:Y:S01]  /*40ed0*/  LDL.LU R58, [R1+0x37a8] ;  /* 0x0037a800013a7983 */ /* 0x000ea20000300800 */
[----:B-1----:R-:W-:-:S03]  /*40ee0*/  PRMT R156, R60, 0x5410, R59 ;  /* 0x000054103c9c7816 */ /* 0x002fc6000000003b */
[----:B------:R-:W2:Y:S04]  /*40ef0*/  LDL.LU R59, [R1+0x37a4] ;  /* 0x0037a400013b7983 */ /* 0x000ea80000300800 */
[----:B------:R-:W2:Y:S04]  /*40f00*/  LDL.LU R60, [R1+0x37a0] ;  /* 0x0037a000013c7983 */ /* 0x000ea80000300800 */
[----:B------:R-:W3:Y:S04]  /*40f10*/  LDL.LU R61, [R1+0x379c] ;  /* 0x00379c00013d7983 */ /* 0x000ee80000300800 */
[----:B------:R-:W2:Y:S01]  /*40f20*/  LDL.LU R41, [R1+0x3798] ;  /* 0x0037980001297983 */ /* 0x000ea20000300800 */
[----:B------:R-:W-:-:S02]  /*40f30*/  PRMT R161, R62, 0x5410, R45 ;  /* 0x000054103ea17816 */ /* 0x000fc4000000002d */
[----:B------:R-:W-:Y:S01]  /*40f40*/  PRMT R157, R63, 0x5410, R32 ;  /* 0x000054103f9d7816 */ /* 0x000fe20000000020 */
[----:B------:R-:W2:Y:S04]  /*40f50*/  LDL.LU R45, [R1+0x3794] ;  /* 0x00379400012d7983 */ /* 0x000ea80000300800 */
[----:B------:R-:W4:Y:S04]  /*40f60*/  LDL.LU R62, [R1+0x3790] ;  /* 0x00379000013e7983 */ /* 0x000f280000300800 */
[----:B------:R-:W2:Y:S04]  /*40f70*/  LDL.LU R32, [R1+0x378c] ;  /* 0x00378c0001207983 */ /* 0x000ea80000300800 */
[----:B------:R-:W3:Y:S04]  /*40f80*/  LDL.LU R63, [R1+0x3788] ;  /* 0x00378800013f7983 */ /* 0x000ee80000300800 */
[----:B------:R-:W4:Y:S04]  /*40f90*/  LDL.LU R64, [R1+0x3784] ;  /* 0x0037840001407983 */ /* 0x000f280000300800 */
[----:B------:R-:W2:Y:S01]  /*40fa0*/  LDL.LU R65, [R1+0x3780] ;  /* 0x0037800001417983 */ /* 0x000ea20000300800 */
[----:B------:R-:W-:-:S02]  /*40fb0*/  PRMT R162, R149, 0x5410, R66 ;  /* 0x0000541095a27816 */ /* 0x000fc40000000042 */
[----:B------:R-:W-:Y:S01]  /*40fc0*/  PRMT R158, R68, 0x5410, R67 ;  /* 0x00005410449e7816 */ /* 0x000fe20000000043 */
[----:B------:R-:W3:Y:S04]  /*40fd0*/  LDL.LU R66, [R1+0x377c] ;  /* 0x00377c0001427983 */ /* 0x000ee80000300800 */
[----:B------:R-:W4:Y:S04]  /*40fe0*/  LDL R149, [R1+0x1490] ;  /* 0x0014900001957983 */ /* 0x000f280000100800 */
[----:B------:R0:W-:Y:S04]  /*40ff0*/  STS.128 [R167+0xc000], R152 ;  /* 0x00c00098a7007388 */ /* 0x0001e80000000c00 */
[----:B------:R-:W2:Y:S04]  /*41000*/  LDL.LU R67, [R1+0x3778] ;  /* 0x0037780001437983 */ /* 0x000ea80000300800 */
[----:B------:R-:W3:Y:S01]  /*41010*/  LDL.LU R68, [R1+0x3774] ;  /* 0x0037740001447983 */ /* 0x000ee20000300800 */
[----:B------:R-:W-:-:S02]  /*41020*/  PRMT R163, R72, 0x5410, R71 ;  /* 0x0000541048a37816 */ /* 0x000fc40000000047 */
[----:B------:R-:W-:Y:S01]  /*41030*/  PRMT R159, R74, 0x5410, R73 ;  /* 0x000054104a9f7816 */ /* 0x000fe20000000049 */
[----:B------:R1:W-:Y:S01]  /*41040*/  STS.128 [R91], R20 ;  /* 0x000000145b007388 */ /* 0x0003e20000000c00 */
[----:B0-----:R-:W-:-:S03]  /*41050*/  PRMT R167, R70, 0x5410, R69 ;  /* 0x0000541046a77816 */ /* 0x001fc60000000045 */
[----:B------:R-:W2:Y:S04]  /*41060*/  LDL.LU R69, [R1+0x3770] ;  /* 0x0037700001457983 */ /* 0x000ea80000300800 */
[----:B------:R-:W3:Y:S04]  /*41070*/  LDL.LU R70, [R1+0x376c] ;  /* 0x00376c0001467983 */ /* 0x000ee80000300800 */
[----:B------:R-:W2:Y:S04]  /*41080*/  LDL.LU R71, [R1+0x3768] ;  /* 0x0037680001477983 */ /* 0x000ea80000300800 */
[----:B------:R-:W3:Y:S04]  /*41090*/  LDL.LU R72, [R1+0x3764] ;  /* 0x0037640001487983 */ /* 0x000ee80000300800 */
[----:B------:R-:W2:Y:S04]  /*410a0*/  LDL.LU R73, [R1+0x3760] ;  /* 0x0037600001497983 */ /* 0x000ea80000300800 */
[----:B------:R-:W3:Y:S01]  /*410b0*/  LDL.LU R74, [R1+0x375c] ;  /* 0x00375c00014a7983 */ /* 0x000ee20000300800 */
[----:B------:R-:W-:-:S02]  /*410c0*/  PRMT R152, R76, 0x5410, R75 ;  /* 0x000054104c987816 */ /* 0x000fc4000000004b */
[----:B-1----:R-:W-:Y:S01]  /*410d0*/  PRMT R20, R78, 0x5410, R77 ;  /* 0x000054104e147816 */ /* 0x002fe2000000004d */
[----:B------:R-:W2:Y:S04]  /*410e0*/  LDL.LU R75, [R1+0x3758] ;  /* 0x00375800014b7983 */ /* 0x000ea80000300800 */
[----:B------:R-:W3:Y:S04]  /*410f0*/  LDL.LU R76, [R1+0x3754] ;  /* 0x00375400014c7983 */ /* 0x000ee80000300800 */
[----:B------:R-:W2:Y:S04]  /*41100*/  LDL.LU R77, [R1+0x3750] ;  /* 0x00375000014d7983 */ /* 0x000ea80000300800 */
[----:B------:R-:W3:Y:S01]  /*41110*/  LDL.LU R78, [R1+0x374c] ;  /* 0x00374c00014e7983 */ /* 0x000ee20000300800 */
[----:B------:R-:W-:-:S02]  /*41120*/  PRMT R153, R80, 0x5410, R79 ;  /* 0x0000541050997816 */ /* 0x000fc4000000004f */
[----:B------:R-:W-:Y:S01]  /*41130*/  PRMT R21, R82, 0x5410, R81 ;  /* 0x0000541052157816 */ /* 0x000fe20000000051 */
        /* <DEDUP_REMOVED lines=10> */
[----:B------:R-:W-:-:S03]  /*411e0*/  PRMT R155, R88, 0x5410, R87 ;  /* 0x00005410589b7816 */ /* 0x000fc60000000057 */
[----:B------:R0:W-:Y:S04]  /*411f0*/  STS.128 [R91+0x4000], R164 ;  /* 0x004000a45b007388 */ /* 0x0001e80000000c00 */
[----:B------:R-:W2:Y:S04]  /*41200*/  LDL.LU R87, [R1+0x3728] ;  /* 0x0037280001577983 */ /* 0x000ea80000300800 */
[----:B------:R-:W3:Y:S01]  /*41210*/  LDL.LU R88, [R1+0x3724] ;  /* 0x0037240001587983 */ /* 0x000ee20000300800 */
[----:B------:R-:W-:-:S03]  /*41220*/  PRMT R23, R90, 0x5410, R89 ;  /* 0x000054105a177816 */ /* 0x000fc60000000059 */
[----:B------:R-:W2:Y:S04]  /*41230*/  LDL.LU R89, [R1+0x3720] ;  /* 0x0037200001597983 */ /* 0x000ea80000300800 */
[----:B------:R-:W3:Y:S01]  /*41240*/  LDL.LU R90, [R1+0x371c] ;  /* 0x00371c00015a7983 */ /* 0x000ee20000300800 */
[----:B0-----:R-:W-:Y:S01]  /*41250*/  IMAD.MOV.U32 R167, RZ, RZ, R91 ;  /* 0x000000ffffa77224 */ /* 0x001fe200078e005b */
[----:B------:R-:W-:Y:S02]  /*41260*/  PRMT R164, R93, 0x5410, R92 ;  /* 0x000054105da47816 */ /* 0x000fe4000000005c */
[----:B------:R-:W2:Y:S04]  /*41270*/  LDL.LU R91, [R1+0x3718] ;  /* 0x00371800015b7983 */ /* 0x000ea80000300800 */
[----:B------:R0:W-:Y:S04]  /*41280*/  STS.128 [R167+0x8000], R160 ;  /* 0x008000a0a7007388 */ /* 0x0001e80000000c00 */
[----:B------:R-:W3:Y:S04]  /*41290*/  LDL.LU R92, [R1+0x3714] ;  /* 0x00371400015c7983 */ /* 0x000ee80000300800 */
[----:B------:R-:W2:Y:S01]  /*412a0*/  LDL.LU R93, [R1+0x3710] ;  /* 0x00371000015d7983 */ /* 0x000ea20000300800 */
[----:B------:R-:W-:-:S02]  /*412b0*/  PRMT R165, R34, 0x5410, R94 ;  /* 0x0000541022a57816 */ /* 0x000fc4000000005e */
[----:B------:R-:W-:Y:S01]  /*412c0*/  PRMT R166, R98, 0x5410, R97 ;  /* 0x0000541062a67816 */ /* 0x000fe20000000061 */
[----:B------:R1:W-:Y:S01]  /*412d0*/  STS.128 [R167+0xc000], R156 ;  /* 0x00c0009ca7007388 */ /* 0x0003e20000000c00 */
[----:B0-----:R-:W-:-:S03]  /*412e0*/  PRMT R160, R44, 0x5410, R29 ;  /* 0x000054102ca07816 */ /* 0x001fc6000000001d */
[----:B------:R-:W3:Y:S04]  /*412f0*/  LDL.LU R29, [R1+0x370c] ;  /* 0x00370c00011d7983 */ /* 0x000ee80000300800 */
[----:B------:R-:W3:Y:S04]  /*41300*/  LDL.LU R44, [R1+0x3708] ;  /* 0x00370800012c7983 */ /* 0x000ee80000300800 */
[----:B------:R-:W2:Y:S04]  /*41310*/  LDL.LU R94, [R1+0x3704] ;  /* 0x00370400015e7983 */ /* 0x000ea80000300800 */
[----:B------:R-:W3:Y:S01]  /*41320*/  LDL.LU R34, [R1+0x3700] ;  /* 0x0037000001227983 */ /* 0x000ee20000300800 */
[----:B------:R-:W-:-:S03]  /*41330*/  PRMT R161, R96, 0x5410, R95 ;  /* 0x0000541060a17816 */ /* 0x000fc6000000005f */
        /* <DEDUP_REMOVED lines=9> */
[----:B------:R-:W3:Y:S01]  /*413d0*/  LDL R125, [R1+0x148c] ;  /* 0x00148c00017d7983 */ /* 0x000ee20000100800 */
[----:B------:R-:W-:-:S02]  /*413e0*/  PRMT R163, R103, 0x5410, R102 ;  /* 0x0000541067a37816 */ /* 0x000fc40000000066 */
[----:B------:R-:W-:Y:S01]  /*413f0*/  PRMT R156, R105, 0x5410, R104 ;  /* 0x00005410699c7816 */ /* 0x000fe20000000068 */
[----:B------:R-:W2:Y:S04]  /*41400*/  LDL.LU R102, [R1+0x36e0] ;  /* 0x0036e00001667983 */ /* 0x000ea80000300800 */
[----:B------:R-:W2:Y:S04]  /*41410*/  LDL.LU R103, [R1+0x36dc] ;  /* 0x0036dc0001677983 */ /* 0x000ea80000300800 */
[----:B------:R-:W2:Y:S04]  /*41420*/  LDL.LU R104, [R1+0x36d8] ;  /* 0x0036d80001687983 */ /* 0x000ea80000300800 */
[----:B------:R-:W2:Y:S01]  /*41430*/  LDL.LU R105, [R1+0x36d4] ;  /* 0x0036d40001697983 */ /* 0x000ea20000300800 */
[----:B------:R-:W-:-:S02]  /*41440*/  PRMT R157, R111, 0x5410, R110 ;  /* 0x000054106f9d7816 */ /* 0x000fc4000000006e */
[----:B------:R-:W-:Y:S02]  /*41450*/  PRMT R158, R117, 0x5410, R116 ;  /* 0x00005410759e7816 */ /* 0x000fe40000000074 */
[----:B------:R-:W-:Y:S01]  /*41460*/  PRMT R159, R123, 0x5410, R122 ;  /* 0x000054107b9f7816 */ /* 0x000fe2000000007a */
[----:B----4-:R0:W-:Y:S04]  /*41470*/  STS.128 [R149], R152 ;  /* 0x0000009895007388 */ /* 0x0101e80000000c00 */
[----:B------:R1:W-:Y:S01]  /*41480*/  STS.128 [R149+0x4000], R20 ;  /* 0x0040001495007388 */ /* 0x0003e20000000c00 */
[----:B0-----:R-:W-:Y:S02]  /*41490*/  PRMT R152, R107, 0x5410, R106 ;  /* 0x000054106b987816 */ /* 0x001fe4000000006a */
[----:B-1----:R-:W-:Y:S01]  /*414a0*/  PRMT R20, R109, 0x5410, R108 ;  /* 0x000054106d147816 */ /* 0x002fe2000000006c */
[----:B------:R-:W4:Y:S04]  /*414b0*/  LDL.LU R106, [R1+0x36d0] ;  /* 0x0036d000016a7983 */ /* 0x000f280000300800 */
[----:B------:R-:W2:Y:S04]  /*414c0*/  LDL.LU R107, [R1+0x36cc] ;  /* 0x0036cc00016b7983 */ /* 0x000ea80000300800 */
[----:B------:R-:W4:Y:S04]  /*414d0*/  LDL.LU R108, [R1+0x36c8] ;  /* 0x0036c800016c7983 */ /* 0x000f280000300800 */
[----:B------:R-:W2:Y:S04]  /*414e0*/  LDL.LU R109, [R1+0x36c4] ;  /* 0x0036c400016d7983 */ /* 0x000ea80000300800 */
[----:B------:R-:W4:Y:S04]  /*414f0*/  LDL.LU R110, [R1+0x36c0] ;  /* 0x0036c000016e7983 */ /* 0x000f280000300800 */
[----:B------:R-:W2:Y:S01]  /*41500*/  LDL.LU R111, [R1+0x36bc] ;  /* 0x0036bc00016f7983 */ /* 0x000ea20000300800 */
[----:B------:R-:W-:-:S02]  /*41510*/  PRMT R153, R113, 0x5410, R112 ;  /* 0x0000541071997816 */ /* 0x000fc40000000070 */
[----:B------:R-:W-:Y:S01]  /*41520*/  PRMT R21, R115, 0x5410, R114 ;  /* 0x0000541073157816 */ /* 0x000fe20000000072 */
        /* <DEDUP_REMOVED lines=18> */
[----:B------:R-:W2:Y:S04]  /*41650*/  LDL.LU R147, [R1+0x3680] ;  /* 0x0036800001937983 */ /* 0x000ea80000300800 */
[----:B------:R0:W-:Y:S04]  /*41660*/  STS.128 [R149+0x8000], R164 ;  /* 0x008000a495007388 */ /* 0x0001e80000000c00 */
[----:B------:R-:W2:Y:S04]  /*41670*/  LDL.LU R148, [R1+0x367c] ;  /* 0x00367c0001947983 */ /* 0x000ea80000300800 */
[----:B------:R1:W-:Y:S01]  /*41680*/  STS.128 [R149+0xc000], R160 ;  /* 0x00c000a095007388 */ /* 0x0003e20000000c00 */
[----:B0-----:R-:W-:-:S03]  /*41690*/  PRMT R164, R150, 0x5410, R18 ;  /* 0x0000541096a47816 */ /* 0x001fc60000000012 */
[----:B-1----:R-:W2:Y:S04]  /*416a0*/  LDL.LU R149, [R1+0x3678] ;  /* 0x0036780001957983 */ /* 0x002ea80000300800 */
[----:B------:R-:W2:Y:S04]  /*416b0*/  LDL.LU R18, [R1+0x3674] ;  /* 0x0036740001127983 */ /* 0x000ea80000300800 */
[----:B------:R-:W2:Y:S01]  /*416c0*/  LDL.LU R150, [R1+0x3670] ;  /* 0x0036700001967983 */ /* 0x000ea20000300800 */
[----:B------:R-:W-:Y:S02]  /*416d0*/  PRMT R165, R171, 0x5410, R173 ;  /* 0x00005410aba57816 */ /* 0x000fe400000000ad */
[----:B------:R-:W-:Y:S01]  /*416e0*/  PRMT R166, R168, 0x5410, R169 ;  /* 0x00005410a8a67816 */ /* 0x000fe200000000a9 */
[----:B------:R-:W2:Y:S04]  /*416f0*/  LDL.LU R173, [R1+0x366c] ;  /* 0x00366c0001ad7983 */ /* 0x000ea80000300800 */
[----:B------:R-:W2:Y:S04]  /*41700*/  LDL.LU R171, [R1+0x3668] ;  /* 0x0036680001ab7983 */ /* 0x000ea80000300800 */
[----:B------:R-:W2:Y:S04]  /*41710*/  LDL.LU R169, [R1+0x3664] ;  /* 0x0036640001a97983 */ /* 0x000ea80000300800 */
[----:B------:R-:W2:Y:S01]  /*41720*/  LDL.LU R168, [R1+0x3660] ;  /* 0x0036600001a87983 */ /* 0x000ea20000300800 */
[----:B------:R-:W-:-:S02]  /*41730*/  PRMT R167, R141, 0x5410, R151 ;  /* 0x000054108da77816 */ /* 0x000fc40000000097 */
[----:B------:R-:W-:Y:S01]  /*41740*/  PRMT R160, R143, 0x5410, R142 ;  /* 0x000054108fa07816 */ /* 0x000fe2000000008e */
[----:B------:R-:W2:Y:S04]  /*41750*/  LDL.LU R151, [R1+0x365c] ;  /* 0x00365c0001977983 */ /* 0x000ea80000300800 */
[----:B------:R-:W2:Y:S04]  /*41760*/  LDL.LU R141, [R1+0x3658] ;  /* 0x00365800018d7983 */ /* 0x000ea80000300800 */
[----:B------:R-:W2:Y:S04]  /*41770*/  LDL.LU R142, [R1+0x3654] ;  /* 0x00365400018e7983 */ /* 0x000ea80000300800 */
[----:B------:R-:W2:Y:S01]  /*41780*/  LDL.LU R143, [R1+0x3650] ;  /* 0x00365000018f7983 */ /* 0x000ea20000300800 */
[----:B------:R-:W-:-:S03]  /*41790*/  PRMT R161, R6, 0x5410, R7 ;  /* 0x0000541006a17816 */ /* 0x000fc60000000007 */
[----:B---3--:R0:W-:Y:S04]  /*417a0*/  STS.128 [R125], R156 ;  /* 0x0000009c7d007388 */ /* 0x0081e80000000c00 */
[----:B------:R1:W-:Y:S04]  /*417b0*/  STS.128 [R125+0x4000], R152 ;  /* 0x004000987d007388 */ /* 0x0003e80000000c00 */
[----:B------:R3:W-:Y:S01]  /*417c0*/  STS.128 [R125+0x8000], R20 ;  /* 0x008000147d007388 */ /* 0x0007e20000000c00 */
[----:B0-----:R-:W-:Y:S02]  /*417d0*/  PRMT R156, R145, 0x5410, R144 ;  /* 0x00005410919c7816 */ /* 0x001fe40000000090 */
[----:B-1----:R-:W-:Y:S01]  /*417e0*/  PRMT R152, R15, 0x5410, R146 ;  /* 0x000054100f987816 */ /* 0x002fe20000000092 */
[----:B------:R-:W2:Y:S04]  /*417f0*/  LDL.LU R144, [R1+0x364c] ;  /* 0x00364c0001907983 */ /* 0x000ea80000300800 */
[----:B------:R-:W2:Y:S04]  /*41800*/  LDL.LU R145, [R1+0x3648] ;  /* 0x0036480001917983 */ /* 0x000ea80000300800 */
[----:B------:R-:W2:Y:S04]  /*41810*/  LDL.LU R146, [R1+0x3644] ;  /* 0x0036440001927983 */ /* 0x000ea80000300800 */
[----:B------:R-:W4:Y:S01]  /*41820*/  LDL R15, [R1+0x1488] ;  /* 0x00148800010f7983 */ /* 0x000f220000100800 */
[----:B---3--:R-:W-:-:S03]  /*41830*/  PRMT R20, R8, 0x5410, R9 ;  /* 0x0000541008147816 */ /* 0x008fc60000000009 */
[----:B------:R-:W3:Y:S04]  /*41840*/  LDL.LU R9, [R1+0x3640] ;  /* 0x0036400001097983 */ /* 0x000ee80000300800 */
[----:B------:R-:W3:Y:S04]  /*41850*/  LDL.LU R8, [R1+0x363c] ;  /* 0x00363c0001087983 */ /* 0x000ee80000300800 */
[----:B------:R-:W3:Y:S04]  /*41860*/  LDL.LU R7, [R1+0x3638] ;  /* 0x0036380001077983 */ /* 0x000ee80000300800 */
[----:B------:R-:W3:Y:S01]  /*41870*/  LDL.LU R6, [R1+0x3634] ;  /* 0x0036340001067983 */ /* 0x000ee20000300800 */
[----:B------:R-:W-:-:S03]  /*41880*/  PRMT R157, R10, 0x5410, R5 ;  /* 0x000054100a9d7816 */ /* 0x000fc60000000005 */
[----:B------:R-:W3:Y:S04]  /*41890*/  LDL.LU R5, [R1+0x3630] ;  /* 0x0036300001057983 */ /* 0x000ee80000300800 */
[----:B------:R-:W2:Y:S01]  /*418a0*/  LDL R10, [R1+0x2ca4] ;  /* 0x002ca400010a7983 */ /* 0x000ea20000100800 */
        /* <DEDUP_REMOVED lines=8> */
[----:B------:R-:W-:Y:S02]  /*41930*/  PRMT R22, R134, 0x5410, R135 ;  /* 0x0000541086167816 */ /* 0x000fe40000000087 */
[----:B------:R-:W-:Y:S01]  /*41940*/  PRMT R23, R126, 0x5410, R127 ;  /* 0x000054107e177816 */ /* 0x000fe2000000007f */
[----:B------:R-:W-:Y:S04]  /*41950*/  STS.128 [R125+0xc000], R164 ;  /* 0x00c000a47d007388 */ /* 0x000fe80000000c00 */
[----:B------:R-:W3:Y:S04]  /*41960*/  LDL.LU R4, [R1+0x362c] ;  /* 0x00362c0001047983 */ /* 0x000ee80000300800 */
[----:B------:R-:W3:Y:S04]  /*41970*/  LDL.LU R3, [R1+0x3628] ;  /* 0x0036280001037983 */ /* 0x000ee80000300800 */
[----:B----4-:R-:W-:Y:S04]  /*41980*/  STS.128 [R15], R160 ;  /* 0x000000a00f007388 */ /* 0x010fe80000000c00 */
[----:B------:R-:W-:Y:S04]  /*41990*/  STS.128 [R15+0x4000], R156 ;  /* 0x0040009c0f007388 */ /* 0x000fe80000000c00 */
[----:B------:R-:W-:Y:S04]  /*419a0*/  STS.128 [R15+0x8000], R152 ;  /* 0x008000980f007388 */ /* 0x000fe80000000c00 */
[----:B------:R0:W-:Y:S04]  /*419b0*/  STS.128 [R15+0xc000], R20 ;  /* 0x00c000140f007388 */ /* 0x0001e80000000c00 */
[----:B--2---:R-:W-:Y:S04]  /*419c0*/  STS.U8 [R10+0x10000], R124 ;  /* 0x0100007c0a007388 */ /* 0x004fe80000000000 */
[----:B------:R-:W-:Y:S04]  /*419d0*/  STS.U8 [R10+0x10400], R123 ;  /* 0x0104007b0a007388 */ /* 0x000fe80000000000 */
        /* <DEDUP_REMOVED lines=30> */
[----:B---3--:R-:W-:Y:S04]  /*41bc0*/  STS.U8 [R9+0x10080], R92 ;  /* 0x0100805c09007388 */ /* 0x008fe80000000000 */
        /* <DEDUP_REMOVED lines=31> */
[----:B------:R-:W-:Y:S04]  /*41dc0*/  STL [R1+0x2d38], R9 ;  /* 0x002d380901007387 */ /* 0x000fe80000100800 */
[----:B------:R1:W-:Y:S04]  /*41dd0*/  STS.U8 [R8+0x14100], R36 ;  /* 0x0141002408007388 */ /* 0x0003e80000000000 */
[----:B------:R2:W-:Y:S04]  /*41de0*/  STS.U8 [R8+0x14500], R35 ;  /* 0x0145002308007388 */ /* 0x0005e80000000000 */
[----:B0-----:R-:W3:Y:S04]  /*41df0*/  LDL R21, [R1+0x1844] ;  /* 0x0018440001157983 */ /* 0x001ee80000100800 */
[----:B------:R-:W3:Y:S04]  /*41e00*/  LDL R20, [R1+0x2c70] ;  /* 0x002c700001147983 */ /* 0x000ee80000100800 */
[----:B------:R0:W-:Y:S04]  /*41e10*/  STS.U8 [R8+0x12900], R50 ;  /* 0x0129003208007388 */ /* 0x0001e80000000000 */
[----:B------:R4:W-:Y:S04]  /*41e20*/  STS.U8 [R8+0x12d00], R49 ;  /* 0x012d003108007388 */ /* 0x0009e80000000000 */
[----:B-1----:R-:W3:Y:S04]  /*41e30*/  LDL R36, [R1+0x2c68] ;  /* 0x002c680001247983 */ /* 0x002ee80000100800 */
[----:B--2---:R-:W2:Y:S04]  /*41e40*/  LDL R35, [R1+0x2c6c] ;  /* 0x002c6c0001237983 */ /* 0x004ea80000100800 */
[----:B0-----:R-:W2:Y:S04]  /*41e50*/  LDL R50, [R1+0x2c30] ;  /* 0x002c300001327983 */ /* 0x001ea80000100800 */
[----:B----4-:R-:W4:Y:S04]  /*41e60*/  LDL R49, [R1+0x2c34] ;  /* 0x002c340001317983 */ /* 0x010f280000100800 */
[----:B------:R0:W-:Y:S04]  /*41e70*/  STS.U8 [R8+0x14900], R33 ;  /* 0x0149002108007388 */ /* 0x0001e80000000000 */
[----:B------:R1:W-:Y:S04]  /*41e80*/  STS.U8 [R8+0x14d00], R31 ;  /* 0x014d001f08007388 */ /* 0x0003e80000000000 */
[----:B------:R1:W-:Y:S04]  /*41e90*/  STS.U8 [R8+0x12100], R52 ;  /* 0x0121003408007388 */ /* 0x0003e80000000000 */
[----:B------:R1:W-:Y:S04]  /*41ea0*/  STS.U8 [R8+0x12500], R51 ;  /* 0x0125003308007388 */ /* 0x0003e80000000000 */
[----:B0-----:R-:W4:Y:S04]  /*41eb0*/  LDL R33, [R1+0x2c28] ;  /* 0x002c280001217983 */ /* 0x001f280000100800 */
[----:B-1----:R-:W4:Y:S04]  /*41ec0*/  LDL R31, [R1+0x2c2c] ;  /* 0x002c2c00011f7983 */ /* 0x002f280000100800 */
[----:B------:R-:W4:Y:S04]  /*41ed0*/  LDL R52, [R1+0x2bf0] ;  /* 0x002bf00001347983 */ /* 0x000f280000100800 */
[----:B------:R-:W4:Y:S04]  /*41ee0*/  LDL R51, [R1+0x2bf4] ;  /* 0x002bf40001337983 */ /* 0x000f280000100800 */
[----:B------:R0:W-:Y:S04]  /*41ef0*/  STS.U8 [R8+0x15100], R19 ;  /* 0x0151001308007388 */ /* 0x0001e80000000000 */
[----:B------:R1:W-:Y:S04]  /*41f00*/  STS.U8 [R8+0x16100], R13 ;  /* 0x0161000d08007388 */ /* 0x0003e80000000000 */
[----:B0-----:R-:W4:Y:S04]  /*41f10*/  LDL R19, [R1+0x2be8] ;  /* 0x002be80001137983 */ /* 0x001f280000100800 */
[----:B-1----:R-:W4:Y:S04]  /*41f20*/  LDL R13, [R1+0x2bec] ;  /* 0x002bec00010d7983 */ /* 0x002f280000100800 */
[----:B------:R0:W-:Y:S04]  /*41f30*/  STS.U8 [R8+0x13100], R47 ;  /* 0x0131002f08007388 */ /* 0x0001e80000000000 */
[----:B------:R1:W-:Y:S04]  /*41f40*/  STS.U8 [R8+0x13500], R43 ;  /* 0x0135002b08007388 */ /* 0x0003e80000000000 */
[----:B------:R1:W-:Y:S04]  /*41f50*/  STS.U8 [R8+0x15500], R17 ;  /* 0x0155001108007388 */ /* 0x0003e80000000000 */
[----:B------:R1:W-:Y:S04]  /*41f60*/  STS.U8 [R8+0x15d00], R14 ;  /* 0x015d000e08007388 */ /* 0x0003e80000000000 */
[----:B0-----:R-:W4:Y:S04]  /*41f70*/  LDL R47, [R1+0x2bb0] ;  /* 0x002bb000012f7983 */ /* 0x001f280000100800 */
[----:B-1----:R-:W4:Y:S04]  /*41f80*/  LDL R43, [R1+0x2bb4] ;  /* 0x002bb400012b7983 */ /* 0x002f280000100800 */
[----:B------:R-:W4:Y:S04]  /*41f90*/  LDL.LU R9, [R1+0x1574] ;  /* 0x0015740001097983 */ /* 0x000f280000300800 */
[----:B------:R-:W4:Y:S04]  /*41fa0*/  LDL.LU R244, [R1+0x156c] ;  /* 0x00156c0001f47983 */ /* 0x000f280000300800 */
[----:B------:R-:W4:Y:S04]  /*41fb0*/  LDL.LU R10, [R1+0x1578] ;  /* 0x00157800010a7983 */ /* 0x000f280000300800 */
[----:B------:R-:W4:Y:S04]  /*41fc0*/  LDL.LU R15, [R1+0x1570] ;  /* 0x00157000010f7983 */ /* 0x000f280000300800 */
[----:B------:R-:W4:Y:S04]  /*41fd0*/  LDL.LU R17, [R1+0x1568] ;  /* 0x0015680001117983 */ /* 0x000f280000300800 */
[----:B------:R-:W4:Y:S04]  /*41fe0*/  LDL.LU R14, [R1+0x153c] ;  /* 0x00153c00010e7983 */ /* 0x000f280000300800 */
[----:B------:R0:W-:Y:S04]  /*41ff0*/  STS.U8 [R8+0x15900], R16 ;  /* 0x0159001008007388 */ /* 0x0001e80000000000 */
[----:B------:R-:W4:Y:S04]  /*42000*/  LDL.LU R236, [R1+0x1534] ;  /* 0x0015340001ec7983 */ /* 0x000f280000300800 */
[----:B------:R1:W-:Y:S04]  /*42010*/  STS.U8 [R8+0x16500], R252 ;  /* 0x016500fc08007388 */ /* 0x0003e80000000000 */
[----:B------:R1:W-:Y:S04]  /*42020*/  STS.U8 [R8+0x16900], R251 ;  /* 0x016900fb08007388 */ /* 0x0003e80000000000 */
[----:B------:R1:W-:Y:S04]  /*42030*/  STS.U8 [R8+0x16d00], R250 ;  /* 0x016d00fa08007388 */ /* 0x0003e80000000000 */
[----:B------:R-:W-:Y:S04]  /*42040*/  STS.U8 [R8+0x10100], R60 ;  /* 0x0101003c08007388 */ /* 0x000fe80000000000 */
[----:B------:R-:W-:Y:S04]  /*42050*/  STS.U8 [R8+0x10500], R59 ;  /* 0x0105003b08007388 */ /* 0x000fe80000000000 */
[----:B------:R-:W-:Y:S04]  /*42060*/  STS.U8 [R8+0x10900], R58 ;  /* 0x0109003a08007388 */ /* 0x000fe80000000000 */
[----:B0-----:R-:W4:Y:S04]  /*42070*/  LDL.LU R16, [R1+0x152c] ;  /* 0x00152c0001107983 */ /* 0x001f280000300800 */
[----:B------:R-:W-:Y:S04]  /*42080*/  STS.U8 [R8+0x10d00], R57 ;  /* 0x010d003908007388 */ /* 0x000fe80000000000 */
[----:B-1----:R-:W4:Y:S04]  /*42090*/  LDL R252, [R1+0x14a8] ;  /* 0x0014a80001fc7983 */ /* 0x002f280000100800 */
[----:B------:R-:W4:Y:S04]  /*420a0*/  LDL R251, [R1+0x14b0] ;  /* 0x0014b00001fb7983 */ /* 0x000f280000100800 */
[----:B------:R-:W4:Y:S04]  /*420b0*/  LDL.LU R250, [R1+0x14b8] ;  /* 0x0014b80001fa7983 */ /* 0x000f280000300800 */
        /* <DEDUP_REMOVED lines=10> */
[----:B------:R0:W-:Y:S04]  /*42160*/  STL [R1+0x2d3c], R8 ;  /* 0x002d3c0801007387 */ /* 0x0001e80000100800 */
[----:B------:R-:W-:Y:S04]  /*42170*/  STS.U8 [R7+0x10180], R245 ;  /* 0x010180f507007388 */ /* 0x000fe80000000000 */
[----:B------:R-:W-:Y:S04]  /*42180*/  STS.U8 [R7+0x10580], R243 ;  /* 0x010580f307007388 */ /* 0x000fe80000000000 */
[----:B------:R-:W-:Y:S04]  /*42190*/  STS.U8 [R7+0x10980], R242 ;  /* 0x010980f207007388 */ /* 0x000fe80000000000 */
[----:B------:R-:W-:Y:S04]  /*421a0*/  STS.U8 [R7+0x10d80], R241 ;  /* 0x010d80f107007388 */ /* 0x000fe80000000000 */
[----:B------:R-:W-:Y:S04]  /*421b0*/  STS.U8 [R7+0x11180], R240 ;  /* 0x011180f007007388 */ /* 0x000fe80000000000 */
[----:B------:R-:W-:Y:S04]  /*421c0*/  STS.U8 [R7+0x11580], R239 ;  /* 0x011580ef07007388 */ /* 0x000fe80000000000 */
[----:B------:R-:W-:Y:S04]  /*421d0*/  STS.U8 [R7+0x11980], R238 ;  /* 0x011980ee07007388 */ /* 0x000fe80000000000 */
[----:B0-----:R-:W4:Y:S04]  /*421e0*/  LDL.LU R8, [R1+0x157c] ;  /* 0x00157c0001087983 */ /* 0x001f280000300800 */
        /* <DEDUP_REMOVED lines=60> */
[----:B------:R0:W-:Y:S01]  /*425b0*/  STL [R1+0x2d44], R6 ;  /* 0x002d440601007387 */ /* 0x0001e20000100800 */
[----:B------:R-:W-:-:S03]  /*425c0*/  PRMT R245, RZ, 0x7610, R245 ;  /* 0x00007610fff57816 */ /* 0x000fc600000000f5 */
[----:B0-----:R-:W4:Y:S04]  /*425d0*/  LDL.LU R6, [R1+0x15b0] ;  /* 0x0015b00001067983 */ /* 0x001f280000300800 */
[----:B------:R-:W4:Y:S04]  /*425e0*/  LDL R42, [R1+0x2ba8] ;  /* 0x002ba800012a7983 */ /* 0x000f280000100800 */
[----:B------:R-:W4:Y:S01]  /*425f0*/  LDL R38, [R1+0x2bac] ;  /* 0x002bac0001267983 */ /* 0x000f220000100800 */
[----:B------:R-:W-:Y:S02]  /*42600*/  PRMT R243, RZ, 0x7610, R243 ;  /* 0x00007610fff37816 */ /* 0x000fe400000000f3 */
[----:B------:R-:W-:-:S02]  /*42610*/  PRMT R242, RZ, 0x7610, R242 ;  /* 0x00007610fff27816 */ /* 0x000fc400000000f2 */
        /* <DEDUP_REMOVED lines=45> */
[----:B------:R-:W-:Y:S01]  /*428f0*/  PRMT R197, RZ, 0x7610, R197 ;  /* 0x00007610ffc57816 */ /* 0x000fe200000000c5 */
[----:B------:R-:W4:Y:S04]  /*42900*/  LDL R58, [R1+0x1778] ;  /* 0x00177800013a7983 */ /* 0x000f280000100800 */
[----:B------:R-:W4:Y:S04]  /*42910*/  LDL R57, [R1+0x177c] ;  /* 0x00177c0001397983 */ /* 0x000f280000100800 */
[----:B------:R-:W4:Y:S04]  /*42920*/  LDL R56, [R1+0x1770] ;  /* 0x0017700001387983 */ /* 0x000f280000100800 */
[----:B------:R-:W4:Y:S04]  /*42930*/  LDL R55, [R1+0x1774] ;  /* 0x0017740001377983 */ /* 0x000f280000100800 */
[----:B---3--:R2:W3:Y:S02]  /*42940*/  @!P0 LDG.E.U8 R245, desc[UR60][R20.64] ;  /* 0x0000003c14f58981 */ /* 0x0084e4000c1e1100 */
[----:B--2---:R-:W-:-:S02]  /*42950*/  @!P0 IMAD.MOV.U32 R20, RZ, RZ, R35 ;  /* 0x000000ffff148224 */ /* 0x004fc400078e0023 */
[----:B------:R-:W-:Y:S01]  /*42960*/  @!P0 IMAD.MOV.U32 R21, RZ, RZ, R36 ;  /* 0x000000ffff158224 */ /* 0x000fe200078e0024 */
[----:B------:R-:W2:Y:S04]  /*42970*/  LDL R35, [R1+0x2b74] ;  /* 0x002b740001237983 */ /* 0x000ea80000100800 */
        /* <DEDUP_REMOVED lines=32> */
[----:B--2---:R-:W-:-:S02]  /*42b80*/  @!P0 IMAD.MOV.U32 R20, RZ, RZ, R35 ;  /* 0x000000ffff148224 */ /* 0x004fc400078e0023 */
[----:B---3--:R-:W-:Y:S01]  /*42b90*/  @!P0 IMAD.MOV.U32 R21, RZ, RZ, R36 ;  /* 0x000000ffff158224 */ /* 0x008fe200078e0024 */
        /* <DEDUP_REMOVED lines=183> */
[----:B----4-:R-:W-:-:S02]  /*43710*/  @!P0 IMAD.MOV.U32 R20, RZ, RZ, R49 ;  /* 0x000000ffff148224 */ /* 0x010fc400078e0031 */
[----:B------:R-:W-:Y:S01]  /*43720*/  @!P0 IMAD.MOV.U32 R21, RZ, RZ, R50 ;  /* 0x000000ffff158224 */ /* 0x000fe200078e0032 */
[----:B------:R-:W-:Y:S01]  /*43730*/  PRMT R196, RZ, 0x7610, R196 ;  /* 0x00007610ffc47816 */ /* 0x000fe200000000c4 */
[----:B------:R-:W4:Y:S04]  /*43740*/  LDL R50, [R1+0x16f8] ;  /* 0x0016f80001327983 */ /* 0x000f280000100800 */
[----:B------:R0:W4:Y:S04]  /*43750*/  @!P0 LDG.E.U8 R198, desc[UR60][R20.64] ;  /* 0x0000003c14c68981 */ /* 0x000128000c1e1100 */
[----:B------:R-:W4:Y:S01]  /*43760*/  LDL R49, [R1+0x16fc] ;  /* 0x0016fc0001317983 */ /* 0x000f220000100800 */
        /* <DEDUP_REMOVED lines=17> */
[----:B------:R-:W-:-:S02]  /*43880*/  PRMT R193, RZ, 0x7610, R193 ;  /* 0x00007610ffc17816 */ /* 0x000fc400000000c1 */
[----:B------:R-:W-:Y:S01]  /*43890*/  PRMT R192, RZ, 0x7610, R192 ;  /* 0x00007610ffc07816 */ /* 0x000fe200000000c0 */
[----:B0-----:R-:W-:Y:S02]  /*438a0*/  @!P0 IMAD.MOV.U32 R21, RZ, RZ, R42 ;  /* 0x000000ffff158224 */ /* 0x001fe400078e002a */
        /* <DEDUP_REMOVED lines=44> */
[----:B------:R-:W-:Y:S02]  /*43b70*/  PRMT R183, RZ, 0x7610, R183 ;  /* 0x00007610ffb77816 */ /* 0x000fe400000000b7 */
[----:B------:R-:W-:Y:S01]  /*43b80*/  PRMT R182, RZ, 0x7610, R182 ;  /* 0x00007610ffb67816 */ /* 0x000fe200000000b6 */
[----:B------:R-:W4:Y:S04]  /*43b90*/  LDL.LU R47, [R1+0x1538] ;  /* 0x00153800012f7983 */ /* 0x000f280000300800 */
[----:B------:R0:W4:Y:S04]  /*43ba0*/  @!P0 LDG.E.U8 R185, desc[UR60][R20.64] ;  /* 0x0000003c14b98981 */ /* 0x000128000c1e1100 */
[----:B------:R-:W4:Y:S04]  /*43bb0*/  LDL R52, [R1+0x1730] ;  /* 0x0017300001347983 */ /* 0x000f280000100800 */
[----:B------:R-:W4:Y:S04]  /*43bc0*/  LDL R51, [R1+0x1734] ;  /* 0x0017340001337983 */ /* 0x000f280000100800 */
[----:B------:R-:W4:Y:S04]  /*43bd0*/  LDL R50, [R1+0x16f0] ;  /* 0x0016f00001327983 */ /* 0x000f280000100800 */
[----:B------:R-:W4:Y:S04]  /*43be0*/  LDL R49, [R1+0x16f4] ;  /* 0x0016f40001317983 */ /* 0x000f280000100800 */
[----:B------:R-:W4:Y:S01]  /*43bf0*/  LDL R43, [R1+0x16b0] ;  /* 0x0016b000012b7983 */ /* 0x000f220000100800 */
[----:B0-----:R-:W-:-:S02]  /*43c00*/  @!P0 IMAD.MOV.U32 R20, RZ, RZ, R38 ;  /* 0x000000ffff148224 */ /* 0x001fc400078e0026 */
[----:B------:R-:W-:Y:S02]  /*43c10*/  @!P0 IMAD.MOV.U32 R21, RZ, RZ, R42 ;  /* 0x000000ffff158224 */ /* 0x000fe400078e002a */
[----:B------:R-:W4:Y:S04]  /*43c20*/  LDL R42, [R1+0x16b4] ;  /* 0x0016b400012a7983 */ /* 0x000f280000100800 */
[----:B------:R2:W4:Y:S02]  /*43c30*/  @!P0 LDG.E.U8 R184, desc[UR60][R20.64] ;  /* 0x0000003c14b88981 */ /* 0x000524000c1e1100 */
[----:B--2---:R-:W-:Y:S02]  /*43c40*/  @!P0 IMAD.MOV.U32 R20, RZ, RZ, R35 ;  /* 0x000000ffff148224 */ /* 0x004fe400078e0023 */
[----:B---3--:R-:W-:-:S02]  /*43c50*/  @!P0 IMAD.MOV.U32 R21, RZ, RZ, R36 ;  /* 0x000000ffff158224 */ /* 0x008fc400078e0024 */
[----:B------:R-:W2:Y:S04]  /*43c60*/  LDL R36, [R1+0x1670] ;  /* 0x0016700001247983 */ /* 0x000ea80000100800 */
[----:B------:R4:W3:Y:S02]  /*43c70*/  @!P0 LDG.E.U8 R183, desc[UR60][R20.64] ;  /* 0x0000003c14b78981 */ /* 0x0008e4000c1e1100 */
[----:B----4-:R-:W-:Y:S02]  /*43c80*/  @!P0 IMAD.MOV.U32 R20, RZ, RZ, R31 ;  /* 0x000000ffff148224 */ /* 0x010fe400078e001f */
[----:B------:R-:W-:Y:S01]  /*43c90*/  @!P0 IMAD.MOV.U32 R21, RZ, RZ, R33 ;  /* 0x000000ffff158224 */ /* 0x000fe200078e0021 */
[----:B------:R-:W4:Y:S04]  /*43ca0*/  LDL R31, [R1+0x1630] ;  /* 0x00163000011f7983 */ /* 0x000f280000100800 */
[----:B------:R-:W2:Y:S04]  /*43cb0*/  LDL R33, [R1+0x1674] ;  /* 0x0016740001217983 */ /* 0x000ea80000100800 */
[----:B------:R0:W3:Y:S02]  /*43cc0*/  @!P0 LDG.E.U8 R182, desc[UR60][R20.64] ;  /* 0x0000003c14b68981 */ /* 0x0000e4000c1e1100 */
[----:B0-----:R-:W-:-:S02]  /*43cd0*/  @!P0 IMAD.MOV.U32 R20, RZ, RZ, R13 ;  /* 0x000000ffff148224 */ /* 0x001fc400078e000d */
[----:B------:R-:W-:Y:S01]  /*43ce0*/  @!P0 IMAD.MOV.U32 R21, RZ, RZ, R19 ;  /* 0x000000ffff158224 */ /* 0x000fe200078e0013 */
[----:B------:R-:W3:Y:S04]  /*43cf0*/  LDL R13, [R1+0x15f4] ;  /* 0x0015f400010d7983 */ /* 0x000ee80000100800 */
[----:B------:R-:W3:Y:S04]  /*43d00*/  LDL R19, [R1+0x1634] ;  /* 0x0016340001137983 */ /* 0x000ee80000100800 */
[----:B------:R-:W4:Y:S04]  /*43d10*/  LDL.LU R38, [R1+0x14f8] ;  /* 0x0014f80001267983 */ /* 0x000f280000300800 */
[----:B------:R-:W2:Y:S04]  /*43d20*/  LDL.LU R35, [R1+0x14fc] ;  /* 0x0014fc0001237983 */ /* 0x000ea80000300800 */
[----:B------:R-:W3:Y:S01]  /*43d30*/  LDL.LU R172, [R1+0x14bc] ;  /* 0x0014bc0001ac7983 */ /* 0x000ee20000300800 */
[----:B------:R-:W-:-:S02]  /*43d40*/  PRMT R181, RZ, 0x7610, R181 ;  /* 0x00007610ffb57816 */ /* 0x000fc400000000b5 */
[----:B------:R-:W-:-:S04]  /*43d50*/  PRMT R180, RZ, 0x7610, R180 ;  /* 0x00007610ffb47816 */ /* 0x000fc800000000b4 */
[----:B------:R0:W3:Y:S04]  /*43d60*/  @!P0 LDG.E.U8 R181, desc[UR60][R20.64] ;  /* 0x0000003c14b58981 */ /* 0x0000e8000c1e1100 */
[----:B------:R1:W-:Y:S01]  /*43d70*/  STS.U8 [R5+0x10280], R179 ;  /* 0x010280b305007388 */ /* 0x0003e20000000000 */
[----:B0-----:R-:W-:Y:S02]  /*43d80*/  @!P0 IMAD.MOV.U32 R20, RZ, RZ, R8 ;  /* 0x000000ffff148224 */ /* 0x001fe400078e0008 */
[----:B------:R-:W-:Y:S01]  /*43d90*/  @!P0 IMAD.MOV.U32 R21, RZ, RZ, R10 ;  /* 0x000000ffff158224 */ /* 0x000fe200078e000a */
[----:B-1----:R-:W-:-:S04]  /*43da0*/  PRMT R179, RZ, 0x7610, R179 ;  /* 0x00007610ffb37816 */ /* 0x002fc800000000b3 */
[----:B------:R0:W3:Y:S04]  /*43db0*/  @!P0 LDG.E.U8 R180, desc[UR60][R20.64] ;  /* 0x0000003c14b48981 */ /* 0x0000e8000c1e1100 */
[----:B------:R1:W-:Y:S01]  /*43dc0*/  STS.U8 [R5+0x10680], R178 ;  /* 0x010680b205007388 */ /* 0x0003e20000000000 */
[----:B0-----:R-:W-:Y:S01]  /*43dd0*/  @!P0 IMAD.MOV.U32 R20, RZ, RZ, R14 ;  /* 0x000000ffff148224 */ /* 0x001fe200078e000e */
[----:B-1----:R-:W-:Y:S02]  /*43de0*/  PRMT R178, RZ, 0x7610, R178 ;  /* 0x00007610ffb27816 */ /* 0x002fe400000000b2 */
[----:B------:R0:W-:Y:S04]  /*43df0*/  STS.U8 [R5+0x10a80], R177 ;  /* 0x010a80b105007388 */ /* 0x0001e80000000000 */
[----:B------:R1:W-:Y:S01]  /*43e00*/  STS.U8 [R5+0x10e80], R176 ;  /* 0x010e80b005007388 */ /* 0x0003e20000000000 */
[----:B0-----:R-:W-:-:S02]  /*43e10*/  PRMT R177, RZ, 0x7610, R177 ;  /* 0x00007610ffb17816 */ /* 0x001fc400000000b1 */
[----:B-1----:R-:W-:Y:S01]  /*43e20*/  PRMT R176, RZ, 0x7610, R176 ;  /* 0x00007610ffb07816 */ /* 0x002fe200000000b0 */
[----:B------:R0:W-:Y:S04]  /*43e30*/  STL [R1+0x2d4c], R8 ;  /* 0x002d4c0801007387 */ /* 0x0001e80000100800 */
[----:B------:R1:W-:Y:S04]  /*43e40*/  STS.U8 [R5+0x11280], R175 ;  /* 0x011280af05007388 */ /* 0x0003e80000000000 */
[----:B------:R1:W-:Y:S04]  /*43e50*/  STS.U8 [R5+0x11680], R174 ;  /* 0x011680ae05007388 */ /* 0x0003e80000000000 */
[----:B0-----:R-:W3:Y:S04]  /*43e60*/  LDL.LU R8, [R1+0x15b4] ;  /* 0x0015b40001087983 */ /* 0x001ee80000300800 */
[----:B------:R0:W-:Y:S01]  /*43e70*/  STL [R1+0x2d48], R10 ;  /* 0x002d480a01007387 */ /* 0x0001e20000100800 */
[----:B-1----:R-:W-:-:S02]  /*43e80*/  PRMT R175, RZ, 0x7610, R175 ;  /* 0x00007610ffaf7816 */ /* 0x002fc400000000af */
[----:B------:R-:W-:Y:S01]  /*43e90*/  PRMT R174, RZ, 0x7610, R174 ;  /* 0x00007610ffae7816 */ /* 0x000fe200000000ae */
[----:B0-----:R-:W3:Y:S04]  /*43ea0*/  LDL.LU R10, [R1+0x15ac] ;  /* 0x0015ac00010a7983 */ /* 0x001ee80000300800 */
[----:B------:R0:W-:Y:S01]  /*43eb0*/  STL [R1+0x2d50], R14 ;  /* 0x002d500e01007387 */ /* 0x0001e20000100800 */
[----:B------:R-:W-:-:S03]  /*43ec0*/  PRMT R167, RZ, 0x7610, R167 ;  /* 0x00007610ffa77816 */ /* 0x000fc600000000a7 */
[----:B0-----:R-:W3:Y:S01]  /*43ed0*/  LDL.LU R14, [R1+0x15e8] ;  /* 0x0015e800010e7983 */ /* 0x001ee20000300800 */
[----:B------:R-:W-:-:S05]  /*43ee0*/  @!P0 IMAD.MOV.U32 R21, RZ, RZ, R47 ;  /* 0x000000ffff158224 */ /* 0x000fca00078e002f */
[----:B------:R4:W3:Y:S04]  /*43ef0*/  @!P0 LDG.E.U8 R179, desc[UR60][R20.64] ;  /* 0x0000003c14b38981 */ /* 0x0008e8000c1e1100 */
[----:B------:R0:W-:Y:S01]  /*43f00*/  STL [R1+0x2d54], R250 ;  /* 0x002d54fa01007387 */ /* 0x0001e20000100800 */
[----:B------:R-:W-:Y:S01]  /*43f10*/  PRMT R166, RZ, 0x7610, R166 ;  /* 0x00007610ffa67816 */ /* 0x000fe200000000a6 */
[----:B----4-:R-:W-:Y:S02]  /*43f20*/  @!P0 IMAD.MOV.U32 R21, RZ, RZ, R38 ;  /* 0x000000ffff158224 */ /* 0x010fe400078e0026 */
[----:B--2---:R-:W-:-:S05]  /*43f30*/  @!P0 IMAD.MOV.U32 R20, RZ, RZ, R35 ;  /* 0x000000ffff148224 */ /* 0x004fca00078e0023 */
[----:B------:R3:W2:Y:S02]  /*43f40*/  @!P0 LDG.E.U8 R178, desc[UR60][R20.64] ;  /* 0x0000003c14b28981 */ /* 0x0006a4000c1e1100 */
[----:B---3--:R-:W-:Y:S02]  /*43f50*/  @!P0 IMAD.MOV.U32 R20, RZ, RZ, R172 ;  /* 0x000000ffff148224 */ /* 0x008fe400078e00ac */
[----:B------:R-:W-:Y:S02]  /*43f60*/  @!P0 IMAD.MOV.U32 R21, RZ, RZ, R250 ;  /* 0x000000ffff158224 */ /* 0x000fe400078e00fa */
[----:B0-----:R-:W3:Y:S04]  /*43f70*/  LDL.LU R250, [R1+0x15f0] ;  /* 0x0015f00001fa7983 */ /* 0x001ee80000300800 */
[----:B------:R0:W4:Y:S02]  /*43f80*/  @!P0 LDG.E.U8 R177, desc[UR60][R20.64] ;  /* 0x0000003c14b18981 */ /* 0x000124000c1e1100 */
[----:B0-----:R-:W-:-:S02]  /*43f90*/  @!P0 IMAD.MOV.U32 R20, RZ, RZ, R51 ;  /* 0x000000ffff148224 */ /* 0x001fc400078e0033 */
[----:B------:R-:W-:-:S05]  /*43fa0*/  @!P0 IMAD.MOV.U32 R21, RZ, RZ, R52 ;  /* 0x000000ffff158224 */ /* 0x000fca00078e0034 */
[----:B------:R0:W4:Y:S02]  /*43fb0*/  @!P0 LDG.E.U8 R176, desc[UR60][R20.64] ;  /* 0x0000003c14b08981 */ /* 0x000124000c1e1100 */
[----:B0-----:R-:W-:Y:S02]  /*43fc0*/  @!P0 IMAD.MOV.U32 R20, RZ, RZ, R49 ;  /* 0x000000ffff148224 */ /* 0x001fe400078e0031 */
[----:B------:R-:W-:Y:S01]  /*43fd0*/  @!P0 IMAD.MOV.U32 R21, RZ, RZ, R50 ;  /* 0x000000ffff158224 */ /* 0x000fe200078e0032 */
[----:B------:R-:W2:Y:S04]  /*43fe0*/  LDL R49, [R1+0x1728] ;  /* 0x0017280001317983 */ /* 0x000ea80000100800 */
[----:B------:R0:W4:Y:S02]  /*43ff0*/  @!P0 LDG.E.U8 R175, desc[UR60][R20.64] ;  /* 0x0000003c14af8981 */ /* 0x000124000c1e1100 */
[----:B0-----:R-:W-:-:S02]  /*44000*/  @!P0 IMAD.MOV.U32 R20, RZ, RZ, R42 ;  /* 0x000000ffff148224 */ /* 0x001fc400078e002a */
[----:B------:R-:W-:Y:S02]  /*44010*/  @!P0 IMAD.MOV.U32 R21, RZ, RZ, R43 ;  /* 0x000000ffff158224 */ /* 0x000fe400078e002b */
[----:B------:R-:W2:Y:S04]  /*44020*/  LDL R43, [R1+0x172c] ;  /* 0x00172c00012b7983 */ /* 0x000ea80000100800 */
[----:B------:R0:W4:Y:S02]  /*44030*/  @!P0 LDG.E.U8 R174, desc[UR60][R20.64] ;  /* 0x0000003c14ae8981 */ /* 0x000124000c1e1100 */
[----:B0-----:R-:W-:Y:S02]  /*44040*/  @!P0 IMAD.MOV.U32 R20, RZ, RZ, R33 ;  /* 0x000000ffff148224 */ /* 0x001fe400078e0021 */
[----:B------:R-:W-:-:S02]  /*44050*/  @!P0 IMAD.MOV.U32 R21, RZ, RZ, R36 ;  /* 0x000000ffff158224 */ /* 0x000fc400078e0024 */
[----:B------:R-:W4:Y:S04]  /*44060*/  LDL R36, [R1+0x16e8] ;  /* 0x0016e80001247983 */ /* 0x000f280000100800 */
[----:B------:R0:W4:Y:S02]  /*44070*/  @!P0 LDG.E.U8 R167, desc[UR60][R20.64] ;  /* 0x0000003c14a78981 */ /* 0x000124000c1e1100 */
[----:B0-----:R-:W-:Y:S02]  /*44080*/  @!P0 IMAD.MOV.U32 R21, RZ, RZ, R31 ;  /* 0x000000ffff158224 */ /* 0x001fe400078e001f */
[----:B------:R-:W4:Y:S04]  /*44090*/  LDL R31, [R1+0x16ec] ;  /* 0x0016ec00011f7983 */ /* 0x000f280000100800 */
[----:B------:R-:W2:Y:S01]  /*440a0*/  LDL.LU R42, [R1+0x14f0] ;  /* 0x0014f000012a7983 */ /* 0x000ea20000300800 */
[----:B------:R-:W-:-:S03]  /*440b0*/  @!P0 IMAD.MOV.U32 R20, RZ, RZ, R19 ;  /* 0x000000ffff148224 */ /* 0x000fc600078e0013 */
[----:B------:R-:W4:Y:S04]  /*440c0*/  LDL.LU R33, [R1+0x14f4] ;  /* 0x0014f40001217983 */ /* 0x000f280000300800 */
[----:B------:R-:W2:Y:S04]  /*440d0*/  LDL.LU R19, [R1+0x1530] ;  /* 0x0015300001137983 */ /* 0x000ea80000300800 */
[----:B------:R0:W4:Y:S02]  /*440e0*/  @!P0 LDG.E.U8 R166, desc[UR60][R20.64] ;  /* 0x0000003c14a68981 */ /* 0x000124000c1e1100 */
[----:B0-----:R-:W-:-:S02]  /*440f0*/  @!P0 IMAD.MOV.U32 R20, RZ, RZ, R13 ;  /* 0x000000ffff148224 */ /* 0x001fc400078e000d */
[----:B------:R-:W4:Y:S01]  /*44100*/  LDL.LU R13, [R1+0x14b4] ;  /* 0x0014b400010d7983 */ /* 0x000f220000300800 */
[----:B------:R-:W-:Y:S02]  /*44110*/  PRMT R165, RZ, 0x7610, R165 ;  /* 0x00007610ffa57816 */ /* 0x000fe400000000a5 */
[----:B------:R-:W-:Y:S02]  /*44120*/  PRMT R164, RZ, 0x7610, R164 ;  /* 0x00007610ffa47816 */ /* 0x000fe400000000a4 */
[----:B------:R-:W-:Y:S02]  /*44130*/  PRMT R163, RZ, 0x7610, R163 ;  /* 0x00007610ffa37816 */ /* 0x000fe400000000a3 */
[----:B------:R-:W-:Y:S02]  /*44140*/  PRMT R162, RZ, 0x7610, R162 ;  /* 0x00007610ffa27816 */ /* 0x000fe400000000a2 */
[----:B------:R-:W-:Y:S02]  /*44150*/  PRMT R161, RZ, 0x7610, R161 ;  /* 0x00007610ffa17816 */ /* 0x000fe400000000a1 */
[----:B------:R-:W-:-:S02]  /*44160*/  PRMT R160, RZ, 0x7610, R160 ;  /* 0x00007610ffa07816 */ /* 0x000fc400000000a0 */
[----:B------:R-:W-:Y:S01]  /*44170*/  PRMT R159, RZ, 0x7610, R159 ;  /* 0x00007610ff9f7816 */ /* 0x000fe2000000009f */
[----:B---3--:R-:W-:-:S05]  /*44180*/  @!P0 IMAD.MOV.U32 R21, RZ, RZ, R250 ;  /* 0x000000ffff158224 */ /* 0x008fca00078e00fa */
[----:B------:R0:W3:Y:S02]  /*44190*/  @!P0 LDG.E.U8 R165, desc[UR60][R20.64] ;  /* 0x0000003c14a58981 */ /* 0x0000e4000c1e1100 */
[----:B0-----:R-:W-:Y:S02]  /*441a0*/  @!P0 IMAD.MOV.U32 R20, RZ, RZ, R8 ;  /* 0x000000ffff148224 */ /* 0x001fe400078e0008 */
[----:B------:R-:W-:-:S05]  /*441b0*/  @!P0 IMAD.MOV.U32 R21, RZ, RZ, R6 ;  /* 0x000000ffff158224 */ /* 0x000fca00078e0006 */
[----:B------:R0:W3:Y:S04]  /*441c0*/  @!P0 LDG.E.U8 R164, desc[UR60][R20.64] ;  /* 0x0000003c14a48981 */ /* 0x0000e8000c1e1100 */
[----:B------:R1:W-:Y:S01]  /*441d0*/  STL [R1+0x2d58], R250 ;  /* 0x002d58fa01007387 */ /* 0x0003e20000100800 */
[----:B0-----:R-:W-:Y:S02]  /*441e0*/  @!P0 IMAD.MOV.U32 R20, RZ, RZ, R9 ;  /* 0x000000ffff148224 */ /* 0x001fe400078e0009 */
[----:B------:R-:W-:Y:S01]  /*441f0*/  @!P0 IMAD.MOV.U32 R21, RZ, RZ, R15 ;  /* 0x000000ffff158224 */ /* 0x000fe200078e000f */
[----:B-1----:R-:W3:Y:S04]  /*44200*/  LDL.LU R250, [R1+0x15ec] ;  /* 0x0015ec0001fa7983 */ /* 0x002ee80000300800 */
[----:B------:R0:W-:Y:S04]  /*44210*/  STL [R1+0x2d60], R8 ;  /* 0x002d600801007387 */ /* 0x0001e80000100800 */
[----:B------:R1:W3:Y:S04]  /*44220*/  @!P0 LDG.E.U8 R163, desc[UR60][R20.64] ;  /* 0x0000003c14a38981 */ /* 0x0002e8000c1e1100 */
[----:B0-----:R-:W3:Y:S01]  /*44230*/  LDL.LU R8, [R1+0x162c] ;  /* 0x00162c0001087983 */ /* 0x001ee20000300800 */
[----:B-1----:R-:W-:-:S03]  /*44240*/  @!P0 IMAD.MOV.U32 R20, RZ, RZ, R236 ;  /* 0x000000ffff148224 */ /* 0x002fc600078e00ec */
[----:B------:R0:W-:Y:S04]  /*44250*/  STL [R1+0x2d5c], R6 ;  /* 0x002d5c0601007387 */ /* 0x0001e80000100800 */
[----:B0-----:R-:W3:Y:S04]  /*44260*/  LDL.LU R6, [R1+0x1628] ;  /* 0x0016280001067983 */ /* 0x001ee80000300800 */
[----:B------:R0:W-:Y:S04]  /*44270*/  STL [R1+0x2d68], R9 ;  /* 0x002d680901007387 */ /* 0x0001e80000100800 */
[----:B0-----:R-:W3:Y:S01]  /*44280*/  LDL.LU R9, [R1+0x166c] ;  /* 0x00166c0001097983 */ /* 0x001ee20000300800 */
[----:B--2---:R-:W-:-:S03]  /*44290*/  @!P0 IMAD.MOV.U32 R21, RZ, RZ, R19 ;  /* 0x000000ffff158224 */ /* 0x004fc600078e0013 */
[----:B------:R0:W-:Y:S04]  /*442a0*/  STL [R1+0x2d64], R15 ;  /* 0x002d640f01007387 */ /* 0x0001e80000100800 */
[----:B------:R4:W2:Y:S04]  /*442b0*/  @!P0 LDG.E.U8 R162, desc[UR60][R20.64] ;  /* 0x0000003c14a28981 */ /* 0x0008a8000c1e1100 */
[----:B0-----:R-:W2:Y:S01]  /*442c0*/  LDL.LU R15, [R1+0x1668] ;  /* 0x00166800010f7983 */ /* 0x001ea20000300800 */
[----:B----4-:R-:W-:Y:S02]  /*442d0*/  @!P0 IMAD.MOV.U32 R20, RZ, RZ, R33 ;  /* 0x000000ffff148224 */ /* 0x010fe400078e0021 */
[----:B------:R-:W-:Y:S01]  /*442e0*/  @!P0 IMAD.MOV.U32 R21, RZ, RZ, R42 ;  /* 0x000000ffff158224 */ /* 0x000fe200078e002a */
[----:B------:R0:W-:Y:S04]  /*442f0*/  STL [R1+0x2d6c], R236 ;  /* 0x002d6cec01007387 */ /* 0x0001e80000100800 */
[----:B------:R1:W4:Y:S04]  /*44300*/  @!P0 LDG.E.U8 R161, desc[UR60][R20.64] ;  /* 0x0000003c14a18981 */ /* 0x000328000c1e1100 */
[----:B0-----:R-:W3:Y:S04]  /*44310*/  LDL.LU R236, [R1+0x16a8] ;  /* 0x0016a80001ec7983 */ /* 0x001ee80000300800 */
[----:B------:R0:W-:Y:S01]  /*44320*/  STL [R1+0x2d70], R251 ;  /* 0x002d70fb01007387 */ /* 0x0001e20000100800 */
[----:B-1----:R-:W-:-:S03]  /*44330*/  @!P0 IMAD.MOV.U32 R21, RZ, RZ, R251 ;  /* 0x000000ffff158224 */ /* 0x002fc600078e00fb */
[----:B0-----:R-:W2:Y:S01]  /*44340*/  LDL.LU R251, [R1+0x16ac] ;  /* 0x0016ac0001fb7983 */ /* 0x001ea20000300800 */
[----:B------:R-:W-:-:S05]  /*44350*/  @!P0 IMAD.MOV.U32 R20, RZ, RZ, R13 ;  /* 0x000000ffff148224 */ /* 0x000fca00078e000d */
[----:B------:R0:W4:Y:S02]  /*44360*/  @!P0 LDG.E.U8 R160, desc[UR60][R20.64] ;  /* 0x0000003c14a08981 */ /* 0x000124000c1e1100 */
[----:B0-----:R-:W-:Y:S02]  /*44370*/  @!P0 IMAD.MOV.U32 R20, RZ, RZ, R43 ;  /* 0x000000ffff148224 */ /* 0x001fe400078e002b */
[----:B------:R-:W-:Y:S01]  /*44380*/  @!P0 IMAD.MOV.U32 R21, RZ, RZ, R49 ;  /* 0x000000ffff158224 */ /* 0x000fe200078e0031 */
[----:B------:R-:W4:Y:S04]  /*44390*/  LDL.LU R43, [R1+0x14e8] ;  /* 0x0014e800012b7983 */ /* 0x000f280000300800 */
[----:B------:R0:W4:Y:S02]  /*443a0*/  @!P0 LDG.E.U8 R159, desc[UR60][R20.64] ;  /* 0x0000003c149f8981 */ /* 0x000124000c1e1100 */
[----:B0-----:R-:W-:-:S02]  /*443b0*/  @!P0 IMAD.MOV.U32 R21, RZ, RZ, R36 ;  /* 0x000000ffff158224 */ /* 0x001fc400078e0024 */
[----:B------:R-:W4:Y:S01]  /*443c0*/  LDL.LU R36, [R1+0x1528] ;  /* 0x0015280001247983 */ /* 0x000f220000300800 */
[----:B------:R-:W-:-:S03]  /*443d0*/  @!P0 IMAD.MOV.U32 R20, RZ, RZ, R31 ;  /* 0x000000ffff148224 */ /* 0x000fc600078e001f */
[----:B------:R-:W4:Y:S01]  /*443e0*/  LDL.LU R31, [R1+0x14ec] ;  /* 0x0014ec00011f7983 */ /* 0x000f220000300800 */
[----:B------:R-:W-:Y:S02]  /*443f0*/  PRMT R158, RZ, 0x7610, R158 ;  /* 0x00007610ff9e7816 */ /* 0x000fe4000000009e */
[----:B------:R-:W-:-:S04]  /*44400*/  PRMT R157, RZ, 0x7610, R157 ;  /* 0x00007610ff9d7816 */ /* 0x000fc8000000009d */
[----:B------:R3:W4:Y:S01]  /*44410*/  @!P0 LDG.E.U8 R158, desc[UR60][R20.64] ;  /* 0x0000003c149e8981 */ /* 0x000722000c1e1100 */
[----:B------:R-:W-:Y:S02]  /*44420*/  PRMT R156, RZ, 0x7610, R156 ;  /* 0x00007610ff9c7816 */ /* 0x000fe4000000009c */
[----:B------:R-:W-:Y:S02]  /*44430*/  PRMT R155, RZ, 0x7610, R155 ;  /* 0x00007610ff9b7816 */ /* 0x000fe4000000009b */
[----:B------:R-:W-:Y:S01]  /*44440*/  PRMT R154, RZ, 0x7610, R154 ;  /* 0x00007610ff9a7816 */ /* 0x000fe2000000009a */
[----:B------:R-:W-:Y:S04]  /*44450*/  STL.64 [R1+0x3000], R150 ;  /* 0x0030009601007387 */ /* 0x000fe80000100a00 */
[----:B------:R-:W-:Y:S04]  /*44460*/  STL.64 [R1+0x2ff8], R148 ;  /* 0x002ff89401007387 */ /* 0x000fe80000100a00 */
[----:B------:R-:W-:Y:S01]  /*44470*/  STL [R1+0x2ff4], R147 ;  /* 0x002ff49301007387 */ /* 0x000fe20000100800 */
[----:B------:R-:W-:-:S03]  /*44480*/  PRMT R153, RZ, 0x7610, R153 ;  /* 0x00007610ff997816 */ /* 0x000fc60000000099 */
[----:B------:R-:W-:Y:S04]  /*44490*/  STL [R1+0x2ff0], R48 ;  /* 0x002ff03001007387 */ /* 0x000fe80000100800 */
[----:B------:R-:W-:Y:S04]  /*444a0*/  STL.64 [R1+0x2fe8], R46 ;  /* 0x002fe82e01007387 */ /* 0x000fe80000100a00 */
[----:B------:R-:W-:Y:S01]  /*444b0*/  STL.64 [R1+0x2fe0], R44 ;  /* 0x002fe02c01007387 */ /* 0x000fe20000100a00 */
[----:B------:R-:W-:Y:S02]  /*444c0*/  PRMT R152, RZ, 0x7610, R152 ;  /* 0x00007610ff987816 */ /* 0x000fe40000000098 */
[----:B------:R-:W-:-:S02]  /*444d0*/  PRMT R23, RZ, 0x7610, R23 ;  /* 0x00007610ff177816 */ /* 0x000fc40000000017 */
[----:B------:R-:W-:Y:S01]  /*444e0*/  PRMT R22, RZ, 0x7610, R22 ;  /* 0x00007610ff167816 */ /* 0x000fe20000000016 */
[----:B------:R0:W-:Y:S02]  /*444f0*/  STS.U8 [R5+0x11a80], R11 ;  /* 0x011a800b05007388 */ /* 0x0001e40000000000 */
[----:B0-----:R-:W-:Y:S01]  /*44500*/  PRMT R11, RZ, 0x7610, R11 ;  /* 0x00007610ff0b7816 */ /* 0x001fe2000000000b */
[----:B---3--:R-:W-:Y:S02]  /*44510*/  @!P0 IMAD.MOV.U32 R21, RZ, RZ, R236 ;  /* 0x000000ffff158224 */ /* 0x008fe400078e00ec */
[----:B--2---:R-:W-:-:S05]  /*44520*/  @!P0 IMAD.MOV.U32 R20, RZ, RZ, R251 ;  /* 0x000000ffff148224 */ /* 0x004fca00078e00fb */
[----:B------:R0:W2:Y:S02]  /*44530*/  @!P0 LDG.E.U8 R157, desc[UR60][R20.64] ;  /* 0x0000003c149d8981 */ /* 0x0000a4000c1e1100 */
[----:B0-----:R-:W-:Y:S02]  /*44540*/  @!P0 IMAD.MOV.U32 R20, RZ, RZ, R9 ;  /* 0x000000ffff148224 */ /* 0x001fe400078e0009 */
[----:B------:R-:W-:-:S05]  /*44550*/  @!P0 IMAD.MOV.U32 R21, RZ, RZ, R15 ;  /* 0x000000ffff158224 */ /* 0x000fca00078e000f */
[----:B------:R0:W3:Y:S02]  /*44560*/  @!P0 LDG.E.U8 R156, desc[UR60][R20.64] ;  /* 0x0000003c149c8981 */ /* 0x0000e4000c1e1100 */
[----:B0-----:R-:W-:Y:S02]  /*44570*/  @!P0 IMAD.MOV.U32 R20, RZ, RZ, R8 ;  /* 0x000000ffff148224 */ /* 0x001fe400078e0008 */
[----:B------:R-:W-:-:S05]  /*44580*/  @!P0 IMAD.MOV.U32 R21, RZ, RZ, R6 ;  /* 0x000000ffff158224 */ /* 0x000fca00078e0006 */
[----:B------:R0:W3:Y:S04]  /*44590*/  @!P0 LDG.E.U8 R155, desc[UR60][R20.64] ;  /* 0x0000003c149b8981 */ /* 0x0000e8000c1e1100 */
[----:B----4-:R-:W-:Y:S01]  /*445a0*/  STL.64 [R1+0x2fd8], R42 ;  /* 0x002fd82a01007387 */ /* 0x010fe20000100a00 */
[----:B0-----:R-:W-:Y:S02]  /*445b0*/  @!P0 IMAD.MOV.U32 R20, RZ, RZ, R250 ;  /* 0x000000ffff148224 */ /* 0x001fe400078e00fa */
[----:B------:R-:W-:Y:S01]  /*445c0*/  @!P0 IMAD.MOV.U32 R21, RZ, RZ, R14 ;  /* 0x000000ffff158224 */ /* 0x000fe200078e000e */
[----:B------:R-:W-:Y:S04]  /*445d0*/  STL.64 [R1+0x2fd0], R40 ;  /* 0x002fd02801007387 */ /* 0x000fe80000100a00 */
[----:B------:R0:W4:Y:S04]  /*445e0*/  @!P0 LDG.E.U8 R154, desc[UR60][R20.64] ;  /* 0x0000003c149a8981 */ /* 0x000128000c1e1100 */
[----:B------:R-:W-:Y:S04]  /*445f0*/  STL.64 [R1+0x2fc8], R38 ;  /* 0x002fc82601007387 */ /* 0x000fe80000100a00 */
[----:B------:R-:W-:Y:S04]  /*44600*/  STL.64 [R1+0x2fc0], R36 ;  /* 0x002fc02401007387 */ /* 0x000fe80000100a00 */
[----:B------:R-:W-:Y:S01]  /*44610*/  STL.64 [R1+0x2fb8], R34 ;  /* 0x002fb82201007387 */ /* 0x000fe20000100a00 */
[----:B0-----:R-:W-:-:S02]  /*44620*/  @!P0 IMAD.MOV.U32 R20, RZ, RZ, R10 ;  /* 0x000000ffff148224 */ /* 0x001fc400078e000a */
[----:B------:R-:W-:Y:S01]  /*44630*/  @!P0 IMAD.MOV.U32 R21, RZ, RZ, R7 ;  /* 0x000000ffff158224 */ /* 0x000fe200078e0007 */
[----:B------:R-:W-:Y:S04]  /*44640*/  STL.64 [R1+0x2fb0], R32 ;  /* 0x002fb02001007387 */ /* 0x000fe80000100a00 */
[----:B------:R-:W-:Y:S04]  /*44650*/  STL.64 [R1+0x2fa8], R30 ;  /* 0x002fa81e01007387 */ /* 0x000fe80000100a00 */
[----:B------:R0:W4:Y:S04]  /*44660*/  @!P0 LDG.E.U8 R153, desc[UR60][R20.64] ;  /* 0x0000003c14998981 */ /* 0x000128000c1e1100 */
[----:B------:R-:W-:Y:S04]  /*44670*/  STL.64 [R1+0x2fa0], R28 ;  /* 0x002fa01c01007387 */ /* 0x000fe80000100a00 */
[----:B------:R-:W-:Y:S04]  /*44680*/  STL.64 [R1+0x2f98], R26 ;  /* 0x002f981a01007387 */ /* 0x000fe80000100a00 */
[----:B------:R1:W-:Y:S04]  /*44690*/  STL.64 [R1+0x2f90], R24 ;  /* 0x002f901801007387 */ /* 0x0003e80000100a00 */
[----:B------:R-:W-:Y:S01]  /*446a0*/  STL [R1+0x3220], R146 ;  /* 0x0032209201007387 */ /* 0x000fe20000100800 */
[----:B0-----:R-:W-:-:S02]  /*446b0*/  @!P0 IMAD.MOV.U32 R20, RZ, RZ, R244 ;  /* 0x000000ffff148224 */ /* 0x001fc400078e00f4 */
[----:B------:R-:W-:Y:S01]  /*446c0*/  @!P0 IMAD.MOV.U32 R21, RZ, RZ, R17 ;  /* 0x000000ffff158224 */ /* 0x000fe200078e0011 */
[----:B------:R-:W-:Y:S04]  /*446d0*/  STL.64 [R1+0x3218], R144 ;  /* 0x0032189001007387 */ /* 0x000fe80000100a00 */
[----:B------:R-:W-:Y:S04]  /*446e0*/  STL.64 [R1+0x3210], R142 ;  /* 0x0032108e01007387 */ /* 0x000fe80000100a00 */
[----:B------:R0:W4:Y:S04]  /*446f0*/  @!P0 LDG.E.U8 R152, desc[UR60][R20.64] ;  /* 0x0000003c14988981 */ /* 0x000128000c1e1100 */
[----:B------:R2:W-:Y:S04]  /*44700*/  STL [R1+0x3208], R141 ;  /* 0x0032088d01007387 */ /* 0x0005e80000100800 */
[----:B-1----:R-:W4:Y:S04]  /*44710*/  LDL.LU.64 R24, [R1+0xc00] ;  /* 0x000c000001187983 */ /* 0x002f280000300a00 */
[----:B------:R-:W4:Y:S04]  /*44720*/  LDL.LU.64 R26, [R1+0xc08] ;  /* 0x000c0800011a7983 */ /* 0x000f280000300a00 */
[----:B------:R-:W4:Y:S01]  /*44730*/  LDL.LU.64 R28, [R1+0xc10] ;  /* 0x000c1000011c7983 */ /* 0x000f220000300a00 */
[----:B0-----:R-:W-:-:S02]  /*44740*/  @!P0 IMAD.MOV.U32 R20, RZ, RZ, R16 ;  /* 0x000000ffff148224 */ /* 0x001fc400078e0010 */
[----:B------:R-:W-:-:S05]  /*44750*/  @!P0 IMAD.MOV.U32 R21, RZ, RZ, R36 ;  /* 0x000000ffff158224 */ /* 0x000fca00078e0024 */
[----:B------:R0:W4:Y:S02]  /*44760*/  @!P0 LDG.E.U8 R23, desc[UR60][R20.64] ;  /* 0x0000003c14178981 */ /* 0x000124000c1e1100 */
[----:B0-----:R-:W-:Y:S02]  /*44770*/  @!P0 IMAD.MOV.U32 R20, RZ, RZ, R31 ;  /* 0x000000ffff148224 */ /* 0x001fe400078e001f */
[----:B------:R-:W-:Y:S01]  /*44780*/  @!P0 IMAD.MOV.U32 R21, RZ, RZ, R43 ;  /* 0x000000ffff158224 */ /* 0x000fe200078e002b */
[----:B------:R-:W4:Y:S04]  /*44790*/  LDL.LU.64 R30, [R1+0xc18] ;  /* 0x000c1800011e7983 */ /* 0x000f280000300a00 */
[----:B------:R-:W4:Y:S04]  /*447a0*/  LDL.LU.64 R32, [R1+0xc20] ;  /* 0x000c200001207983 */ /* 0x000f280000300a00 */
[----:B------:R-:W4:Y:S04]  /*447b0*/  LDL.LU.64 R34, [R1+0xc28] ;  /* 0x000c280001227983 */ /* 0x000f280000300a00 */
[----:B------:R-:W4:Y:S04]  /*447c0*/  LDL.LU.64 R36, [R1+0xc30] ;  /* 0x000c300001247983 */ /* 0x000f280000300a00 */
[----:B------:R-:W4:Y:S04]  /*447d0*/  LDL.LU.64 R38, [R1+0xc38] ;  /* 0x000c380001267983 */ /* 0x000f280000300a00 */
[----:B------:R-:W4:Y:S04]  /*447e0*/  LDL.LU.64 R40, [R1+0xc40] ;  /* 0x000c400001287983 */ /* 0x000f280000300a00 */
[----:B------:R0:W4:Y:S04]  /*447f0*/  @!P0 LDG.E.U8 R22, desc[UR60][R20.64] ;  /* 0x0000003c14168981 */ /* 0x000128000c1e1100 */
[----:B------:R-:W4:Y:S04]  /*44800*/  LDL.LU.64 R42, [R1+0xc48] ;  /* 0x000c4800012a7983 */ /* 0x000f280000300a00 */
[----:B------:R-:W4:Y:S04]  /*44810*/  LDL.LU.64 R44, [R1+0xc50] ;  /* 0x000c5000012c7983 */ /* 0x000f280000300a00 */
[----:B------:R-:W4:Y:S04]  /*44820*/  LDL.LU.64 R46, [R1+0xc58] ;  /* 0x000c5800012e7983 */ /* 0x000f280000300a00 */
[----:B------:R-:W4:Y:S04]  /*44830*/  LDL.LU.64 R48, [R1+0xc60] ;  /* 0x000c600001307983 */ /* 0x000f280000300a00 */
[----:B------:R-:W4:Y:S04]  /*44840*/  LDL.LU.64 R50, [R1+0xc68] ;  /* 0x000c680001327983 */ /* 0x000f280000300a00 */
[----:B------:R-:W4:Y:S04]  /*44850*/  LDL.LU.64 R52, [R1+0xc70] ;  /* 0x000c700001347983 */ /* 0x000f280000300a00 */
[----:B------:R-:W4:Y:S01]  /*44860*/  LDL.LU.64 R54, [R1+0xc78] ;  /* 0x000c780001367983 */ /* 0x000f220000300a00 */
[----:B0-----:R-:W-:-:S03]  /*44870*/  @!P0 IMAD.MOV.U32 R20, RZ, RZ, R246 ;  /* 0x000000ffff148224 */ /* 0x001fc600078e00f6 */
[----:B------:R-:W4:Y:S01]  /*44880*/  LDL.LU.64 R56, [R1+0xc80] ;  /* 0x000c800001387983 */ /* 0x000f220000300a00 */
[----:B------:R-:W-:-:S03]  /*44890*/  @!P0 IMAD.MOV.U32 R21, RZ, RZ, R252 ;  /* 0x000000ffff158224 */ /* 0x000fc600078e00fc */
[----:B------:R-:W4:Y:S04]  /*448a0*/  LDL.LU.64 R58, [R1+0xc88] ;  /* 0x000c8800013a7983 */ /* 0x000f280000300a00 */
[----:B------:R-:W4:Y:S04]  /*448b0*/  LDL.LU.64 R60, [R1+0xc90] ;  /* 0x000c9000013c7983 */ /* 0x000f280000300a00 */
[----:B------:R-:W4:Y:S04]  /*448c0*/  LDL.LU.64 R62, [R1+0xc98] ;  /* 0x000c9800013e7983 */ /* 0x000f280000300a00 */
[----:B------:R-:W4:Y:S04]  /*448d0*/  @!P0 LDG.E.U8 R11, desc[UR60][R20.64] ;  /* 0x0000003c140b8981 */ /* 0x000f28000c1e1100 */
[----:B------:R-:W4:Y:S04]  /*448e0*/  LDL.LU.64 R64, [R1+0xca0] ;  /* 0x000ca00001407983 */ /* 0x000f280000300a00 */
        /* <DEDUP_REMOVED lines=37> */
[----:B--2---:R-:W2:Y:S04]  /*44b40*/  LDL.LU.64 R140, [R1+0xdd0] ;  /* 0x000dd000018c7983 */ /* 0x004ea80000300a00 */
[----:B------:R-:W2:Y:S04]  /*44b50*/  LDL.LU.64 R142, [R1+0xdd8] ;  /* 0x000dd800018e7983 */ /* 0x000ea80000300a00 */
[----:B------:R-:W2:Y:S04]  /*44b60*/  LDL.LU.64 R144, [R1+0xde0] ;  /* 0x000de00001907983 */ /* 0x000ea80000300a00 */
[----:B------:R-:W2:Y:S04]  /*44b70*/  LDL.LU.64 R146, [R1+0xde8] ;  /* 0x000de80001927983 */ /* 0x000ea80000300a00 */
[----:B------:R-:W2:Y:S04]  /*44b80*/  LDL.LU.64 R148, [R1+0xdf0] ;  /* 0x000df00001947983 */ /* 0x000ea80000300a00 */
[----:B------:R-:W2:Y:S04]  /*44b90*/  LDL.LU.64 R150, [R1+0xdf8] ;  /* 0x000df80001967983 */ /* 0x000ea80000300a00 */
        /* <DEDUP_REMOVED lines=27> */
[----:B------:R0:W-:Y:S04]  /*44d50*/  STS.U8 [R4+0x10b00], R240 ;  /* 0x010b00f004007388 */ /* 0x0001e80000000000 */
        /* <DEDUP_REMOVED lines=35> */
[----:B------:R-:W-:Y:S01]  /*44f90*/  STS.U8 [R3+0x11b80], R230 ;  /* 0x011b80e603007388 */ /* 0x000fe20000000000 */
[----:B------:R-:W1:Y:S03]  /*44fa0*/  S2R R248, SR_CgaCtaId ;  /* 0x0000000000f87919 */ /* 0x000e660000008800 */
        /* <DEDUP_REMOVED lines=16> */
[----:B------:R-:W-:Y:S01]  /*450b0*/  MOV R247, 0x400 ;  /* 0x0000040000f77802 */ /* 0x000fe20000000f00 */
[----:B------:R-:W-:Y:S01]  /*450c0*/  UMOV UR17, 0x40000040 ;  /* 0x4000004000117882 */ /* 0x000fe20000000000 */
[----:B------:R-:W-:Y:S01]  /*450d0*/  UIADD3.64 UR52, UR4, 0x1fe, URZ ;  /* 0x000001fe04347897 */ /* 0x000fe2000fffe03f */
[----:B------:R-:W-:Y:S01]  /*450e0*/  UMOV UR54, UR18 ;  /* 0x0000001200367c82 */ /* 0x000fe20008000000 */
[----:B------:R-:W-:Y:S01]  /*450f0*/  UMOV UR55, UR19 ;  /* 0x0000001300377c82 */ /* 0x000fe20008000000 */
[----:B------:R-:W-:Y:S01]  /*45100*/  UIADD3.64 UR48, UR4, 0x200, URZ ;  /* 0x0000020004307897 */ /* 0x000fe2000fffe03f */
[----:B------:R-:W-:Y:S01]  /*45110*/  UMOV UR50, UR6 ;  /* 0x0000000600327c82 */ /* 0x000fe20008000000 */
[----:B------:R-:W-:Y:S01]  /*45120*/  UMOV UR51, UR7 ;  /* 0x0000000700337c82 */ /* 0x000fe20008000000 */
[----:B------:R-:W-:Y:S01]  /*45130*/  UIADD3.64 UR56, UR4, 0xa00, URZ ;  /* 0x00000a0004387897 */ /* 0x000fe2000fffe03f */
[----:B------:R-:W-:Y:S01]  /*45140*/  UMOV UR58, UR6 ;  /* 0x00000006003a7c82 */ /* 0x000fe20008000000 */
[----:B------:R-:W-:Y:S01]  /*45150*/  UMOV UR59, UR7 ;  /* 0x00000007003b7c82 */ /* 0x000fe20008000000 */
[----:B------:R-:W-:Y:S01]  /*45160*/  UMOV UR22, UR10 ;  /* 0x0000000a00167c82 */ /* 0x000fe20008000000 */
[----:B------:R-:W-:Y:S01]  /*45170*/  UMOV UR23, UR11 ;  /* 0x0000000b00177c82 */ /* 0x000fe20008000000 */
[----:B------:R-:W-:Y:S01]  /*45180*/  UMOV UR26, UR14 ;  /* 0x0000000e001a7c82 */ /* 0x000fe20008000000 */
[----:B------:R-:W-:Y:S01]  /*45190*/  UMOV UR27, UR15 ;  /* 0x0000000f001b7c82 */ /* 0x000fe20008000000 */
[----:B-1----:R-:W-:Y:S01]  /*451a0*/  LEA R247, R248, R247, 0x18 ;  /* 0x000000f7f8f77211 */ /* 0x002fe200078ec0ff */
[----:B------:R-:W-:Y:S01]  /*451b0*/  UMOV UR30, UR18 ;  /* 0x00000012001e7c82 */ /* 0x000fe20008000000 */
[----:B------:R-:W-:Y:S01]  /*451c0*/  UMOV UR31, UR19 ;  /* 0x00000013001f7c82 */ /* 0x000fe20008000000 */
[----:B------:R-:W-:Y:S01]  /*451d0*/  UMOV UR34, UR6 ;  /* 0x0000000600227c82 */ /* 0x000fe20008000000 */
[----:B------:R-:W-:Y:S01]  /*451e0*/  UMOV UR35, UR7 ;  /* 0x0000000700237c82 */ /* 0x000fe20008000000 */
[----:B------:R-:W-:Y:S01]  /*451f0*/  UMOV UR38, UR10 ;  /* 0x0000000a00267c82 */ /* 0x000fe20008000000 */
[----:B------:R-:W-:Y:S01]  /*45200*/  UMOV UR39, UR11 ;  /* 0x0000000b00277c82 */ /* 0x000fe20008000000 */
[----:B------:R-:W-:Y:S01]  /*45210*/  UMOV UR42, UR14 ;  /* 0x0000000e002a7c82 */ /* 0x000fe20008000000 */
[----:B------:R-:W-:Y:S01]  /*45220*/  UMOV UR43, UR15 ;  /* 0x0000000f002b7c82 */ /* 0x000fe20008000000 */
[----:B0-----:R-:W0:Y:S01]  /*45230*/  LDC R240, c[0x0][0x230] ;  /* 0x00008c00fff07b82 */ /* 0x001e220000000800 */
[----:B------:R-:W-:Y:S04]  /*45240*/  STS.U8 [R3+0x15f80], R157 ;  /* 0x015f809d03007388 */ /* 0x000fe80000000000 */
[----:B---3--:R-:W-:Y:S04]  /*45250*/  STS.U8 [R3+0x16380], R156 ;  /* 0x0163809c03007388 */ /* 0x008fe80000000000 */
[----:B------:R-:W-:Y:S04]  /*45260*/  STS.U8 [R3+0x16780], R155 ;  /* 0x0167809b03007388 */ /* 0x000fe80000000000 */
[----:B----4-:R-:W-:Y:S04]  /*45270*/  STS.U8 [R3+0x16b80], R154 ;  /* 0x016b809a03007388 */ /* 0x010fe80000000000 */
[----:B------:R-:W-:Y:S04]  /*45280*/  STS.U8 [R3+0x16f80], R153 ;  /* 0x016f809903007388 */ /* 0x000fe80000000000 */
[----:B------:R-:W-:Y:S04]  /*45290*/  STS.U8 [R3+0x17380], R152 ;  /* 0x0173809803007388 */ /* 0x000fe80000000000 */
[----:B------:R-:W-:Y:S04]  /*452a0*/  STS.U8 [R3+0x17780], R23 ;  /* 0x0177801703007388 */ /* 0x000fe80000000000 */
[----:B------:R-:W-:Y:S04]  /*452b0*/  STS.U8 [R3+0x17b80], R22 ;  /* 0x017b801603007388 */ /* 0x000fe80000000000 */
[----:B------:R-:W-:Y:S01]  /*452c0*/  STS.U8 [R3+0x17f80], R11 ;  /* 0x017f800b03007388 */ /* 0x000fe20000000000 */
[----:B------:R1:W-:Y:S06]  /*452d0*/  MEMBAR.ALL.CTA ;  /* 0x0000000000007992 */ /* 0x0003ec0000008000 */
[----:B-1----:R-:W1:Y:S01]  /*452e0*/  FENCE.VIEW.ASYNC.S ;  /* 0x00000000000073c6 */ /* 0x002e620000000000 */
[----:B------:R-:W-:-:S04]  /*452f0*/  SHF.R.U32.HI R247, RZ, 0x4, R247 ;  /* 0x00000004fff77819 */ /* 0x000fc800000116f7 */
[----:B------:R-:W-:Y:S01]  /*45300*/  SGXT.U32 R247, R247, 0xe ;  /* 0x0000000ef7f7781a */ /* 0x000fe20000000000 */
[----:B-1----:R-:W-:Y:S03]  /*45310*/  BAR.SYNC.DEFER_BLOCKING 0x0 ;  /* 0x0000000000007b1d */ /* 0x002fe60000010000 */
[----:B------:R-:W-:-:S03]  /*45320*/  R2UR UR16, R247 ;  /* 0x00000000f71072ca */ /* 0x000fc600000e0000 */
[----:B--2---:R-:W-:-:S10]  /*45330*/  WARPGROUP.ARRIVE ;  /* 0x00000000000079c5 */ /* 0x004fd40000000000 */
[----:B------:R-:W-:Y:S03]  /*45340*/  QGMMA.64x256x32.F32.E5M2.E5M2 R24, gdesc[UR16], R24, gsb0 ;  /* 0x03e00000101879f3 */ /* 0x000fe60008003818 */
[----:B------:R-:W-:Y:S02]  /*45350*/  WARPGROUP.DEPBAR.LE gsb0, 0x0 ;  /* 0x00008000000079c5 */ /* 0x000fe40000010000 */
[----:B------:R-:W-:-:S15]  /*45360*/  WARPGROUP.ARRIVE ;  /* 0x00000000000079c5 */ /* 0x000fde0000000000 */
[----:B------:R-:W-:-:S08]  /*45370*/  NOP ;  /* 0x0000000000007918 */ /* 0x000fd00000000000 */
        /* <DEDUP_REMOVED lines=10> */
[----:B------:R1:W-:Y:S04]  /*45420*/  STL.64 [R1+0xc00], R24 ;  /* 0x000c001801007387 */ /* 0x0003e80000100a00 */
        /* <DEDUP_REMOVED lines=63> */
[----:B-1----:R-:W4:Y:S04]  /*45820*/  LDL.LU.64 R24, [R1+0x600] ;  /* 0x0006000001187983 */ /* 0x002f280000300a00 */
[----:B--2---:R-:W2:Y:S04]  /*45830*/  LDL.LU.64 R26, [R1+0x608] ;  /* 0x00060800011a7983 */ /* 0x004ea80000300a00 */
[----:B---3--:R-:W3:Y:S04]  /*45840*/  LDL.LU.64 R28, [R1+0x610] ;  /* 0x00061000011c7983 */ /* 0x008ee80000300a00 */
[----:B----4-:R-:W4:Y:S04]  /*45850*/  LDL.LU.64 R30, [R1+0x618] ;  /* 0x00061800011e7983 */ /* 0x010f280000300a00 */
[----:B0-----:R-:W2:Y:S04]  /*45860*/  LDL.LU.64 R32, [R1+0x620] ;  /* 0x0006200001207983 */ /* 0x001ea80000300a00 */
[----:B------:R-:W3:Y:S04]  /*45870*/  LDL.LU.64 R34, [R1+0x628] ;  /* 0x0006280001227983 */ /* 0x000ee80000300a00 */
[----:B------:R-:W4:Y:S04]  /*45880*/  LDL.LU.64 R36, [R1+0x630] ;  /* 0x0006300001247983 */ /* 0x000f280000300a00 */
[----:B------:R-:W2:Y:S04]  /*45890*/  LDL.LU.64 R38, [R1+0x638] ;  /* 0x0006380001267983 */ /* 0x000ea80000300a00 */
        /* <DEDUP_REMOVED lines=56> */
[----:B----4-:R-:W-:Y:S04]  /*45c20*/  STL.64 [R1+0x3420], R150 ;  /* 0x0034209601007387 */ /* 0x010fe80000100a00 */
[----:B---3--:R-:W-:Y:S04]  /*45c30*/  STL.64 [R1+0x3418], R148 ;  /* 0x0034189401007387 */ /* 0x008fe80000100a00 */
[----:B--2---:R-:W-:Y:S04]  /*45c40*/  STL.64 [R1+0x3410], R146 ;  /* 0x0034109201007387 */ /* 0x004fe80000100a00 */
[----:B------:R-:W-:Y:S04]  /*45c50*/  STL.64 [R1+0x3408], R144 ;  /* 0x0034089001007387 */ /* 0x000fe80000100a00 */
        /* <DEDUP_REMOVED lines=51> */
[----:B------:R0:W-:Y:S04]  /*45f90*/  STL.64 [R1+0x3268], R40 ;  /* 0x0032682801007387 */ /* 0x0001e80000100a00 */
        /* <DEDUP_REMOVED lines=64> */
[----:B--2---:R-:W-:Y:S04]  /*463a0*/  STL.64 [R1+0x3620], R166 ;  /* 0x003620a601007387 */ /* 0x004fe80000100a00 */
[----:B----4-:R-:W-:Y:S04]  /*463b0*/  STL.64 [R1+0x3618], R164 ;  /* 0x003618a401007387 */ /* 0x010fe80000100a00 */
[----:B---3--:R-:W-:Y:S04]  /*463c0*/  STL.64 [R1+0x3610], R162 ;  /* 0x003610a201007387 */ /* 0x008fe80000100a00 */
        /* <DEDUP_REMOVED lines=62> */
[----:B------:R-:W2:Y:S04]  /*467b0*/  LDL.LU.64 R42, [R1+0xa08] ;  /* 0x000a0800012a7983 */ /* 0x000ea80000300a00 */
        /* <DEDUP_REMOVED lines=61> */
[----:B------:R-:W2:Y:S02]  /*46b90*/  LDL.LU.64 R166, [R1+0xbf8] ;  /* 0x000bf80001a67983 */ /* 0x000ea40000300a00 */
[----:B--2---:R-:W-:-:S06]  /*46ba0*/  WARPGROUP.ARRIVE ;  /* 0x00000000000079c5 */ /* 0x004fcc0000000000 */
[----:B------:R-:W-:Y:S01]  /*46bb0*/  QGMMA.64x256x32.F32.E5M2.E5M2 R40, gdesc[UR52], R40, gsb0 ;  /* 0x03e00000342879f3 */ /* 0x000fe20008003828 */
[----:B------:R-:W-:Y:S01]  /*46bc0*/  UIADD3.64 UR52, UR4, 0x202, URZ ;  /* 0x0000020204347897 */ /* 0x000fe2000fffe03f */
[----:B------:R-:W-:Y:S01]  /*46bd0*/  UMOV UR54, UR10 ;  /* 0x0000000a00367c82 */ /* 0x000fe20008000000 */
[----:B------:R-:W-:Y:S01]  /*46be0*/  UMOV UR55, UR11 ;  /* 0x0000000b00377c82 */ /* 0x000fe20008000000 */
[----:B------:R-:W-:Y:S02]  /*46bf0*/  WARPGROUP.DEPBAR.LE gsb0, 0x0 ;  /* 0x00008000000079c5 */ /* 0x000fe40000010000 */
[----:B------:R-:W-:-:S15]  /*46c00*/  WARPGROUP.ARRIVE ;  /* 0x00000000000079c5 */ /* 0x000fde0000000000 */
[----:B------:R-:W-:-:S07]  /*46c10*/  NOP ;  /* 0x0000000000007918 */ /* 0x000fce0000000000 */
        /* <DEDUP_REMOVED lines=8> */
[----:B------:R-:W-:Y:S04]  /*46ca0*/  STL.64 [R1+0x3260], R38 ;  /* 0x0032602601007387 */ /* 0x000fe80000100a00 */
[----:B------:R-:W-:Y:S04]  /*46cb0*/  STL.64 [R1+0x3258], R36 ;  /* 0x0032582401007387 */ /* 0x000fe80000100a00 */
[----:B------:R-:W-:Y:S04]  /*46cc0*/  STL.64 [R1+0x3250], R34 ;  /* 0x0032502201007387 */ /* 0x000fe80000100a00 */
[----:B------:R-:W-:Y:S04]  /*46cd0*/  STL.64 [R1+0x3248], R32 ;  /* 0x0032482001007387 */ /* 0x000fe80000100a00 */
[----:B------:R-:W-:Y:S04]  /*46ce0*/  STL.64 [R1+0x3240], R30 ;  /* 0x0032401e01007387 */ /* 0x000fe80000100a00 */
[----:B------:R-:W-:Y:S04]  /*46cf0*/  STL.64 [R1+0x3238], R28 ;  /* 0x0032381c01007387 */ /* 0x000fe80000100a00 */
[----:B------:R-:W-:Y:S04]  /*46d00*/  STL.64 [R1+0x3230], R26 ;  /* 0x0032301a01007387 */ /* 0x000fe80000100a00 */
[----:B------:R-:W-:Y:S01]  /*46d10*/  STL.64 [R1+0x3228], R24 ;  /* 0x0032281801007387 */ /* 0x000fe20000100a00 */
[----:B------:R-:W-:-:S02]  /*46d20*/  WARPGROUP.DEPBAR.LE gsb0, 0x0 ;  /* 0x00008000000079c5 */ /* 0x000fc40000010000 */
[----:B------:R-:W-:-:S06]  /*46d30*/  WARPGROUP.ARRIVE ;  /* 0x00000000000079c5 */ /* 0x000fcc0000000000 */
[----:B------:R-:W-:Y:S03]  /*46d40*/  QGMMA.64x256x32.F32.E5M2.E5M2 R40, gdesc[UR48], R40, gsb0 ;  /* 0x03e00000302879f3 */ /* 0x000fe60008003828 */
[----:B------:R-:W-:Y:S02]  /*46d50*/  WARPGROUP.DEPBAR.LE gsb0, 0x0 ;  /* 0x00008000000079c5 */ /* 0x000fe40000010000 */
        /* <DEDUP_REMOVED lines=127> */
[----:B------:R-:W2:Y:S01]  /*47550*/  LDL.LU.64 R40, [R1+0x3428] ;  /* 0x0034280001287983 */ /* 0x000ea20000300a00 */
[----:B------:R-:W-:Y:S01]  /*47560*/  UIADD3.64 UR52, UR4, 0x3fe, URZ ;  /* 0x000003fe04347897 */ /* 0x000fe2000fffe03f */
[----:B------:R-:W-:Y:S01]  /*47570*/  UMOV UR54, UR18 ;  /* 0x0000001200367c82 */ /* 0x000fe20008000000 */
[----:B------:R-:W-:Y:S01]  /*47580*/  UMOV UR55, UR19 ;  /* 0x0000001300377c82 */ /* 0x000fe20008000000 */
[----:B------:R-:W-:Y:S01]  /*47590*/  UIADD3.64 UR48, UR4, 0x400, URZ ;  /* 0x0000040004307897 */ /* 0x000fe2000fffe03f */
[----:B------:R-:W-:Y:S01]  /*475a0*/  UMOV UR50, UR6 ;  /* 0x0000000600327c82 */ /* 0x000fe20008000000 */
[----:B------:R-:W-:Y:S01]  /*475b0*/  UMOV UR51, UR7 ;  /* 0x0000000700337c82 */ /* 0x000fe20008000000 */
        /* <DEDUP_REMOVED lines=15> */
[----:B------:R-:W-:Y:S03]  /*476b0*/  QGMMA.64x256x32.F32.E5M2.E5M2 R40, gdesc[UR52], R40, gsb0 ;  /* 0x03e00000342879f3 */ /* 0x000fe60008003828 */
[----:B------:R-:W-:Y:S02]  /*476c0*/  WARPGROUP.DEPBAR.LE gsb0, 0x0 ;  /* 0x00008000000079c5 */ /* 0x000fe40000010000 */
[----:B------:R-:W-:-:S15]  /*476d0*/  WARPGROUP.ARRIVE ;  /* 0x00000000000079c5 */ /* 0x000fde0000000000 */
[----:B------:R-:W-:-:S08]  /*476e0*/  NOP ;  /* 0x0000000000007918 */ /* 0x000fd00000000000 */
        /* <DEDUP_REMOVED lines=219> */
[----:B------:R1:W-:Y:S04]  /*484a0*/  STL.64 [R1+0x7f0], R148 ;  /* 0x0007f09401007387 */ /* 0x0003e80000100a00 */
[----:B------:R2:W-:Y:S04]  /*484b0*/  STL.64 [R1+0x7f8], R150 ;  /* 0x0007f89601007387 */ /* 0x0005e80000100a00 */
[----:B0-----:R-:W3:Y:S04]  /*484c0*/  LDL.LU R146, [R1+0x3220] ;  /* 0x0032200001927983 */ /* 0x001ee80000300800 */
[----:B------:R-:W4:Y:S04]  /*484d0*/  LDL.LU.64 R144, [R1+0x3218] ;  /* 0x0032180001907983 */ /* 0x000f280000300a00 */
[----:B------:R-:W2:Y:S04]  /*484e0*/  LDL.LU.64 R142, [R1+0x3210] ;  /* 0x00321000018e7983 */ /* 0x000ea80000300a00 */
[----:B------:R-:W2:Y:S04]  /*484f0*/  LDL.LU R141, [R1+0x3208] ;  /* 0x00320800018d7983 */ /* 0x000ea80000300800 */
        /* <DEDUP_REMOVED lines=58> */
[----:B---3--:R-:W-:-:S02]  /*488a0*/  IMAD.MOV.U32 R229, RZ, RZ, R146 ;  /* 0x000000ffffe57224 */ /* 0x008fc400078e0092 */
[----:B----4-:R-:W-:Y:S02]  /*488b0*/  IMAD.MOV.U32 R21, RZ, RZ, R144 ;  /* 0x000000ffff157224 */ /* 0x010fe400078e0090 */
[----:B--2---:R-:W-:Y:S02]  /*488c0*/  IMAD.MOV.U32 R248, RZ, RZ, R142 ;  /* 0x000000fffff87224 */ /* 0x004fe400078e008e */
[----:B------:R-:W-:Y:S02]  /*488d0*/  IMAD.MOV.U32 R249, RZ, RZ, R141 ;  /* 0x000000fffff97224 */ /* 0x000fe400078e008d */
[----:B------:R-:W-:Y:S01]  /*488e0*/  IMAD.MOV.U32 R247, RZ, RZ, R143 ;  /* 0x000000fffff77224 */ /* 0x000fe200078e008f */
[----:B------:R-:W2:Y:S01]  /*488f0*/  LDL.LU.64 R140, [R1+0x3d0] ;  /* 0x0003d000018c7983 */ /* 0x000ea20000300a00 */
[----:B------:R-:W-:-:S03]  /*48900*/  IMAD.MOV.U32 R20, RZ, RZ, R145 ;  /* 0x000000ffff147224 */ /* 0x000fc600078e0091 */
[----:B------:R-:W3:Y:S04]  /*48910*/  LDL.LU.64 R142, [R1+0x3d8] ;  /* 0x0003d800018e7983 */ /* 0x000ee80000300a00 */
[----:B------:R-:W4:Y:S04]  /*48920*/  LDL.LU.64 R144, [R1+0x3e0] ;  /* 0x0003e00001907983 */ /* 0x000f280000300a00 */
[----:B------:R-:W2:Y:S04]  /*48930*/  LDL.LU.64 R146, [R1+0x3e8] ;  /* 0x0003e80001927983 */ /* 0x000ea80000300a00 */
[----:B-1----:R-:W3:Y:S04]  /*48940*/  LDL.LU.64 R148, [R1+0x3f0] ;  /* 0x0003f00001947983 */ /* 0x002ee80000300a00 */
        /* <DEDUP_REMOVED lines=286> */
[----:B--2---:R-:W-:-:S06]  /*49b30*/  WARPGROUP.ARRIVE ;  /* 0x00000000000079c5 */ /* 0x004fcc0000000000 */
        /* <DEDUP_REMOVED lines=80> */
[----:B------:R-:W4:Y:S04]  /*4a040*/  LDL.LU R147, [R1+0x2ff4] ;  /* 0x002ff40001937983 */ /* 0x000f280000300800 */
[----:B------:R-:W2:Y:S04]  /*4a050*/  LDL.LU R48, [R1+0x2ff0] ;  /* 0x002ff00001307983 */ /* 0x000ea80000300800 */
[----:B------:R-:W3:Y:S04]  /*4a060*/  LDL.LU.64 R46, [R1+0x2fe8] ;  /* 0x002fe800012e7983 */ /* 0x000ee80000300a00 */
        /* <DEDUP_REMOVED lines=10> */
[----:B------:R-:W4:Y:S01]  /*4a110*/  LDL.LU.64 R24, [R1+0x2f90] ;  /* 0x002f900001187983 */ /* 0x000f220000300a00 */
[----:B------:R-:W-:-:S02]  /*4a120*/  R2UR UR57, R248 ;  /* 0x00000000f83972ca */ /* 0x000fc400000e0000 */
[----:B------:R-:W-:Y:S02]  /*4a130*/  R2UR UR56, R249 ;  /* 0x00000000f93872ca */ /* 0x000fe400000e0000 */
[----:B------:R-:W-:Y:S02]  /*4a140*/  R2UR UR52, R247 ;  /* 0x00000000f73472ca */ /* 0x000fe400000e0000 */
[----:B------:R-:W-:Y:S02]  /*4a150*/  R2UR UR49, R229 ;  /* 0x00000000e53172ca */ /* 0x000fe400000e0000 */
[----:B------:R-:W-:Y:S02]  /*4a160*/  R2UR UR48, R20 ;  /* 0x00000000143072ca */ /* 0x000fe400000e0000 */
[----:B------:R-:W-:Y:S01]  /*4a170*/  R2UR UR53, R21 ;  /* 0x00000000153572ca */ /* 0x000fe200000e0000 */
[----:B--2---:R-:W-:Y:S02]  /*4a180*/  IMAD.MOV.U32 R186, RZ, RZ, R48 ;  /* 0x000000ffffba7224 */ /* 0x004fe400078e0030 */
[----:B---3--:R-:W-:-:S02]  /*4a190*/  IMAD.MOV.U32 R185, RZ, RZ, R47 ;  /* 0x000000ffffb97224 */ /* 0x008fc400078e002f */
[----:B----4-:R-:W-:Y:S02]  /*4a1a0*/  IMAD.MOV.U32 R21, RZ, RZ, R45 ;  /* 0x000000ffff157224 */ /* 0x010fe400078e002d */
[----:B------:R-:W-:Y:S02]  /*4a1b0*/  IMAD.MOV.U32 R229, RZ, RZ, R43 ;  /* 0x000000ffffe57224 */ /* 0x000fe400078e002b */
[----:B------:R-:W-:Y:S02]  /*4a1c0*/  IMAD.MOV.U32 R214, RZ, RZ, R41 ;  /* 0x000000ffffd67224 */ /* 0x000fe400078e0029 */
[----:B------:R-:W-:Y:S02]  /*4a1d0*/  IMAD.MOV.U32 R220, RZ, RZ, R39 ;  /* 0x000000ffffdc7224 */ /* 0x000fe400078e0027 */
[----:B------:R-:W-:Y:S02]  /*4a1e0*/  IMAD.MOV.U32 R187, RZ, RZ, R37 ;  /* 0x000000ffffbb7224 */ /* 0x000fe400078e0025 */
[----:B------:R-:W-:-:S02]  /*4a1f0*/  IMAD.MOV.U32 R193, RZ, RZ, R35 ;  /* 0x000000ffffc17224 */ /* 0x000fc400078e0023 */
[----:B------:R-:W-:Y:S02]  /*4a200*/  IMAD.MOV.U32 R199, RZ, RZ, R33 ;  /* 0x000000ffffc77224 */ /* 0x000fe400078e0021 */
[----:B------:R-:W-:Y:S02]  /*4a210*/  IMAD.MOV.U32 R205, RZ, RZ, R31 ;  /* 0x000000ffffcd7224 */ /* 0x000fe400078e001f */
[----:B------:R-:W-:Y:S02]  /*4a220*/  IMAD.MOV.U32 R211, RZ, RZ, R29 ;  /* 0x000000ffffd37224 */ /* 0x000fe400078e001d */
[----:B------:R-:W-:Y:S02]  /*4a230*/  IMAD.MOV.U32 R248, RZ, RZ, R27 ;  /* 0x000000fffff87224 */ /* 0x000fe400078e001b */
[----:B------:R-:W-:Y:S02]  /*4a240*/  IMAD.MOV.U32 R183, RZ, RZ, R25 ;  /* 0x000000ffffb77224 */ /* 0x000fe400078e0019 */
[----:B------:R-:W-:-:S02]  /*4a250*/  IMAD.MOV.U32 R184, RZ, RZ, R24 ;  /* 0x000000ffffb87224 */ /* 0x000fc400078e0018 */
[----:B------:R-:W-:Y:S01]  /*4a260*/  IMAD.MOV.U32 R249, RZ, RZ, R26 ;  /* 0x000000fffff97224 */ /* 0x000fe200078e001a */
[----:B------:R-:W2:Y:S01]  /*4a270*/  LDL.LU.64 R24, [R1] ;  /* 0x0000000001187983 */ /* 0x000ea20000300a00 */
[----:B------:R-:W-:-:S03]  /*4a280*/  IMAD.MOV.U32 R247, RZ, RZ, R28 ;  /* 0x000000fffff77224 */ /* 0x000fc600078e001c */
[----:B------:R-:W2:Y:S01]  /*4a290*/  LDL.LU.64 R26, [R1+0x8] ;  /* 0x00000800011a7983 */ /* 0x000ea20000300a00 */
        /* <DEDUP_REMOVED lines=67> */
[----:B------:R-:W-:-:S03]  /*4a6d0*/  IMAD.MOV.U32 R181, RZ, RZ, R147 ;  /* 0x000000ffffb57224 */ /* 0x000fc600078e0093 */
[----:B------:R-:W2:Y:S01]  /*4a6e0*/  LDL.LU.64 R144, [R1+0x1e0] ;  /* 0x0001e00001907983 */ /* 0x000ea20000300a00 */
[----:B------:R-:W-:Y:S02]  /*4a6f0*/  IMAD.MOV.U32 R180, RZ, RZ, R148 ;  /* 0x000000ffffb47224 */ /* 0x000fe400078e0094 */
[----:B------:R-:W-:Y:S01]  /*4a700*/  IMAD.MOV.U32 R179, RZ, RZ, R149 ;  /* 0x000000ffffb37224 */ /* 0x000fe200078e0095 */
[----:B------:R-:W2:Y:S01]  /*4a710*/  LDL.LU.64 R146, [R1+0x1e8] ;  /* 0x0001e80001927983 */ /* 0x000ea20000300a00 */
[----:B------:R-:W-:Y:S02]  /*4a720*/  IMAD.MOV.U32 R178, RZ, RZ, R150 ;  /* 0x000000ffffb27224 */ /* 0x000fe400078e0096 */
[----:B------:R-:W-:Y:S01]  /*4a730*/  IMAD.MOV.U32 R177, RZ, RZ, R151 ;  /* 0x000000ffffb17224 */ /* 0x000fe200078e0097 */
[----:B------:R-:W2:Y:S04]  /*4a740*/  LDL.LU.64 R148, [R1+0x1f0] ;  /* 0x0001f00001947983 */ /* 0x000ea80000300a00 */
[----:B------:R-:W2:Y:S02]  /*4a750*/  LDL.LU.64 R150, [R1+0x1f8] ;  /* 0x0001f80001967983 */ /* 0x000ea40000300a00 */
        /* <DEDUP_REMOVED lines=13> */
[----:B------:R-:W-:Y:S01]  /*4a830*/  QGMMA.64x256x32.F32.E5M2.E5M2 R24, gdesc[UR40], R24, gsb0 ;  /* 0x03e00000281879f3 */ /* 0x000fe20008003818 */
[----:B------:R-:W-:Y:S02]  /*4a840*/  VIADD R240, R240, 0x7f ;  /* 0x0000007ff0f07836 */ /* 0x000fe40000000000 */
[----:B------:R-:W-:Y:S02]  /*4a850*/  IMAD.MOV.U32 R245, RZ, RZ, R177 ;  /* 0x000000fffff57224 */ /* 0x000fe400078e00b1 */
[----:B------:R-:W-:Y:S02]  /*4a860*/  IMAD.MOV.U32 R177, RZ, RZ, R178 ;  /* 0x000000ffffb17224 */ /* 0x000fe400078e00b2 */
[----:B------:R-:W-:Y:S01]  /*4a870*/  IMAD.MOV.U32 R178, RZ, RZ, R179 ;  /* 0x000000ffffb27224 */ /* 0x000fe200078e00b3 */
[----:B------:R-:W-:Y:S01]  /*4a880*/  SHF.R.S32.HI R242, RZ, 0x1f, R240 ;  /* 0x0000001ffff27819 */ /* 0x000fe200000114f0 */
[----:B------:R-:W-:Y:S02]  /*4a890*/  IMAD.MOV.U32 R179, RZ, RZ, R180 ;  /* 0x000000ffffb37224 */ /* 0x000fe400078e00b4 */
[----:B------:R-:W-:-:S02]  /*4a8a0*/  IMAD.MOV.U32 R180, RZ, RZ, R181 ;  /* 0x000000ffffb47224 */ /* 0x000fc400078e00b5 */
[----:B------:R-:W-:Y:S01]  /*4a8b0*/  IMAD.MOV.U32 R181, RZ, RZ, R182 ;  /* 0x000000ffffb57224 */ /* 0x000fe200078e00b6 */
[----:B------:R-:W-:Y:S01]  /*4a8c0*/  LEA.HI R11, R242, R240, RZ, 0x7 ;  /* 0x000000f0f20b7211 */ /* 0x000fe200078f38ff */
[----:B------:R-:W-:Y:S02]  /*4a8d0*/  IMAD.MOV.U32 R182, RZ, RZ, R183 ;  /* 0x000000ffffb67224 */ /* 0x000fe400078e00b7 */
[----:B------:R-:W-:Y:S02]  /*4a8e0*/  IMAD.MOV.U32 R183, RZ, RZ, R184 ;  /* 0x000000ffffb77224 */ /* 0x000fe400078e00b8 */
[----:B------:R-:W-:Y:S02]  /*4a8f0*/  VIADD R245, R245, 0x1 ;  /* 0x00000001f5f57836 */ /* 0x000fe40000000000 */
[----:B------:R-:W-:Y:S01]  /*4a900*/  IMAD.MOV.U32 R184, RZ, RZ, R185 ;  /* 0x000000ffffb87224 */ /* 0x000fe200078e00b9 */
[----:B------:R-:W-:Y:S01]  /*4a910*/  SHF.R.S32.HI R11, RZ, 0x7, R11 ;  /* 0x00000007ff0b7819 */ /* 0x000fe2000001140b */
[----:B------:R-:W-:-:S02]  /*4a920*/  IMAD.MOV.U32 R185, RZ, RZ, R186 ;  /* 0x000000ffffb97224 */ /* 0x000fc400078e00ba */
[----:B------:R-:W-:Y:S01]  /*4a930*/  IMAD.MOV.U32 R186, RZ, RZ, R19 ;  /* 0x000000ffffba7224 */ /* 0x000fe200078e0013 */
[----:B------:R-:W-:Y:S01]  /*4a940*/  ISETP.NE.U32.AND P0, PT, R245, R11, PT ;  /* 0x0000000bf500720c */ /* 0x000fe20003f05070 */
[----:B------:R-:W-:Y:S02]  /*4a950*/  WARPGROUP.DEPBAR.LE gsb0, 0x0 ;  /* 0x00008000000079c5 */ /* 0x000fe40000010000 */
[----:B------:R-:W-:Y:S04]  /*4a960*/  STL.64 [R1], R24 ;  /* 0x0000001801007387 */ /* 0x000fe80000100a00 */
        /* <DEDUP_REMOVED lines=127> */
[----:B------:R-:W3:Y:S04]  /*4b160*/  LDL.LU R19, [R1+0x2d88] ;  /* 0x002d880001137983 */ /* 0x000ee80000300800 */
[----:B------:R0:W-:Y:S02]  /*4b170*/  STL [R1+0x13f4], R245 ;  /* 0x0013f4f501007387 */ /* 0x0001e40000100800 */
[----:B0-----:R-:W-:-:S02]  /*4b180*/  IMAD.MOV.U32 R245, RZ, RZ, R177 ;  /* 0x000000fffff57224 */ /* 0x001fc400078e00b1 */
[----:B------:R-:W-:Y:S02]  /*4b190*/  IMAD.MOV.U32 R177, RZ, RZ, R178 ;  /* 0x000000ffffb17224 */ /* 0x000fe400078e00b2 */
        /* <DEDUP_REMOVED lines=18> */
[----:B------:R-:W0:Y:S02]  /*4b2c0*/  LDC R2, c[0x0][0x238] ;  /* 0x00008e00ff027b82 */ /* 0x000e240000000800 */
[----:B0-----:R-:W-:-:S05]  /*4b2d0*/  IMAD.SHL.U32 R2, R2, 0x80, RZ ;  /* 0x0000008002027824 */ /* 0x001fca00078e00ff */
[C---:B------:R-:W-:Y:S02]  /*4b2e0*/  IADD3 R245, P2, R2.reuse, R245, RZ ;  /* 0x000000f502f57210 */ /* 0x040fe40007f5e0ff */
[----:B------:R-:W-:-:S03]  /*4b2f0*/  IADD3 R18, P3, R2, R18, RZ ;  /* 0x0000001202127210 */ /* 0x000fc60007f7e0ff */
[----:B------:R-:W-:Y:S04]  /*4b300*/  STL [R1+0x2834], R245 ;  /* 0x002834f501007387 */ /* 0x000fe80000100800 */
[----:B------:R0:W-:Y:S04]  /*4b310*/  STL [R1+0x282c], R18 ;  /* 0x00282c1201007387 */ /* 0x0001e80000100800 */
[----:B0-----:R-:W4:Y:S01]  /*4b320*/  LDL.LU R18, [R1+0x2d84] ;  /* 0x002d840001127983 */ /* 0x001f220000300800 */
        /* <DEDUP_REMOVED lines=23> */
[----:B------:R-:W-:Y:S01]  /*4b4a0*/  IMAD.MOV.U32 R223, RZ, RZ, R0 ;  /* 0x000000ffffdf7224 */ /* 0x000fe200078e0000 */
[----:B------:R-:W-:Y:S02]  /*4b4b0*/  SHF.R.S32.HI R0, RZ, 0x1f, R2 ;  /* 0x0000001fff007819 */ /* 0x000fe40000011402 */
[----:B------:R-:W-:-:S05]  /*4b4c0*/  IADD3 R169, P5, R2, R169, RZ ;  /* 0x000000a902a97210 */ /* 0x000fca0007fbe0ff */
[----:B------:R-:W-:Y:S01]  /*4b4d0*/  IMAD.X R168, R0, 0x1, R168, P5 ;  /* 0x0000000100a87824 */ /* 0x000fe200028e06a8 */
[----:B---3--:R-:W-:-:S05]  /*4b4e0*/  IADD3 R19, P4, R2, R19, RZ ;  /* 0x0000001302137210 */ /* 0x008fca0007f9e0ff */
[----:B----4-:R-:W-:Y:S01]  /*4b4f0*/  IMAD.X R18, R0, 0x1, R18, P4 ;  /* 0x0000000100127824 */ /* 0x010fe200020e0612 */
[----:B------:R-:W-:-:S05]  /*4b500*/  IADD3 R245, P4, R2, R245, RZ ;  /* 0x000000f502f57210 */ /* 0x000fca0007f9e0ff */
[----:B------:R0:W-:Y:S02]  /*4b510*/  STL [R1+0x2824], R245 ;  /* 0x002824f501007387 */ /* 0x0001e40000100800 */
[----:B0-----:R-:W-:Y:S02]  /*4b520*/  IMAD.MOV.U32 R245, RZ, RZ, R177 ;  /* 0x000000fffff57224 */ /* 0x001fe400078e00b1 */
        /* <DEDUP_REMOVED lines=21> */
[----:B------:R-:W-:Y:S01]  /*4b680*/  IMAD.MOV.U32 R220, RZ, RZ, R223 ;  /* 0x000000ffffdc7224 */ /* 0x000fe200078e00df */
[----:B------:R-:W-:Y:S01]  /*4b690*/  IADD3 R245, P5, R2, R245, RZ ;  /* 0x000000f502f57210 */ /* 0x000fe20007fbe0ff */
[----:B------:R-:W-:-:S02]  /*4b6a0*/  IMAD.MOV.U32 R223, RZ, RZ, R226 ;  /* 0x000000ffffdf7224 */ /* 0x000fc400078e00e2 */
[----:B------:R-:W-:Y:S02]  /*4b6b0*/  IMAD.MOV.U32 R226, RZ, RZ, R170 ;  /* 0x000000ffffe27224 */ /* 0x000fe400078e00aa */
[----:B------:R-:W3:Y:S04]  /*4b6c0*/  LDL.LU R170, [R1+0x2d80] ;  /* 0x002d800001aa7983 */ /* 0x000ee80000300800 */
[----:B------:R0:W-:Y:S02]  /*4b6d0*/  STL [R1+0x281c], R245 ;  /* 0x00281cf501007387 */ /* 0x0001e40000100800 */
[----:B0-----:R-:W-:Y:S02]  /*4b6e0*/  IMAD.MOV.U32 R245, RZ, RZ, R177 ;  /* 0x000000fffff57224 */ /* 0x001fe400078e00b1 */
        /* <DEDUP_REMOVED lines=25> */
[----:B------:R-:W4:Y:S01]  /*4b880*/  LDL.LU R172, [R1+0x2d7c] ;  /* 0x002d7c0001ac7983 */ /* 0x000f220000300800 */
[C---:B------:R-:W-:Y:S02]  /*4b890*/  IADD3 R171, P6, R2.reuse, R171, RZ ;  /* 0x000000ab02ab7210 */ /* 0x040fe40007fde0ff */
[----:B------:R-:W-:-:S03]  /*4b8a0*/  IADD3 R173, P1, R2, R173, RZ ;  /* 0x000000ad02ad7210 */ /* 0x000fc60007f3e0ff */
[----:B---3--:R-:W-:Y:S01]  /*4b8b0*/  IMAD.X R170, R0, 0x1, R170, P6 ;  /* 0x0000000100aa7824 */ /* 0x008fe200030e06aa */
        /* <DEDUP_REMOVED lines=25> */
[----:B----4-:R-:W-:Y:S02]  /*4ba50*/  IMAD.X R172, R0, 0x1, R172, P1 ;  /* 0x0000000100ac7824 */ /* 0x010fe400008e06ac */
[----:B------:R-:W-:Y:S01]  /*4ba60*/  IMAD.MOV.U32 R223, RZ, RZ, R226 ;  /* 0x000000ffffdf7224 */ /* 0x000fe200078e00e2 */
[----:B------:R-:W-:Y:S01]  /*4ba70*/  IADD3 R245, P1, R2, R245, RZ ;  /* 0x000000f502f57210 */ /* 0x000fe20007f3e0ff */
[----:B------:R-:W-:Y:S02]  /*4ba80*/  IMAD.MOV.U32 R226, RZ, RZ, R229 ;  /* 0x000000ffffe27224 */ /* 0x000fe400078e00e5 */
[----:B------:R-:W-:Y:S02]  /*4ba90*/  IMAD.MOV.U32 R229, RZ, RZ, R20 ;  /* 0x000000ffffe57224 */ /* 0x000fe400078e0014 */
[----:B------:R-:W-:Y:S02]  /*4baa0*/  IMAD.MOV.U32 R20, RZ, RZ, R13 ;  /* 0x000000ffff147224 */ /* 0x000fe400078e000d */
[----:B------:R-:W3:Y:S04]  /*4bab0*/  LDL.LU R13, [R1+0x2d78] ;  /* 0x002d7800010d7983 */ /* 0x000ee80000300800 */
[----:B------:R0:W-:Y:S04]  /*4bac0*/  STL [R1+0x280c], R245 ;  /* 0x00280cf501007387 */ /* 0x0001e80000100800 */
[----:B0-----:R-:W4:Y:S02]  /*4bad0*/  LDL.LU R245, [R1+0x2830] ;  /* 0x0028300001f57983 */ /* 0x001f240000300800 */
[----:B----4-:R-:W-:-:S05]  /*4bae0*/  IMAD.X R245, R0, 0x1, R245, P2 ;  /* 0x0000000100f57824 */ /* 0x010fca00010e06f5 */
[----:B------:R0:W-:Y:S04]  /*4baf0*/  STL [R1+0x2830], R245 ;  /* 0x002830f501007387 */ /* 0x0001e80000100800 */
[----:B0-----:R-:W4:Y:S02]  /*4bb00*/  LDL.LU R245, [R1+0x2804] ;  /* 0x0028040001f57983 */ /* 0x001f240000300800 */
[----:B----4-:R-:W-:-:S05]  /*4bb10*/  IADD3 R245, P2, R2, R245, RZ ;  /* 0x000000f502f57210 */ /* 0x010fca0007f5e0ff */
        /* <DEDUP_REMOVED lines=3002> */
[----:B----4-:R-:W-:Y:S01]  /*576c0*/  IMAD.X R245, R0, 0x1, R245, P5 ;  /* 0x0000000100f57824 */ /* 0x010fe200028e06f5 */
[----:B---3--:R-:W-:-:S04]  /*576d0*/  IADD3 R13, P5, R2, R13, RZ ;  /* 0x0000000d020d7210 */ /* 0x008fc80007fbe0ff */
[----:B------:R-:W-:Y:S04]  /*576e0*/  STL [R1+0x1888], R245 ;  /* 0x001888f501007387 */ /* 0x000fe80000100800 */
[----:B------:R0:W-:Y:S04]  /*576f0*/  STL [R1+0x185c], R13 ;  /* 0x00185c0d01007387 */ /* 0x0001e80000100800 */
[----:B0-----:R-:W3:Y:S02]  /*57700*/  LDL.LU R13, [R1+0x2d74] ;  /* 0x002d7400010d7983 */ /* 0x001ee40000300800 */
[----:B---3--:R-:W-:-:S05]  /*57710*/  IMAD.X R13, R0, 0x1, R13, P6 ;  /* 0x00000001000d7824 */ /* 0x008fca00030e060d */
[----:B------:R0:W-:Y:S04]  /*57720*/  STL [R1+0x1880], R13 ;  /* 0x0018800d01007387 */ /* 0x0001e80000100800 */
[----:B------:R-:W3:Y:S01]  /*57730*/  LDL.LU R245, [R1+0x2c84] ;  /* 0x002c840001f57983 */ /* 0x000ee20000300800 */
[----:B0-----:R-:W0:Y:S02]  /*57740*/  LDC R13, c[0x0][0x23c] ;  /* 0x00008f00ff0d7b82 */ /* 0x001e240000000800 */
[----:B0-----:R-:W-:-:S05]  /*57750*/  IMAD.SHL.U32 R13, R13, 0x80, RZ ;  /* 0x000000800d0d7824 */ /* 0x001fca00078e00ff */
[----:B---3--:R-:W-:-:S05]  /*57760*/  IADD3 R245, P6, R13, R245, RZ ;  /* 0x000000f50df57210 */ /* 0x008fca0007fde0ff */
[----:B------:R0:W-:Y:S04]  /*57770*/  STL [R1+0x2c84], R245 ;  /* 0x002c84f501007387 */ /* 0x0001e80000100800 */
[----:B0-----:R-:W3:Y:S02]  /*57780*/  LDL.LU R245, [R1+0x1878] ;  /* 0x0018780001f57983 */ /* 0x001ee40000300800 */
[----:B---3--:R-:W-:-:S05]  /*57790*/  IMAD.X R245, R0, 0x1, R245, P1 ;  /* 0x0000000100f57824 */ /* 0x008fca00008e06f5 */
[----:B------:R0:W-:Y:S04]  /*577a0*/  STL [R1+0x1878], R245 ;  /* 0x001878f501007387 */ /* 0x0001e80000100800 */
[----:B0-----:R-:W3:Y:S02]  /*577b0*/  LDL.LU R245, [R1+0x283c] ;  /* 0x00283c0001f57983 */ /* 0x001ee40000300800 */
        /* <DEDUP_REMOVED lines=21> */
[----:B---3--:R-:W-:Y:S01]  /*57910*/  IMAD.X R245, R0, 0x1, R245, P5 ;  /* 0x0000000100f57824 */ /* 0x008fe200028e06f5 */
[----:B------:R-:W-:-:S04]  /*57920*/  IADD3 R12, P5, R13, R12, RZ ;  /* 0x0000000c0d0c7210 */ /* 0x000fc80007fbe0ff */
[----:B------:R0:W-:Y:S04]  /*57930*/  STL [R1+0x1858], R245 ;  /* 0x001858f501007387 */ /* 0x0001e80000100800 */
[----:B------:R1:W-:Y:S04]  /*57940*/  STL [R1+0x2c74], R12 ;  /* 0x002c740c01007387 */ /* 0x0003e80000100800 */
[----:B0-----:R-:W3:Y:S01]  /*57950*/  LDL.LU R245, [R1+0x2840] ;  /* 0x0028400001f57983 */ /* 0x001ee20000300800 */
[----:B-1----:R-:W-:-:S05]  /*57960*/  SHF.R.S32.HI R12, RZ, 0x1f, R13 ;  /* 0x0000001fff0c7819 */ /* 0x002fca000001140d */
        /* <DEDUP_REMOVED lines=1112> */
[----:B------:R-:W-:Y:S04]  /*5bef0*/  STL [R1+0x16d8], R245 ;  /* 0x0016d8f501007387 */ /* 0x000fe80000100800 */
[----:B------:R0:W-:Y:S04]  /*5bf00*/  STL [R1+0x16ac], R251 ;  /* 0x0016acfb01007387 */ /* 0x0001e80000100800 */
[----:B0-----:R-:W3:Y:S04]  /*5bf10*/  LDL.LU R251, [R1+0x2d70] ;  /* 0x002d700001fb7983 */ /* 0x001ee80000300800 */
[----:B------:R-:W4:Y:S02]  /*5bf20*/  LDL.LU R245, [R1+0x16d0] ;  /* 0x0016d00001f57983 */ /* 0x000f240000300800 */
        /* <DEDUP_REMOVED lines=26> */
[----:B0-----:R-:W4:Y:S01]  /*5c0d0*/  LDL.LU R245, [R1+0x1684] ;  /* 0x0016840001f57983 */ /* 0x001f220000300800 */
[----:B------:R-:W-:Y:S01]  /*5c0e0*/  IMAD.X R236, R12, 0x1, R236, P5 ;  /* 0x000000010cec7824 */ /* 0x000fe200028e06ec */
[----:B----4-:R-:W-:-:S05]  /*5c0f0*/  IADD3 R245, P4, R13, R245, RZ ;  /* 0x000000f50df57210 */ /* 0x010fca0007f9e0ff */
[----:B------:R-:W-:Y:S04]  /*5c100*/  STL [R1+0x1684], R245 ;  /* 0x001684f501007387 */ /* 0x000fe80000100800 */
[----:B------:R0:W-:Y:S04]  /*5c110*/  STL [R1+0x16a8], R236 ;  /* 0x0016a8ec01007387 */ /* 0x0001e80000100800 */
[----:B0-----:R-:W4:Y:S04]  /*5c120*/  LDL.LU R236, [R1+0x2d6c] ;  /* 0x002d6c0001ec7983 */ /* 0x001f280000300800 */
[----:B------:R-:W2:Y:S02]  /*5c130*/  LDL.LU R245, [R1+0x167c] ;  /* 0x00167c0001f57983 */ /* 0x000ea40000300800 */
[----:B--2---:R-:W-:-:S05]  /*5c140*/  IADD3 R245, P5, R13, R245, RZ ;  /* 0x000000f50df57210 */ /* 0x004fca0007fbe0ff */
[----:B------:R0:W-:Y:S04]  /*5c150*/  STL [R1+0x167c], R245 ;  /* 0x00167cf501007387 */ /* 0x0001e80000100800 */
[----:B0-----:R-:W2:Y:S02]  /*5c160*/  LDL.LU R245, [R1+0x16a0] ;  /* 0x0016a00001f57983 */ /* 0x001ea40000300800 */
[----:B--2---:R-:W-:-:S05]  /*5c170*/  IMAD.X R245, R12, 0x1, R245, P6 ;  /* 0x000000010cf57824 */ /* 0x004fca00030e06f5 */
[----:B------:R0:W-:Y:S04]  /*5c180*/  STL [R1+0x16a0], R245 ;  /* 0x0016a0f501007387 */ /* 0x0001e80000100800 */
[----:B0-----:R-:W2:Y:S02]  /*5c190*/  LDL.LU R245, [R1+0x1674] ;  /* 0x0016740001f57983 */ /* 0x001ea40000300800 */
[----:B--2---:R-:W-:-:S05]  /*5c1a0*/  IADD3 R245, P6, R13, R245, RZ ;  /* 0x000000f50df57210 */ /* 0x004fca0007fde0ff */
[----:B------:R0:W-:Y:S04]  /*5c1b0*/  STL [R1+0x1674], R245 ;  /* 0x001674f501007387 */ /* 0x0001e80000100800 */
[----:B0-----:R-:W2:Y:S02]  /*5c1c0*/  LDL.LU R245, [R1+0x1698] ;  /* 0x0016980001f57983 */ /* 0x001ea40000300800 */
[----:B--2---:R-:W-:Y:S01]  /*5c1d0*/  IMAD.X R245, R12, 0x1, R245, P1 ;  /* 0x000000010cf57824 */ /* 0x004fe200008e06f5 */
[----:B------:R-:W-:-:S04]  /*5c1e0*/  IADD3 R9, P1, R13, R9, RZ ;  /* 0x000000090d097210 */ /* 0x000fc80007f3e0ff */
[----:B------:R-:W-:Y:S04]  /*5c1f0*/  STL [R1+0x1698], R245 ;  /* 0x001698f501007387 */ /* 0x000fe80000100800 */
[----:B------:R0:W-:Y:S04]  /*5c200*/  STL [R1+0x166c], R9 ;  /* 0x00166c0901007387 */ /* 0x0001e80000100800 */
[----:B0-----:R-:W2:Y:S04]  /*5c210*/  LDL.LU R9, [R1+0x2d68] ;  /* 0x002d680001097983 */ /* 0x001ea80000300800 */
[----:B------:R-:W3:Y:S02]  /*5c220*/  LDL.LU R245, [R1+0x1690] ;  /* 0x0016900001f57983 */ /* 0x000ee40000300800 */
        /* <DEDUP_REMOVED lines=26> */
[----:B0-----:R-:W3:Y:S01]  /*5c3d0*/  LDL.LU R245, [R1+0x1644] ;  /* 0x0016440001f57983 */ /* 0x001ee20000300800 */
[----:B------:R-:W-:Y:S01]  /*5c3e0*/  IMAD.X R15, R12, 0x1, R15, P1 ;  /* 0x000000010c0f7824 */ /* 0x000fe200008e060f */
[----:B---3--:R-:W-:-:S05]  /*5c3f0*/  IADD3 R245, P6, R13, R245, RZ ;  /* 0x000000f50df57210 */ /* 0x008fca0007fde0ff */
[----:B------:R-:W-:Y:S04]  /*5c400*/  STL [R1+0x1644], R245 ;  /* 0x001644f501007387 */ /* 0x000fe80000100800 */
[----:B------:R0:W-:Y:S04]  /*5c410*/  STL [R1+0x1668], R15 ;  /* 0x0016680f01007387 */ /* 0x0001e80000100800 */
[----:B0-----:R-:W3:Y:S04]  /*5c420*/  LDL.LU R15, [R1+0x2d64] ;  /* 0x002d6400010f7983 */ /* 0x001ee80000300800 */
[----:B------:R-:W4:Y:S02]  /*5c430*/  LDL.LU R245, [R1+0x163c] ;  /* 0x00163c0001f57983 */ /* 0x000f240000300800 */
        /* <DEDUP_REMOVED lines=10> */
[----:B------:R-:W-:-:S04]  /*5c4e0*/  IADD3 R8, P3, R13, R8, RZ ;  /* 0x000000080d087210 */ /* 0x000fc80007f7e0ff */
[----:B------:R-:W-:Y:S04]  /*5c4f0*/  STL [R1+0x1658], R245 ;  /* 0x001658f501007387 */ /* 0x000fe80000100800 */
[----:B------:R0:W-:Y:S04]  /*5c500*/  STL [R1+0x162c], R8 ;  /* 0x00162c0801007387 */ /* 0x0001e80000100800 */
[----:B0-----:R-:W4:Y:S04]  /*5c510*/  LDL.LU R8, [R1+0x2d60] ;  /* 0x002d600001087983 */ /* 0x001f280000300800 */
[----:B------:R-:W2:Y:S02]  /*5c520*/  LDL.LU R245, [R1+0x1650] ;  /* 0x0016500001f57983 */ /* 0x000ea40000300800 */
[----:B--2---:R-:W-:-:S05]  /*5c530*/  IMAD.X R245, R12, 0x1, R245, P4 ;  /* 0x000000010cf57824 */ /* 0x004fca00020e06f5 */
[----:B------:R0:W-:Y:S04]  /*5c540*/  STL [R1+0x1650], R245 ;  /* 0x001650f501007387 */ /* 0x0001e80000100800 */
[----:B0-----:R-:W2:Y:S02]  /*5c550*/  LDL.LU R245, [R1+0x1624] ;  /* 0x0016240001f57983 */ /* 0x001ea40000300800 */
        /* <DEDUP_REMOVED lines=23> */
[----:B0-----:R-:W2:Y:S01]  /*5c6d0*/  LDL.LU R245, [R1+0x1604] ;  /* 0x0016040001f57983 */ /* 0x001ea20000300800 */
[----:B------:R-:W-:Y:S01]  /*5c6e0*/  IMAD.X R6, R12, 0x1, R6, P3 ;  /* 0x000000010c067824 */ /* 0x000fe200018e0606 */
[----:B--2---:R-:W-:-:S05]  /*5c6f0*/  IADD3 R245, P2, R13, R245, RZ ;  /* 0x000000f50df57210 */ /* 0x004fca0007f5e0ff */
[----:B------:R-:W-:Y:S04]  /*5c700*/  STL [R1+0x1604], R245 ;  /* 0x001604f501007387 */ /* 0x000fe80000100800 */
[----:B------:R0:W-:Y:S04]  /*5c710*/  STL [R1+0x1628], R6 ;  /* 0x0016280601007387 */ /* 0x0001e80000100800 */
[----:B0-----:R-:W2:Y:S04]  /*5c720*/  LDL.LU R6, [R1+0x2d5c] ;  /* 0x002d5c0001067983 */ /* 0x001ea80000300800 */
[----:B------:R-:W3:Y:S02]  /*5c730*/  LDL.LU R245, [R1+0x15fc] ;  /* 0x0015fc0001f57983 */ /* 0x000ee40000300800 */
        /* <DEDUP_REMOVED lines=36> */
[----:B---3--:R-:W-:Y:S01]  /*5c980*/  IMAD.X R250, R12, 0x1, R250, P4 ;  /* 0x000000010cfa7824 */ /* 0x008fe200020e06fa */
[----:B----4-:R-:W-:-:S05]  /*5c990*/  IADD3 R245, P3, R13, R245, RZ ;  /* 0x000000f50df57210 */ /* 0x010fca0007f7e0ff */
[----:B------:R-:W-:Y:S04]  /*5c9a0*/  STL [R1+0x15cc], R245 ;  /* 0x0015ccf501007387 */ /* 0x000fe80000100800 */
[----:B------:R0:W-:Y:S04]  /*5c9b0*/  STL [R1+0x15f0], R250 ;  /* 0x0015f0fa01007387 */ /* 0x0001e80000100800 */
[----:B0-----:R-:W3:Y:S04]  /*5c9c0*/  LDL.LU R250, [R1+0x2d54] ;  /* 0x002d540001fa7983 */ /* 0x001ee80000300800 */
[----:B------:R-:W4:Y:S01]  /*5c9d0*/  LDL.LU R245, [R1+0x15c4] ;  /* 0x0015c40001f57983 */ /* 0x000f220000300800 */
        /* <DEDUP_REMOVED lines=46> */
[----:B0-----:R0:W5:Y:S04]  /*5ccc0*/  LDL.LU R6, [R1+0x2d44] ;  /* 0x002d440001067983 */ /* 0x0011680000300800 */
[----:B------:R-:W4:Y:S01]  /*5ccd0*/  LDL.LU R245, [R1+0x1584] ;  /* 0x0015840001f57983 */ /* 0x000f220000300800 */
[----:B------:R-:W-:Y:S01]  /*5cce0*/  IMAD.X R7, R12, 0x1, R7, P1 ;  /* 0x000000010c077824 */ /* 0x000fe200008e0607 */
[----:B--2---:R-:W-:-:S02]  /*5ccf0*/  IADD3 R8, P1, R13, R8, RZ ;  /* 0x000000080d087210 */ /* 0x004fc40007f3e0ff */
[----:B----4-:R-:W-:-:S05]  /*5cd00*/  IADD3 R245, P6, R13, R245, RZ ;  /* 0x000000f50df57210 */ /* 0x010fca0007fde0ff */
[----:B------:R-:W-:Y:S04]  /*5cd10*/  STL [R1+0x1584], R245 ;  /* 0x001584f501007387 */ /* 0x000fe80000100800 */
[----:B------:R1:W-:Y:S04]  /*5cd20*/  STL [R1+0x15a8], R7 ;  /* 0x0015a80701007387 */ /* 0x0003e80000100800 */
[----:B-1----:R0:W5:Y:S04]  /*5cd30*/  LDL.LU R7, [R1+0x2d40] ;  /* 0x002d400001077983 */ /* 0x0021680000300800 */
[----:B------:R1:W-:Y:S04]  /*5cd40*/  STL [R1+0x157c], R8 ;  /* 0x00157c0801007387 */ /* 0x0003e80000100800 */
[----:B-1----:R0:W5:Y:S04]  /*5cd50*/  LDL.LU R8, [R1+0x2d3c] ;  /* 0x002d3c0001087983 */ /* 0x0021680000300800 */
[----:B------:R-:W2:Y:S02]  /*5cd60*/  LDL.LU R245, [R1+0x15a0] ;  /* 0x0015a00001f57983 */ /* 0x000ea40000300800 */
[----:B--2---:R-:W-:Y:S01]  /*5cd70*/  IMAD.X R245, R12, 0x1, R245, P2 ;  /* 0x000000010cf57824 */ /* 0x004fe200010e06f5 */
[----:B------:R-:W-:-:S04]  /*5cd80*/  IADD3 R9, P2, R13, R9, RZ ;  /* 0x000000090d097210 */ /* 0x000fc80007f5e0ff */
[----:B------:R-:W-:Y:S04]  /*5cd90*/  STL [R1+0x15a0], R245 ;  /* 0x0015a0f501007387 */ /* 0x000fe80000100800 */
[----:B------:R1:W-:Y:S04]  /*5cda0*/  STL [R1+0x1574], R9 ;  /* 0x0015740901007387 */ /* 0x0003e80000100800 */
[----:B-1----:R0:W5:Y:S04]  /*5cdb0*/  LDL.LU R9, [R1+0x2d38] ;  /* 0x002d380001097983 */ /* 0x0021680000300800 */
[----:B------:R-:W2:Y:S02]  /*5cdc0*/  LDL.LU R245, [R1+0x1598] ;  /* 0x0015980001f57983 */ /* 0x000ea40000300800 */
[----:B--2---:R-:W-:Y:S01]  /*5cdd0*/  IMAD.X R245, R12, 0x1, R245, P3 ;  /* 0x000000010cf57824 */ /* 0x004fe200018e06f5 */
[----:B------:R-:W-:-:S04]  /*5cde0*/  IADD3 R244, P3, R13, R244, RZ ;  /* 0x000000f40df47210 */ /* 0x000fc80007f7e0ff */
[----:B------:R-:W-:Y:S04]  /*5cdf0*/  STL [R1+0x1598], R245 ;  /* 0x001598f501007387 */ /* 0x000fe80000100800 */
[----:B------:R1:W-:Y:S04]  /*5ce00*/  STL [R1+0x156c], R244 ;  /* 0x00156cf401007387 */ /* 0x0003e80000100800 */
[----:B-1----:R-:W2:Y:S04]  /*5ce10*/  LDL.LU R244, [R1+0x2d34] ;  /* 0x002d340001f47983 */ /* 0x002ea80000300800 */
[----:B------:R-:W4:Y:S02]  /*5ce20*/  LDL.LU R245, [R1+0x1590] ;  /* 0x0015900001f57983 */ /* 0x000f240000300800 */
[----:B----4-:R-:W-:-:S05]  /*5ce30*/  IMAD.X R245, R12, 0x1, R245, P4 ;  /* 0x000000010cf57824 */ /* 0x010fca00020e06f5 */
[----:B------:R1:W-:Y:S04]  /*5ce40*/  STL [R1+0x1590], R245 ;  /* 0x001590f501007387 */ /* 0x0003e80000100800 */
[----:B-1----:R-:W4:Y:S02]  /*5ce50*/  LDL.LU R245, [R1+0x1564] ;  /* 0x0015640001f57983 */ /* 0x002f240000300800 */
[----:B----4-:R-:W-:-:S05]  /*5ce60*/  IADD3 R245, P4, R13, R245, RZ ;  /* 0x000000f50df57210 */ /* 0x010fca0007f9e0ff */
[----:B------:R1:W-:Y:S04]  /*5ce70*/  STL [R1+0x1564], R245 ;  /* 0x001564f501007387 */ /* 0x0003e80000100800 */
[----:B-1----:R-:W4:Y:S02]  /*5ce80*/  LDL.LU R245, [R1+0x1588] ;  /* 0x0015880001f57983 */ /* 0x002f240000300800 */
[----:B----4-:R-:W-:-:S05]  /*5ce90*/  IMAD.X R245, R12, 0x1, R245, P5 ;  /* 0x000000010cf57824 */ /* 0x010fca00028e06f5 */
[----:B------:R1:W-:Y:S04]  /*5cea0*/  STL [R1+0x1588], R245 ;  /* 0x001588f501007387 */ /* 0x0003e80000100800 */
[----:B-1----:R-:W4:Y:S02]  /*5ceb0*/  LDL.LU R245, [R1+0x155c] ;  /* 0x00155c0001f57983 */ /* 0x002f240000300800 */
[----:B----4-:R-:W-:-:S05]  /*5cec0*/  IADD3 R245, P5, R13, R245, RZ ;  /* 0x000000f50df57210 */ /* 0x010fca0007fbe0ff */
[----:B------:R1:W-:Y:S04]  /*5ced0*/  STL [R1+0x155c], R245 ;  /* 0x00155cf501007387 */ /* 0x0003e80000100800 */
[----:B-1----:R-:W4:Y:S01]  /*5cee0*/  LDL.LU R245, [R1+0x1580] ;  /* 0x0015800001f57983 */ /* 0x002f220000300800 */
[----:B------:R-:W-:Y:S01]  /*5cef0*/  WARPGROUP.ARRIVE ;  /* 0x00000000000079c5 */ /* 0x000fe20000000000 */
[----:B------:R-:W-:Y:S01]  /*5cf00*/  UMOV UR46, UR18 ;  /* 0x00000012002e7c82 */ /* 0x000fe20008000000 */
[----:B------:R-:W-:-:S04]  /*5cf10*/  UMOV UR47, UR19 ;  /* 0x00000013002f7c82 */ /* 0x000fc80008000000 */
[----:B------:R-:W-:Y:S01]  /*5cf20*/  QGMMA.64x256x32.F32.E5M2.E5M2 R24, gdesc[UR44], R24, gsb0 ;  /* 0x03e000002c1879f3 */ /* 0x000fe20008003818 */
[----:B----4-:R-:W-:-:S05]  /*5cf30*/  IMAD.X R245, R12, 0x1, R245, P6 ;  /* 0x000000010cf57824 */ /* 0x010fca00030e06f5 */
[----:B------:R1:W-:Y:S04]  /*5cf40*/  STL [R1+0x1580], R245 ;  /* 0x001580f501007387 */ /* 0x0003e80000100800 */
[----:B-1----:R-:W4:Y:S01]  /*5cf50*/  LDL.LU R245, [R1+0x1554] ;  /* 0x0015540001f57983 */ /* 0x002f220000300800 */
[----:B---3--:R-:W-:Y:S01]  /*5cf60*/  IMAD.X R10, R12, 0x1, R10, P1 ;  /* 0x000000010c0a7824 */ /* 0x008fe200008e060a */
[----:B------:R-:W-:Y:S02]  /*5cf70*/  WARPGROUP.DEPBAR.LE gsb0, 0x0 ;  /* 0x00008000000079c5 */ /* 0x000fe40000010000 */
[----:B------:R-:W-:Y:S01]  /*5cf80*/  WARPGROUP.ARRIVE ;  /* 0x00000000000079c5 */ /* 0x000fe20000000000 */
[----:B------:R-:W-:Y:S01]  /*5cf90*/  UMOV UR50, UR6 ;  /* 0x0000000600327c82 */ /* 0x000fe20008000000 */
[----:B------:R-:W-:-:S12]  /*5cfa0*/  UMOV UR51, UR7 ;  /* 0x0000000700337c82 */ /* 0x000fd80008000000 */
[----:B------:R-:W-:Y:S01]  /*5cfb0*/  QGMMA.64x256x32.F32.E5M2.E5M2 R24, gdesc[UR48], R24, gsb0 ;  /* 0x03e00000301879f3 */ /* 0x000fe20008003818 */
[----:B----4-:R-:W-:-:S05]  /*5cfc0*/  IADD3 R245, P6, R13, R245, RZ ;  /* 0x000000f50df57210 */ /* 0x010fca0007fde0ff */
[----:B------:R-:W-:Y:S04]  /*5cfd0*/  STL [R1+0x1554], R245 ;  /* 0x001554f501007387 */ /* 0x000fe80000100800 */
[----:B------:R1:W-:Y:S04]  /*5cfe0*/  STL [R1+0x1578], R10 ;  /* 0x0015780a01007387 */ /* 0x0003e80000100800 */
[----:B-1----:R-:W3:Y:S04]  /*5cff0*/  LDL.LU R10, [R1+0x2d30] ;  /* 0x002d3000010a7983 */ /* 0x002ee80000300800 */
[----:B------:R-:W4:Y:S01]  /*5d000*/  LDL.LU R245, [R1+0x154c] ;  /* 0x00154c0001f57983 */ /* 0x000f220000300800 */
[C---:B------:R-:W-:Y:S01]  /*5d010*/  IMAD.X R15, R12.reuse, 0x1, R15, P2 ;  /* 0x000000010c0f7824 */ /* 0x040fe200010e060f */
[C---:B--2---:R-:W-:Y:S01]  /*5d020*/  IADD3 R244, P2, R13.reuse, R244, RZ ;  /* 0x000000f40df47210 */ /* 0x044fe20007f5e0ff */
[----:B------:R-:W-:Y:S01]  /*5d030*/  IMAD.X R17, R12, 0x1, R17, P3 ;  /* 0x000000010c117824 */ /* 0x000fe200018e0611 */
[----:B------:R-:W-:Y:S01]  /*5d040*/  IADD3 R14, P3, R13, R14, RZ ;  /* 0x0000000e0d0e7210 */ /* 0x000fe20007f7e0ff */
[----:B------:R-:W-:-:S02]  /*5d050*/  WARPGROUP.DEPBAR.LE gsb0, 0x0 ;  /* 0x00008000000079c5 */ /* 0x000fc40000010000 */
[----:B------:R-:W-:Y:S01]  /*5d060*/  WARPGROUP.ARRIVE ;  /* 0x00000000000079c5 */ /* 0x000fe20000000000 */
[----:B------:R-:W-:Y:S01]  /*5d070*/  UMOV UR54, UR10 ;  /* 0x0000000a00367c82 */ /* 0x000fe20008000000 */
[----:B------:R-:W-:-:S04]  /*5d080*/  UMOV UR55, UR11 ;  /* 0x0000000b00377c82 */ /* 0x000fc80008000000 */
[----:B------:R-:W-:Y:S01]  /*5d090*/  QGMMA.64x256x32.F32.E5M2.E5M2 R24, gdesc[UR52], R24, gsb0 ;  /* 0x03e00000341879f3 */ /* 0x000fe20008003818 */
[----:B------:R-:W-:Y:S01]  /*5d0a0*/  UMOV UR58, UR14 ;  /* 0x0000000e003a7c82 */ /* 0x000fe20008000000 */
[----:B------:R-:W-:Y:S01]  /*5d0b0*/  UMOV UR59, UR15 ;  /* 0x0000000f003b7c82 */ /* 0x000fe20008000000 */
[----:B----4-:R-:W-:-:S05]  /*5d0c0*/  IADD3 R245, P1, R13, R245, RZ ;  /* 0x000000f50df57210 */ /* 0x010fca0007f3e0ff */
[----:B------:R-:W-:Y:S04]  /*5d0d0*/  STL [R1+0x154c], R245 ;  /* 0x00154cf501007387 */ /* 0x000fe80000100800 */
[----:B------:R1:W-:Y:S04]  /*5d0e0*/  STL [R1+0x1570], R15 ;  /* 0x0015700f01007387 */ /* 0x0003e80000100800 */
[----:B-1----:R-:W2:Y:S04]  /*5d0f0*/  LDL.LU R15, [R1+0x2d2c] ;  /* 0x002d2c00010f7983 */ /* 0x002ea80000300800 */
[----:B------:R1:W-:Y:S04]  /*5d100*/  STL [R1+0x1544], R244 ;  /* 0x001544f401007387 */ /* 0x0003e80000100800 */
[----:B-1----:R-:W4:Y:S04]  /*5d110*/  LDL.LU R244, [R1+0x2d28] ;  /* 0x002d280001f47983 */ /* 0x002f280000300800 */
[----:B------:R1:W-:Y:S04]  /*5d120*/  STL [R1+0x1568], R17 ;  /* 0x0015681101007387 */ /* 0x0003e80000100800 */
[----:B-1----:R-:W4:Y:S04]  /*5d130*/  LDL.LU R17, [R1+0x2d24] ;  /* 0x002d240001117983 */ /* 0x002f280000300800 */
[----:B------:R1:W-:Y:S04]  /*5d140*/  STL [R1+0x153c], R14 ;  /* 0x00153c0e01007387 */ /* 0x0003e80000100800 */
[----:B-1----:R-:W4:Y:S04]  /*5d150*/  LDL.LU R14, [R1+0x2d20] ;  /* 0x002d2000010e7983 */ /* 0x002f280000300800 */
[----:B------:R-:W4:Y:S01]  /*5d160*/  LDL.LU R245, [R1+0x1560] ;  /* 0x0015600001f57983 */ /* 0x000f220000300800 */
[----:B------:R-:W-:-:S02]  /*5d170*/  WARPGROUP.DEPBAR.LE gsb0, 0x0 ;  /* 0x00008000000079c5 */ /* 0x000fc40000010000 */
[----:B------:R-:W-:-:S06]  /*5d180*/  WARPGROUP.ARRIVE ;  /* 0x00000000000079c5 */ /* 0x000fcc0000000000 */
[----:B------:R-:W-:Y:S01]  /*5d190*/  QGMMA.64x256x32.F32.E5M2.E5M2 R24, gdesc[UR56], R24, gsb0 ;  /* 0x03e00000381879f3 */ /* 0x000fe20008003818 */
[C---:B---3--:R-:W-:Y:S02]  /*5d1a0*/  IMAD.X R10, R12.reuse, 0x1, R10, P1 ;  /* 0x000000010c0a7824 */ /* 0x048fe400008e060a */
[C---:B------:R-:W-:Y:S01]  /*5d1b0*/  IMAD.X R177, R12.reuse, 0x1, R177, P2 ;  /* 0x000000010cb17824 */ /* 0x040fe200010e06b1 */
[C---:B------:R-:W-:Y:S01]  /*5d1c0*/  IADD3 R178, P2, R13.reuse, R178, RZ ;  /* 0x000000b20db27210 */ /* 0x040fe20007f5e0ff */
[----:B------:R-:W-:Y:S01]  /*5d1d0*/  IMAD.X R179, R12, 0x1, R179, P3 ;  /* 0x000000010cb37824 */ /* 0x000fe200018e06b3 */
[----:B------:R-:W-:-:S03]  /*5d1e0*/  IADD3 R180, P3, R13, R180, RZ ;  /* 0x000000b40db47210 */ /* 0x000fc60007f7e0ff */
[C---:B------:R-:W-:Y:S01]  /*5d1f0*/  IMAD.X R193, R12.reuse, 0x1, R193, P2 ;  /* 0x000000010cc17824 */ /* 0x040fe200010e06c1 */
[C---:B------:R-:W-:Y:S01]  /*5d200*/  IADD3 R196, P2, R13.reuse, R196, RZ ;  /* 0x000000c40dc47210 */ /* 0x040fe20007f5e0ff */
[----:B------:R-:W-:Y:S01]  /*5d210*/  IMAD.X R199, R12, 0x1, R199, P3 ;  /* 0x000000010cc77824 */ /* 0x000fe200018e06c7 */
[----:B------:R-:W-:-:S03]  /*5d220*/  IADD3 R202, P3, R13, R202, RZ ;  /* 0x000000ca0dca7210 */ /* 0x000fc60007f7e0ff */
[C---:B------:R-:W-:Y:S01]  /*5d230*/  IMAD.X R229, R12.reuse, 0x1, R229, P2 ;  /* 0x000000010ce57824 */ /* 0x040fe200010e06e5 */
[C---:B------:R-:W-:Y:S01]  /*5d240*/  IADD3 R20, P2, R13.reuse, R20, RZ ;  /* 0x000000140d147210 */ /* 0x040fe20007f5e0ff */
[C---:B------:R-:W-:Y:S01]  /*5d250*/  IMAD.X R21, R12.reuse, 0x1, R21, P3 ;  /* 0x000000010c157824 */ /* 0x040fe200018e0615 */
[C---:B------:R-:W-:Y:S01]  /*5d260*/  IADD3 R246, P3, R13.reuse, R246, RZ ;  /* 0x000000f60df67210 */ /* 0x040fe20007f7e0ff */
[C---:B--2---:R-:W-:Y:S01]  /*5d270*/  IMAD.X R15, R12.reuse, 0x1, R15, P6 ;  /* 0x000000010c0f7824 */ /* 0x044fe200030e060f */
[C---:B----4-:R-:W-:Y:S01]  /*5d280*/  IADD3 R244, P1, R13.reuse, R244, RZ ;  /* 0x000000f40df47210 */ /* 0x050fe20007f3e0ff */
[C---:B------:R-:W-:Y:S01]  /*5d290*/  IMAD.X R17, R12.reuse, 0x1, R17, P5 ;  /* 0x000000010c117824 */ /* 0x040fe200028e0611 */
[C---:B------:R-:W-:Y:S01]  /*5d2a0*/  IADD3 R16, P5, R13.reuse, R16, RZ ;  /* 0x000000100d107210 */ /* 0x040fe20007fbe0ff */
[----:B------:R-:W-:Y:S01]  /*5d2b0*/  IMAD.X R245, R12, 0x1, R245, P4 ;  /* 0x000000010cf57824 */ /* 0x000fe200020e06f5 */
[----:B------:R-:W-:-:S04]  /*5d2c0*/  IADD3 R236, P4, R13, R236, RZ ;  /* 0x000000ec0dec7210 */ /* 0x000fc80007f9e0ff */
[----:B------:R-:W-:Y:S04]  /*5d2d0*/  STL [R1+0x1560], R245 ;  /* 0x001560f501007387 */ /* 0x000fe80000100800 */
[----:B------:R1:W-:Y:S01]  /*5d2e0*/  STL [R1+0x1534], R236 ;  /* 0x001534ec01007387 */ /* 0x0003e20000100800 */
[----:B------:R-:W-:-:S03]  /*5d2f0*/  IADD3 R14, P6, R13, R14, RZ ;  /* 0x0000000e0d0e7210 */ /* 0x000fc60007fde0ff */
[----:B-1----:R0:W5:Y:S04]  /*5d300*/  LDL.LU R236, [R1+0x2d1c] ;  /* 0x002d1c0001ec7983 */ /* 0x0021680000300800 */
[----:B------:R1:W-:Y:S01]  /*5d310*/  STL [R1+0x1558], R17 ;  /* 0x0015581101007387 */ /* 0x0003e20000100800 */
[----:B------:R-:W-:-:S03]  /*5d320*/  IMAD.X R181, R12, 0x1, R181, P4 ;  /* 0x000000010cb57824 */ /* 0x000fc600020e06b5 */
[----:B-1----:R0:W5:Y:S04]  /*5d330*/  LDL.LU R17, [R1+0x2d18] ;  /* 0x002d180001117983 */ /* 0x0021680000300800 */
[----:B------:R1:W-:Y:S01]  /*5d340*/  STL [R1+0x152c], R16 ;  /* 0x00152c1001007387 */ /* 0x0003e20000100800 */
[----:B------:R-:W-:-:S03]  /*5d350*/  IADD3 R182, P4, R13, R182, RZ ;  /* 0x000000b60db67210 */ /* 0x000fc60007f9e0ff */
[----:B-1----:R0:W5:Y:S04]  /*5d360*/  LDL.LU R16, [R1+0x2d14] ;  /* 0x002d140001107983 */ /* 0x0021680000300800 */
[----:B------:R1:W-:Y:S01]  /*5d370*/  STL [R1+0x1550], R15 ;  /* 0x0015500f01007387 */ /* 0x0003e20000100800 */
[C---:B------:R-:W-:Y:S01]  /*5d380*/  IMAD.X R183, R12.reuse, 0x1, R183, P5 ;  /* 0x000000010cb77824 */ /* 0x040fe200028e06b7 */
[C---:B------:R-:W-:Y:S02]  /*5d390*/  IADD3 R184, P5, R13.reuse, R184, RZ ;  /* 0x000000b80db87210 */ /* 0x040fe40007fbe0ff */
[----:B-1----:R0:W5:Y:S04]  /*5d3a0*/  LDL.LU R15, [R1+0x2d10] ;  /* 0x002d1000010f7983 */ /* 0x0021680000300800 */
[----:B------:R1:W-:Y:S01]  /*5d3b0*/  STL [R1+0x1524], R14 ;  /* 0x0015240e01007387 */ /* 0x0003e20000100800 */
[----:B------:R-:W-:Y:S01]  /*5d3c0*/  IMAD.X R185, R12, 0x1, R185, P6 ;  /* 0x000000010cb97824 */ /* 0x000fe200030e06b9 */
[----:B------:R-:W-:-:S02]  /*5d3d0*/  IADD3 R186, P6, R13, R186, RZ ;  /* 0x000000ba0dba7210 */ /* 0x000fc40007fde0ff */
[----:B-1----:R0:W5:Y:S04]  /*5d3e0*/  LDL.LU R14, [R1+0x2d0c] ;  /* 0x002d0c00010e7983 */ /* 0x0021680000300800 */
[----:B------:R1:W-:Y:S01]  /*5d3f0*/  STL [R1+0x1548], R10 ;  /* 0x0015480a01007387 */ /* 0x0003e20000100800 */
[C---:B------:R-:W-:Y:S01]  /*5d400*/  IMAD.X R187, R12.reuse, 0x1, R187, P1 ;  /* 0x000000010cbb7824 */ /* 0x040fe200008e06bb */
[----:B------:R-:W-:Y:S02]  /*5d410*/  IADD3 R190, P1, R13, R190, RZ ;  /* 0x000000be0dbe7210 */ /* 0x000fe40007f3e0ff */
[----:B-1----:R0:W5:Y:S04]  /*5d420*/  LDL.LU R10, [R1+0x2d08] ;  /* 0x002d0800010a7983 */ /* 0x0021680000300800 */
[----:B------:R1:W-:Y:S04]  /*5d430*/  STL [R1+0x151c], R244 ;  /* 0x00151cf401007387 */ /* 0x0003e80000100800 */
        /* <DEDUP_REMOVED lines=11> */
[----:B------:R0:W-:Y:S01]  /*5d4f0*/  STL [R1+0x14ec], R190 ;  /* 0x0014ecbe01007387 */ /* 0x0001e20000100800 */
[----:B------:R-:W-:-:S03]  /*5d500*/  IMAD.X R205, R12, 0x1, R205, P4 ;  /* 0x000000010ccd7824 */ /* 0x000fc600020e06cd */
[----:B------:R0:W-:Y:S01]  /*5d510*/  STL [R1+0x1510], R193 ;  /* 0x001510c101007387 */ /* 0x0001e20000100800 */
[----:B------:R-:W-:-:S03]  /*5d520*/  IADD3 R208, P4, R13, R208, RZ ;  /* 0x000000d00dd07210 */ /* 0x000fc60007f9e0ff */
        /* <DEDUP_REMOVED lines=11> */
[----:B------:R-:W-:Y:S01]  /*5d5e0*/  IADD3 R226, P1, R13, R226, RZ ;  /* 0x000000e20de27210 */ /* 0x000fe20007f3e0ff */
[----:B-1----:R-:W1:Y:S02]  /*5d5f0*/  S2R R244, SR_TID.X ;  /* 0x0000000000f47919 */ /* 0x002e640000002100 */
[----:B------:R0:W-:Y:S04]  /*5d600*/  STL [R1+0x14cc], R214 ;  /* 0x0014ccd601007387 */ /* 0x0001e80000100800 */
[----:B------:R0:W-:Y:S04]  /*5d610*/  STL [R1+0x14f0], R217 ;  /* 0x0014f0d901007387 */ /* 0x0001e80000100800 */
[----:B------:R0:W-:Y:S04]  /*5d620*/  STL [R1+0x14c4], R220 ;  /* 0x0014c4dc01007387 */ /* 0x0001e80000100800 */
[----:B------:R0:W-:Y:S04]  /*5d630*/  STL [R1+0x14e8], R223 ;  /* 0x0014e8df01007387 */ /* 0x0001e80000100800 */
[----:B------:R0:W-:Y:S01]  /*5d640*/  STL [R1+0x14bc], R226 ;  /* 0x0014bce201007387 */ /* 0x0001e20000100800 */
[----:B------:R-:W-:-:S03]  /*5d650*/  IMAD.X R247, R12, 0x1, R247, P4 ;  /* 0x000000010cf77824 */ /* 0x000fc600020e06f7 */
[----:B------:R0:W-:Y:S01]  /*5d660*/  STL [R1+0x14e0], R229 ;  /* 0x0014e0e501007387 */ /* 0x0001e20000100800 */
[----:B------:R-:W-:-:S03]  /*5d670*/  IMAD.X R250, R12, 0x1, R250, P1 ;  /* 0x000000010cfa7824 */ /* 0x000fc600008e06fa */
[----:B------:R0:W-:Y:S01]  /*5d680*/  STL [R1+0x14b4], R20 ;  /* 0x0014b41401007387 */ /* 0x0001e20000100800 */
[----:B------:R-:W-:-:S03]  /*5d690*/  IMAD.X R248, R12, 0x1, R248, P5 ;  /* 0x000000010cf87824 */ /* 0x000fc600028e06f8 */
[----:B------:R0:W-:Y:S01]  /*5d6a0*/  STL [R1+0x14d8], R21 ;  /* 0x0014d81501007387 */ /* 0x0001e20000100800 */
[----:B------:R-:W-:-:S03]  /*5d6b0*/  IMAD.X R249, R12, 0x1, R249, P6 ;  /* 0x000000010cf97824 */ /* 0x000fc600030e06f9 */
[----:B------:R0:W-:Y:S04]  /*5d6c0*/  STL [R1+0x14ac], R246 ;  /* 0x0014acf601007387 */ /* 0x0001e80000100800 */
[----:B------:R0:W-:Y:S04]  /*5d6d0*/  STL [R1+0x14d0], R247 ;  /* 0x0014d0f701007387 */ /* 0x0001e80000100800 */
[----:B------:R0:W-:Y:S04]  /*5d6e0*/  STL [R1+0x14b8], R250 ;  /* 0x0014b8fa01007387 */ /* 0x0001e80000100800 */
[----:B------:R0:W-:Y:S04]  /*5d6f0*/  STL [R1+0x14c8], R248 ;  /* 0x0014c8f801007387 */ /* 0x0001e80000100800 */
[----:B------:R0:W-:Y:S01]  /*5d700*/  STL [R1+0x14c0], R249 ;  /* 0x0014c0f901007387 */ /* 0x0001e20000100800 */
[----:B------:R-:W-:-:S02]  /*5d710*/  WARPGROUP.DEPBAR.LE gsb0, 0x0 ;  /* 0x00008000000079c5 */ /* 0x000fc40000010000 */
[----:B-1----:R-:W-:Y:S01]  /*5d720*/  LOP3.LUT R244, R244, 0x7f, RZ, 0xc0, !PT ;  /* 0x0000007ff4f47812 */ /* 0x002fe200078ec0ff */
[C---:B------:R-:W-:Y:S02]  /*5d730*/  IMAD.X R252, R12.reuse, 0x1, R252, P3 ;  /* 0x000000010cfc7824 */ /* 0x040fe400018e06fc */
[----:B------:R-:W-:-:S03]  /*5d740*/  IMAD.X R251, R12, 0x1, R251, P2 ;  /* 0x000000010cfb7824 */ /* 0x000fc600010e06fb */
[----:B------:R0:W-:Y:S04]  /*5d750*/  STL [R1+0x14a8], R252 ;  /* 0x0014a8fc01007387 */ /* 0x0001e80000100800 */
[----:B------:R0:W-:Y:S01]  /*5d760*/  STL [R1+0x14b0], R251 ;  /* 0x0014b0fb01007387 */ /* 0x0001e20000100800 */
[----:B------:R-:W-:Y:S05]  /*5d770*/  @P0 BRA `(.L_x_2) ;  /* 0xfffffc7c00dc0947 */ /* 0x000fea000383ffff */
.L_x_1:
[----:B0-----:R-:W2:Y:S04]  /*5d780*/  LDL.LU R190, [R1+0xc10] ;  /* 0x000c100001be7983 */ /* 0x001ea80000300800 */
[----:B------:R-:W2:Y:S04]  /*5d790*/  LDL.LU R189, [R1+0xc14] ;  /* 0x000c140001bd7983 */ /* 0x000ea80000300800 */
[----:B------:R-:W3:Y:S04]  /*5d7a0*/  LDL.LU R188, [R1+0xc18] ;  /* 0x000c180001bc7983 */ /* 0x000ee80000300800 */
[----:B------:R-:W3:Y:S04]  /*5d7b0*/  LDL.LU R187, [R1+0xc1c] ;  /* 0x000c1c0001bb7983 */ /* 0x000ee80000300800 */
        /* <DEDUP_REMOVED lines=36> */
[----:B------:R-:W1:Y:S04]  /*5da00*/  LDL.LU R194, [R1+0xc00] ;  /* 0x000c000001c27983 */ /* 0x000e680000300800 */
[----:B------:R-:W1:Y:S04]  /*5da10*/  LDL.LU R193, [R1+0xc04] ;  /* 0x000c040001c17983 */ /* 0x000e680000300800 */
        /* <DEDUP_REMOVED lines=34> */
[----:B------:R-:W-:Y:S01]  /*5dc40*/  STL [R1+0x2e40], R123 ;  /* 0x002e407b01007387 */ /* 0x000fe20000100800 */
[----:B--2---:R-:W-:-:S03]  /*5dc50*/  F2FP.SATFINITE.E5M2.F32.PACK_AB_MERGE_C R3, R189, R190, RZ ;  /* 0x000000bebd03723e */ /* 0x004fc600048060ff */
[----:B------:R-:W-:Y:S04]  /*5dc60*/  STL [R1+0x2e3c], R122 ;  /* 0x002e3c7a01007387 */ /* 0x000fe80000100800 */
[----:B------:R-:W-:Y:S01]  /*5dc70*/  STL [R1+0x2e38], R125 ;  /* 0x002e387d01007387 */ /* 0x000fe20000100800 */
[----:B---3--:R-:W-:-:S03]  /*5dc80*/  F2FP.SATFINITE.E5M2.F32.PACK_AB_MERGE_C R2, R187, R188, RZ ;  /* 0x000000bcbb02723e */ /* 0x008fc600048060ff */
        /* <DEDUP_REMOVED lines=27> */
[----:B----4-:R-:W-:-:S03]  /*5de40*/  IMAD.MOV.U32 R212, RZ, RZ, R154 ;  /* 0x000000ffffd47224 */ /* 0x010fc600078e009a */
[----:B-----5:R-:W-:Y:S01]  /*5de50*/  STL [R1+0x2dc8], R236 ;  /* 0x002dc8ec01007387 */ /* 0x020fe20000100800 */
[----:B------:R-:W-:-:S03]  /*5de60*/  IMAD.MOV.U32 R211, RZ, RZ, R153 ;  /* 0x000000ffffd37224 */ /* 0x000fc600078e0099 */
[----:B------:R-:W-:Y:S01]  /*5de70*/  STL [R1+0x2d18], R17 ;  /* 0x002d181101007387 */ /* 0x000fe20000100800 */
[----:B------:R-:W-:-:S03]  /*5de80*/  IMAD.MOV.U32 R210, RZ, RZ, R152 ;  /* 0x000000ffffd27224 */ /* 0x000fc600078e0098 */
[----:B------:R-:W-:Y:S01]  /*5de90*/  STL [R1+0x2d14], R16 ;  /* 0x002d141001007387 */ /* 0x000fe20000100800 */
[----:B------:R-:W-:-:S03]  /*5dea0*/  IMAD.MOV.U32 R209, RZ, RZ, R23 ;  /* 0x000000ffffd17224 */ /* 0x000fc600078e0017 */
[----:B------:R0:W-:Y:S01]  /*5deb0*/  STL [R1+0x2d10], R15 ;  /* 0x002d100f01007387 */ /* 0x0001e20000100800 */
[----:B------:R-:W-:-:S03]  /*5dec0*/  IMAD.MOV.U32 R208, RZ, RZ, R22 ;  /* 0x000000ffffd07224 */ /* 0x000fc600078e0016 */
[----:B------:R-:W-:Y:S01]  /*5ded0*/  STL [R1+0x2d0c], R14 ;  /* 0x002d0c0e01007387 */ /* 0x000fe20000100800 */
[----:B------:R-:W-:-:S03]  /*5dee0*/  IMAD.MOV.U32 R207, RZ, RZ, R21 ;  /* 0x000000ffffcf7224 */ /* 0x000fc600078e0015 */
[----:B------:R-:W-:Y:S01]  /*5def0*/  STL [R1+0x2d08], R10 ;  /* 0x002d080a01007387 */ /* 0x000fe20000100800 */
[----:B------:R-:W-:Y:S02]  /*5df00*/  IMAD.MOV.U32 R213, RZ, RZ, R20 ;  /* 0x000000ffffd57224 */ /* 0x000fe400078e0014 */
[----:B------:R-:W-:Y:S01]  /*5df10*/  IMAD.MOV.U32 R214, RZ, RZ, R11 ;  /* 0x000000ffffd67224 */ /* 0x000fe200078e000b */
[----:B0-----:R-:W-:-:S05]  /*5df20*/  F2FP.SATFINITE.E5M2.F32.PACK_AB_MERGE_C R15, R191, R192, RZ ;  /* 0x000000c0bf0f723e */ /* 0x001fca00048060ff */
[----:B------:R-:W-:Y:S01]  /*5df30*/  STL [R1+0x2d5c], R15 ;  /* 0x002d5c0f01007387 */ /* 0x000fe20000100800 */
[----:B-1----:R-:W-:-:S05]  /*5df40*/  F2FP.SATFINITE.E5M2.F32.PACK_AB_MERGE_C R0, R193, R194, RZ ;  /* 0x000000c2c100723e */ /* 0x002fca00048060ff */
[----:B------:R0:W-:Y:S04]  /*5df50*/  STL [R1+0xe58], R0 ;  /* 0x000e580001007387 */ /* 0x0001e80000100800 */
[----:B------:R1:W-:Y:S04]  /*5df60*/  STL [R1+0xe4c], R3 ;  /* 0x000e4c0301007387 */ /* 0x0003e80000100800 */
[----:B------:R2:W-:Y:S01]  /*5df70*/  STL [R1+0xe50], R2 ;  /* 0x000e500201007387 */ /* 0x0005e20000100800 */
[----:B0-----:R-:W-:Y:S02]  /*5df80*/  F2FP.SATFINITE.E5M2.F32.PACK_AB_MERGE_C R0, R185, R186, RZ ;  /* 0x000000bab900723e */ /* 0x001fe400048060ff */
[----:B-1----:R-:W-:-:S03]  /*5df90*/  F2FP.SATFINITE.E5M2.F32.PACK_AB_MERGE_C R3, R183, R184, RZ ;  /* 0x000000b8b703723e */ /* 0x002fc600048060ff */
[----:B------:R0:W-:Y:S01]  /*5dfa0*/  STL [R1+0xe44], R0 ;  /* 0x000e440001007387 */ /* 0x0001e20000100800 */
[----:B--2---:R-:W-:-:S03]  /*5dfb0*/  F2FP.SATFINITE.E5M2.F32.PACK_AB_MERGE_C R2, R181, R182, RZ ;  /* 0x000000b6b502723e */ /* 0x004fc600048060ff */
        /* <DEDUP_REMOVED lines=18> */
[----:B------:R-:W-:Y:S04]  /*5e0e0*/  STL [R1+0xe20], R3 ;  /* 0x000e200301007387 */ /* 0x000fe80000100800 */
[----:B------:R-:W-:Y:S01]  /*5e0f0*/  STL [R1+0xe1c], R2 ;  /* 0x000e1c0201007387 */ /* 0x000fe20000100800 */
[----:B0-----:R-:W-:-:S05]  /*5e100*/  F2FP.SATFINITE.E5M2.F32.PACK_AB_MERGE_C R0, R155, R156, RZ ;  /* 0x0000009c9b00723e */ /* 0x001fca00048060ff */
[----:B------:R0:W-:Y:S04]  /*5e110*/  STL [R1+0xe18], R0 ;  /* 0x000e180001007387 */ /* 0x0001e80000100800 */
[----:B------:R-:W2:Y:S04]  /*5e120*/  LDL.LU R206, [R1+0xca8] ;  /* 0x000ca80001ce7983 */ /* 0x000ea80000300800 */
        /* <DEDUP_REMOVED lines=53> */
[----:B0-----:R-:W-:-:S02]  /*5e480*/  F2FP.SATFINITE.E5M2.F32.PACK_AB_MERGE_C R0, R213, R214, RZ ;  /* 0x000000d6d500723e */ /* 0x001fc400048060ff */
[----:B------:R-:W-:Y:S02]  /*5e490*/  F2FP.SATFINITE.E5M2.F32.PACK_AB_MERGE_C R3, R211, R212, RZ ;  /* 0x000000d4d303723e */ /* 0x000fe400048060ff */
[----:B------:R-:W-:Y:S01]  /*5e4a0*/  F2FP.SATFINITE.E5M2.F32.PACK_AB_MERGE_C R2, R209, R210, RZ ;  /* 0x000000d2d102723e */ /* 0x000fe200048060ff */
[----:B------:R0:W-:Y:S04]  /*5e4b0*/  STL [R1+0xe14], R0 ;  /* 0x000e140001007387 */ /* 0x0001e80000100800 */
[----:B------:R2:W-:Y:S04]  /*5e4c0*/  STL [R1+0xe0c], R3 ;  /* 0x000e0c0301007387 */ /* 0x0005e80000100800 */
[----:B------:R3:W-:Y:S01]  /*5e4d0*/  STL [R1+0xe10], R2 ;  /* 0x000e100201007387 */ /* 0x0007e20000100800 */
[----:B0-----:R-:W-:-:S05]  /*5e4e0*/  F2FP.SATFINITE.E5M2.F32.PACK_AB_MERGE_C R0, R207, R208, RZ ;  /* 0x000000d0cf00723e */ /* 0x001fca00048060ff */
[----:B------:R4:W-:Y:S01]  /*5e4f0*/  STL [R1+0xe04], R0 ;  /* 0x000e040001007387 */ /* 0x0009e20000100800 */
[----:B--2---:R-:W-:-:S05]  /*5e500*/  F2FP.SATFINITE.E5M2.F32.PACK_AB_MERGE_C R3, R205, R206, RZ ;  /* 0x000000cecd03723e */ /* 0x004fca00048060ff */
[----:B------:R0:W-:Y:S01]  /*5e510*/  STL [R1+0xe08], R3 ;  /* 0x000e080301007387 */ /* 0x0001e20000100800 */
[----:B---3--:R-:W-:-:S05]  /*5e520*/  F2FP.SATFINITE.E5M2.F32.PACK_AB_MERGE_C R2, R203, R204, RZ ;  /* 0x000000cccb02723e */ /* 0x008fca00048060ff */
[----:B------:R1:W-:Y:S01]  /*5e530*/  STL [R1+0xe00], R2 ;  /* 0x000e000201007387 */ /* 0x0003e20000100800 */
[----:B----4-:R-:W-:-:S05]  /*5e540*/  F2FP.SATFINITE.E5M2.F32.PACK_AB_MERGE_C R0, R201, R202, RZ ;  /* 0x000000cac900723e */ /* 0x010fca00048060ff */
[----:B------:R2:W-:Y:S01]  /*5e550*/  STL [R1+0xcbc], R0 ;  /* 0x000cbc0001007387 */ /* 0x0005e20000100800 */
[----:B0-----:R-:W-:-:S05]  /*5e560*/  F2FP.SATFINITE.E5M2.F32.PACK_AB_MERGE_C R3, R199, R200, RZ ;  /* 0x000000c8c703723e */ /* 0x001fca00048060ff */
[----:B------:R0:W-:Y:S01]  /*5e570*/  STL [R1+0xcb4], R3 ;  /* 0x000cb40301007387 */ /* 0x0001e20000100800 */
[----:B-1----:R-:W-:-:S05]  /*5e580*/  F2FP.SATFINITE.E5M2.F32.PACK_AB_MERGE_C R2, R197, R198, RZ ;  /* 0x000000c6c502723e */ /* 0x002fca00048060ff */
[----:B------:R1:W-:Y:S01]  /*5e590*/  STL [R1+0xcb0], R2 ;  /* 0x000cb00201007387 */ /* 0x0003e20000100800 */
[----:B--2---:R-:W-:-:S05]  /*5e5a0*/  F2FP.SATFINITE.E5M2.F32.PACK_AB_MERGE_C R0, R195, R196, RZ ;  /* 0x000000c4c300723e */ /* 0x004fca00048060ff */
        /* <DEDUP_REMOVED lines=38> */
[----:B------:R-:W-:Y:S01]  /*5e810*/  STL [R1+0xc3c], R3 ;  /* 0x000c3c0301007387 */ /* 0x000fe20000100800 */
[----:B-1----:R-:W-:-:S03]  /*5e820*/  F2FP.SATFINITE.E5M2.F32.PACK_AB_MERGE_C R2, R21, R22, RZ ;  /* 0x000000161502723e */ /* 0x002fc600048060ff */
[----:B------:R-:W3:Y:S04]  /*5e830*/  LDL.LU R212, [R1+0xd80] ;  /* 0x000d800001d47983 */ /* 0x000ee80000300800 */
[----:B------:R-:W-:Y:S01]  /*5e840*/  STL [R1+0xc38], R2 ;  /* 0x000c380201007387 */ /* 0x000fe20000100800 */
[----:B--2---:R-:W-:-:S03]  /*5e850*/  F2FP.SATFINITE.E5M2.F32.PACK_AB_MERGE_C R0, R11, R20, RZ ;  /* 0x000000140b00723e */ /* 0x004fc600048060ff */
[----:B------:R-:W3:Y:S04]  /*5e860*/  LDL.LU R211, [R1+0xd84] ;  /* 0x000d840001d37983 */ /* 0x000ee80000300800 */
[----:B------:R3:W-:Y:S04]  /*5e870*/  STL [R1+0xc34], R0 ;  /* 0x000c340001007387 */ /* 0x0007e80000100800 */
[----:B------:R-:W2:Y:S04]  /*5e880*/  LDL.LU R210, [R1+0xd88] ;  /* 0x000d880001d27983 */ /* 0x000ea80000300800 */
[----:B------:R-:W2:Y:S04]  /*5e890*/  LDL.LU R209, [R1+0xd8c] ;  /* 0x000d8c0001d17983 */ /* 0x000ea80000300800 */
        /* <DEDUP_REMOVED lines=56> */
[----:B---3--:R-:W-:-:S05]  /*5ec20*/  F2FP.SATFINITE.E5M2.F32.PACK_AB_MERGE_C R0, R211, R212, RZ ;  /* 0x000000d4d300723e */ /* 0x008fca00048060ff */
[----:B------:R0:W-:Y:S01]  /*5ec30*/  STL [R1+0xc30], R0 ;  /* 0x000c300001007387 */ /* 0x0001e20000100800 */
[----:B--2---:R-:W-:Y:S02]  /*5ec40*/  F2FP.SATFINITE.E5M2.F32.PACK_AB_MERGE_C R3, R209, R210, RZ ;  /* 0x000000d2d103723e */ /* 0x004fe400048060ff */
[----:B----4-:R-:W-:-:S03]  /*5ec50*/  F2FP.SATFINITE.E5M2.F32.PACK_AB_MERGE_C R2, R207, R208, RZ ;  /* 0x000000d0cf02723e */ /* 0x010fc600048060ff */
[----:B------:R1:W-:Y:S04]  /*5ec60*/  STL [R1+0xc2c], R3 ;  /* 0x000c2c0301007387 */ /* 0x0003e80000100800 */
[----:B------:R2:W-:Y:S01]  /*5ec70*/  STL [R1+0xc24], R2 ;  /* 0x000c240201007387 */ /* 0x0005e20000100800 */
[----:B0-----:R-:W-:-:S05]  /*5ec80*/  F2FP.SATFINITE.E5M2.F32.PACK_AB_MERGE_C R0, R205, R206, RZ ;  /* 0x000000cecd00723e */ /* 0x001fca00048060ff */
[----:B------:R0:W-:Y:S01]  /*5ec90*/  STL [R1+0xc28], R0 ;  /* 0x000c280001007387 */ /* 0x0001e20000100800 */
[----:B-1----:R-:W-:Y:S02]  /*5eca0*/  F2FP.SATFINITE.E5M2.F32.PACK_AB_MERGE_C R3, R203, R204, RZ ;  /* 0x000000cccb03723e */ /* 0x002fe400048060ff */
[----:B--2---:R-:W-:-:S03]  /*5ecb0*/  F2FP.SATFINITE.E5M2.F32.PACK_AB_MERGE_C R2, R201, R202, RZ ;  /* 0x000000cac902723e */ /* 0x004fc600048060ff */
        /* <DEDUP_REMOVED lines=31> */
[----:B------:R-:W-:Y:S01]  /*5eeb0*/  STL [R1+0xcc0], R2 ;  /* 0x000cc00201007387 */ /* 0x000fe20000100800 */
[----:B0-----:R-:W-:Y:S02]  /*5eec0*/  F2FP.SATFINITE.E5M2.F32.PACK_AB_MERGE_C R0, R157, R158, RZ ;  /* 0x0000009e9d00723e */ /* 0x001fe400048060ff */
[----:B------:R-:W-:-:S05]  /*5eed0*/  F2FP.SATFINITE.E5M2.F32.PACK_AB_MERGE_C R10, R155, R156, RZ ;  /* 0x0000009c9b0a723e */ /* 0x000fca00048060ff */
[----:B------:R-:W-:Y:S04]  /*5eee0*/  STL [R1+0x2d54], R10 ;  /* 0x002d540a01007387 */ /* 0x000fe80000100800 */
[----:B------:R0:W-:Y:S01]  /*5eef0*/  STL [R1+0xcb8], R0 ;  /* 0x000cb80001007387 */ /* 0x0001e20000100800 */
[----:B-1----:R-:W-:Y:S02]  /*5ef00*/  F2FP.SATFINITE.E5M2.F32.PACK_AB_MERGE_C R3, R23, R152, RZ ;  /* 0x000000981703723e */ /* 0x002fe400048060ff */
[----:B0-----:R-:W-:Y:S02]  /*5ef10*/  F2FP.SATFINITE.E5M2.F32.PACK_AB_MERGE_C R0, R153, R154, RZ ;  /* 0x0000009a9900723e */ /* 0x001fe400048060ff */
[----:B------:R-:W-:-:S03]  /*5ef20*/  F2FP.SATFINITE.E5M2.F32.PACK_AB_MERGE_C R2, R21, R22, RZ ;  /* 0x000000161502723e */ /* 0x000fc600048060ff */
[----:B------:R0:W-:Y:S04]  /*5ef30*/  STL [R1+0xcac], R0 ;  /* 0x000cac0001007387 */ /* 0x0001e80000100800 */
[----:B------:R-:W-:Y:S04]  /*5ef40*/  STL [R1+0xcec], R3 ;  /* 0x000cec0301007387 */ /* 0x000fe80000100800 */
[----:B------:R-:W2:Y:S01]  /*5ef50*/  LDL.LU R216, [R1+0xa70] ;  /* 0x000a700001d87983 */ /* 0x000ea20000300800 */
[----:B0-----:R-:W-:-:S03]  /*5ef60*/  F2FP.SATFINITE.E5M2.F32.PACK_AB_MERGE_C R0, R11, R20, RZ ;  /* 0x000000140b00723e */ /* 0x001fc600048060ff */
[----:B------:R-:W-:Y:S04]  /*5ef70*/  STL [R1+0xc9c], R2 ;  /* 0x000c9c0201007387 */ /* 0x000fe80000100800 */
[----:B------:R-:W2:Y:S04]  /*5ef80*/  LDL.LU R214, [R1+0xa74] ;  /* 0x000a740001d67983 */ /* 0x000ea80000300800 */
[----:B------:R2:W-:Y:S04]  /*5ef90*/  STL [R1+0xca8], R0 ;  /* 0x000ca80001007387 */ /* 0x0005e80000100800 */
        /* <DEDUP_REMOVED lines=22> */
[----:B------:R-:W-:-:S03]  /*5f100*/  F2FP.SATFINITE.E5M2.F32.PACK_AB_MERGE_C R219, R185, R186, RZ ;  /* 0x000000bab9db723e */ /* 0x000fc600048060ff */
[----:B------:R-:W4:Y:S04]  /*5f110*/  LDL.LU R190, [R1+0xad0] ;  /* 0x000ad00001be7983 */ /* 0x000f280000300800 */
[----:B------:R-:W4:Y:S01]  /*5f120*/  LDL.LU R189, [R1+0xad4] ;  /* 0x000ad40001bd7983 */ /* 0x000f220000300800 */
[----:B------:R-:W-:-:S03]  /*5f130*/  F2FP.SATFINITE.E5M2.F32.PACK_AB_MERGE_C R212, R183, R184, RZ ;  /* 0x000000b8b7d4723e */ /* 0x000fc600048060ff */
[----:B------:R-:W4:Y:S04]  /*5f140*/  LDL.LU R188, [R1+0xad8] ;  /* 0x000ad80001bc7983 */ /* 0x000f280000300800 */
[----:B------:R-:W4:Y:S01]  /*5f150*/  LDL.LU R187, [R1+0xadc] ;  /* 0x000adc0001bb7983 */ /* 0x000f220000300800 */
[----:B------:R-:W-:-:S03]  /*5f160*/  F2FP.SATFINITE.E5M2.F32.PACK_AB_MERGE_C R215, R181, R182, RZ ;  /* 0x000000b6b5d7723e */ /* 0x000fc600048060ff */
        /* <DEDUP_REMOVED lines=92> */
[----:B--2---:R-:W-:-:S03]  /*5f730*/  F2FP.SATFINITE.E5M2.F32.PACK_AB_MERGE_C R2, R21, R22, RZ ;  /* 0x000000161502723e */ /* 0x004fc600048060ff */
[----:B------:R-:W1:Y:S04]  /*5f740*/  LDL.LU R213, [R1+0xb68] ;  /* 0x000b680001d57983 */ /* 0x000e680000300800 */
[----:B------:R-:W-:Y:S01]  /*5f750*/  STL [R1+0xae4], R2 ;  /* 0x000ae40201007387 */ /* 0x000fe20000100800 */
[----:B0-----:R-:W-:-:S03]  /*5f760*/  F2FP.SATFINITE.E5M2.F32.PACK_AB_MERGE_C R0, R11, R20, RZ ;  /* 0x000000140b00723e */ /* 0x001fc600048060ff */
[----:B------:R-:W1:Y:S04]  /*5f770*/  LDL.LU R211, [R1+0xb6c] ;  /* 0x000b6c0001d37983 */ /* 0x000e680000300800 */
[----:B------:R0:W-:Y:S04]  /*5f780*/  STL [R1+0xa2c], R0 ;  /* 0x000a2c0001007387 */ /* 0x0001e80000100800 */
[----:B------:R-:W0:Y:S04]  /*5f790*/  LDL.LU R210, [R1+0xb70] ;  /* 0x000b700001d27983 */ /* 0x000e280000300800 */
[----:B------:R-:W0:Y:S04]  /*5f7a0*/  LDL.LU R209, [R1+0xb74] ;  /* 0x000b740001d17983 */ /* 0x000e280000300800 */
        /* <DEDUP_REMOVED lines=56> */
[----:B-1----:R-:W-:-:S05]  /*5fb30*/  F2FP.SATFINITE.E5M2.F32.PACK_AB_MERGE_C R3, R211, R213, RZ ;  /* 0x000000d5d303723e */ /* 0x002fca00048060ff */
[----:B------:R3:W-:Y:S01]  /*5fb40*/  STL [R1+0xa30], R3 ;  /* 0x000a300301007387 */ /* 0x0007e20000100800 */
[----:B0-----:R-:W-:-:S05]  /*5fb50*/  F2FP.SATFINITE.E5M2.F32.PACK_AB_MERGE_C R0, R209, R210, RZ ;  /* 0x000000d2d100723e */ /* 0x001fca00048060ff */
[----:B------:R4:W-:Y:S01]  /*5fb60*/  STL [R1+0xa24], R0 ;  /* 0x000a240001007387 */ /* 0x0009e20000100800 */
[----:B--2---:R-:W-:Y:S02]  /*5fb70*/  F2FP.SATFINITE.E5M2.F32.PACK_AB_MERGE_C R2, R207, R208, RZ ;  /* 0x000000d0cf02723e */ /* 0x004fe400048060ff */
[----:B---3--:R-:W-:-:S03]  /*5fb80*/  F2FP.SATFINITE.E5M2.F32.PACK_AB_MERGE_C R3, R205, R206, RZ ;  /* 0x000000cecd03723e */ /* 0x008fc600048060ff */
[----:B------:R0:W-:Y:S01]  /*5fb90*/  STL [R1+0xa28], R2 ;  /* 0x000a280201007387 */ /* 0x0001e20000100800 */
[----:B----4-:R-:W-:-:S03]  /*5fba0*/  F2FP.SATFINITE.E5M2.F32.PACK_AB_MERGE_C R0, R203, R204, RZ ;  /* 0x000000cccb00723e */ /* 0x010fc600048060ff */
        /* <DEDUP_REMOVED lines=19> */
[----:B------:R1:W-:Y:S01]  /*5fce0*/  STL [R1+0xa04], R0 ;  /* 0x000a040001007387 */ /* 0x0003e20000100800 */
[----:B0-----:R-:W-:-:S05]  /*5fcf0*/  F2FP.SATFINITE.E5M2.F32.PACK_AB_MERGE_C R2, R183, R184, RZ ;  /* 0x000000b8b702723e */ /* 0x001fca00048060ff */
[----:B------:R-:W-:Y:S01]  /*5fd00*/  STL [R1+0xad4], R2 ;  /* 0x000ad40201007387 */ /* 0x000fe20000100800 */
[----:B-1----:R-:W-:-:S05]  /*5fd10*/  F2FP.SATFINITE.E5M2.F32.PACK_AB_MERGE_C R0, R179, R180, RZ ;  /* 0x000000b4b300723e */ /* 0x002fca00048060ff */
[----:B------:R0:W-:Y:S02]  /*5fd20*/  STL [R1+0xa00], R0 ;  /* 0x000a000001007387 */ /* 0x0001e40000100800 */
[----:B0-----:R-:W-:Y:S02]  /*5fd30*/  F2FP.SATFINITE.E5M2.F32.PACK_AB_MERGE_C R0, R167, R174, RZ ;  /* 0x000000aea700723e */ /* 0x001fe400048060ff */
[----:B------:R-:W-:-:S05]  /*5fd40*/  F2FP.SATFINITE.E5M2.F32.PACK_AB_MERGE_C R16, R165, R166, RZ ;  /* 0x000000a6a510723e */ /* 0x000fca00048060ff */
[----:B------:R-:W-:Y:S01]  /*5fd50*/  STL [R1+0x2d60], R16 ;  /* 0x002d601001007387 */ /* 0x000fe20000100800 */
[----:B------:R-:W-:-:S03]  /*5fd60*/  F2FP.SATFINITE.E5M2.F32.PACK_AB_MERGE_C R3, R163, R164, RZ ;  /* 0x000000a4a303723e */ /* 0x000fc600048060ff */
[----:B------:R0:W-:Y:S04]  /*5fd70*/  STL [R1+0xac8], R0 ;  /* 0x000ac80001007387 */ /* 0x0001e80000100800 */
[----:B------:R1:W-:Y:S01]  /*5fd80*/  STL [R1+0xabc], R3 ;  /* 0x000abc0301007387 */ /* 0x0003e20000100800 */
[----:B------:R-:W-:-:S05]  /*5fd90*/  F2FP.SATFINITE.E5M2.F32.PACK_AB_MERGE_C R2, R161, R162, RZ ;  /* 0x000000a2a102723e */ /* 0x000fca00048060ff */
        /* <DEDUP_REMOVED lines=10> */
[----:B------:R-:W-:Y:S01]  /*5fe40*/  STL [R1+0xaa0], R3 ;  /* 0x000aa00301007387 */ /* 0x000fe20000100800 */
[----:B--2---:R-:W-:-:S03]  /*5fe50*/  F2FP.SATFINITE.E5M2.F32.PACK_AB_MERGE_C R2, R21, R22, RZ ;  /* 0x000000161502723e */ /* 0x004fc600048060ff */
[----:B------:R-:W2:Y:S04]  /*5fe60*/  LDL.LU R220, [R1+0x858] ;  /* 0x0008580001dc7983 */ /* 0x000ea80000300800 */
[----:B------:R-:W-:Y:S01]  /*5fe70*/  STL [R1+0xa9c], R2 ;  /* 0x000a9c0201007387 */ /* 0x000fe20000100800 */
[----:B0-----:R-:W-:-:S03]  /*5fe80*/  F2FP.SATFINITE.E5M2.F32.PACK_AB_MERGE_C R0, R11, R20, RZ ;  /* 0x000000140b00723e */ /* 0x001fc600048060ff */
        /* <DEDUP_REMOVED lines=125> */
[----:B------:R2:W-:Y:S01]  /*60660*/  STL [R1+0x848], R2 ;  /* 0x0008480201007387 */ /* 0x0005e20000100800 */
[----:B0-----:R-:W-:-:S03]  /*60670*/  F2FP.SATFINITE.E5M2.F32.PACK_AB_MERGE_C R0, R11, R20, RZ ;  /* 0x000000140b00723e */ /* 0x001fc600048060ff */
[----:B------:R-:W2:Y:S04]  /*60680*/  LDL.LU R218, [R1+0x954] ;  /* 0x0009540001da7983 */ /* 0x000ea80000300800 */
[----:B------:R0:W-:Y:S04]  /*60690*/  STL [R1+0x844], R0 ;  /* 0x0008440001007387 */ /* 0x0001e80000100800 */
[----:B------:R-:W3:Y:S04]  /*606a0*/  LDL.LU R216, [R1+0x958] ;  /* 0x0009580001d87983 */ /* 0x000ee80000300800 */
[----:B------:R-:W3:Y:S04]  /*606b0*/  LDL.LU R214, [R1+0x95c] ;  /* 0x00095c0001d67983 */ /* 0x000ee80000300800 */
[----:B------:R-:W0:Y:S04]  /*606c0*/  LDL.LU R211, [R1+0x960] ;  /* 0x0009600001d37983 */ /* 0x000e280000300800 */
[----:B------:R-:W0:Y:S04]  /*606d0*/  LDL.LU R210, [R1+0x964] ;  /* 0x0009640001d27983 */ /* 0x000e280000300800 */
        /* <DEDUP_REMOVED lines=58> */
[----:B---3--:R-:W-:Y:S02]  /*60a80*/  F2FP.SATFINITE.E5M2.F32.PACK_AB_MERGE_C R3, R214, R216, RZ ;  /* 0x000000d8d603723e */ /* 0x008fe400048060ff */
[----:B0-----:R-:W-:-:S03]  /*60a90*/  F2FP.SATFINITE.E5M2.F32.PACK_AB_MERGE_C R0, R210, R211, RZ ;  /* 0x000000d3d200723e */ /* 0x001fc600048060ff */
[----:B------:R0:W-:Y:S04]  /*60aa0*/  STL [R1+0x83c], R3 ;  /* 0x00083c0301007387 */ /* 0x0001e80000100800 */
[----:B------:R1:W-:Y:S01]  /*60ab0*/  STL [R1+0x838], R0 ;  /* 0x0008380001007387 */ /* 0x0003e20000100800 */
[----:B----4-:R-:W-:Y:S02]  /*60ac0*/  F2FP.SATFINITE.E5M2.F32.PACK_AB_MERGE_C R2, R207, R208, RZ ;  /* 0x000000d0cf02723e */ /* 0x010fe400048060ff */
[----:B0-----:R-:W-:-:S03]  /*60ad0*/  F2FP.SATFINITE.E5M2.F32.PACK_AB_MERGE_C R3, R205, R206, RZ ;  /* 0x000000cecd03723e */ /* 0x001fc600048060ff */
[----:B------:R0:W-:Y:S01]  /*60ae0*/  STL [R1+0x834], R2 ;  /* 0x0008340201007387 */ /* 0x0001e20000100800 */
[----:B-1----:R-:W-:-:S03]  /*60af0*/  F2FP.SATFINITE.E5M2.F32.PACK_AB_MERGE_C R0, R203, R204, RZ ;  /* 0x000000cccb00723e */ /* 0x002fc600048060ff */
        /* <DEDUP_REMOVED lines=21> */
[----:B------:R0:W-:Y:S01]  /*60c50*/  STL [R1+0x804], R2 ;  /* 0x0008040201007387 */ /* 0x0001e20000100800 */
[----:B-1----:R-:W-:-:S05]  /*60c60*/  F2FP.SATFINITE.E5M2.F32.PACK_AB_MERGE_C R0, R179, R180, RZ ;  /* 0x000000b4b300723e */ /* 0x002fca00048060ff */
        /* <DEDUP_REMOVED lines=15> */
[----:B0-----:R-:W-:-:S03]  /*60d60*/  F2FP.SATFINITE.E5M2.F32.PACK_AB_MERGE_C R2, R21, R22, RZ ;  /* 0x000000161502723e */ /* 0x001fc600048060ff */
[----:B------:R-:W3:Y:S04]  /*60d70*/  LDL.LU R225, [R1+0x648] ;  /* 0x0006480001e17983 */ /* 0x000ee80000300800 */
[----:B------:R0:W-:Y:S01]  /*60d80*/  STL [R1+0x8a8], R2 ;  /* 0x0008a80201007387 */ /* 0x0001e20000100800 */
[----:B-1----:R-:W-:-:S03]  /*60d90*/  F2FP.SATFINITE.E5M2.F32.PACK_AB_MERGE_C R0, R11, R20, RZ ;  /* 0x000000140b00723e */ /* 0x002fc600048060ff */
[----:B------:R-:W3:Y:S04]  /*60da0*/  LDL.LU R224, [R1+0x64c] ;  /* 0x00064c0001e07983 */ /* 0x000ee80000300800 */
[----:B------:R1:W-:Y:S04]  /*60db0*/  STL [R1+0x89c], R0 ;  /* 0x00089c0001007387 */ /* 0x0003e80000100800 */
[----:B------:R-:W2:Y:S04]  /*60dc0*/  LDL.LU R223, [R1+0x650] ;  /* 0x0006500001df7983 */ /* 0x000ea80000300800 */
[----:B------:R-:W2:Y:S04]  /*60dd0*/  LDL.LU R222, [R1+0x654] ;  /* 0x0006540001de7983 */ /* 0x000ea80000300800 */
[----:B------:R-:W0:Y:S04]  /*60de0*/  LDL.LU R221, [R1+0x658] ;  /* 0x0006580001dd7983 */ /* 0x000e280000300800 */
[----:B------:R-:W0:Y:S04]  /*60df0*/  LDL.LU R220, [R1+0x65c] ;  /* 0x00065c0001dc7983 */ /* 0x000e280000300800 */
[----:B------:R-:W1:Y:S04]  /*60e00*/  LDL.LU R218, [R1+0x660] ;  /* 0x0006600001da7983 */ /* 0x000e680000300800 */
[----:B------:R-:W1:Y:S04]  /*60e10*/  LDL.LU R216, [R1+0x664] ;  /* 0x0006640001d87983 */ /* 0x000e680000300800 */
        /* <DEDUP_REMOVED lines=60> */
[----:B------:R-:W-:Y:S01]  /*611e0*/  STL [R1+0x2d58], R14 ;  /* 0x002d580e01007387 */ /* 0x000fe20000100800 */
[----:B--2---:R-:W-:-:S05]  /*611f0*/  F2FP.SATFINITE.E5M2.F32.PACK_AB_MERGE_C R3, R222, R223, RZ ;  /* 0x000000dfde03723e */ /* 0x004fca00048060ff */
[----:B------:R4:W-:Y:S01]  /*61200*/  STL [R1+0x890], R3 ;  /* 0x0008900301007387 */ /* 0x0009e20000100800 */
[----:B0-----:R-:W-:-:S05]  /*61210*/  F2FP.SATFINITE.E5M2.F32.PACK_AB_MERGE_C R2, R220, R221, RZ ;  /* 0x000000dddc02723e */ /* 0x001fca00048060ff */
[----:B------:R0:W-:Y:S01]  /*61220*/  STL [R1+0x8d0], R2 ;  /* 0x0008d00201007387 */ /* 0x0001e20000100800 */
[----:B-1----:R-:W-:-:S05]  /*61230*/  F2FP.SATFINITE.E5M2.F32.PACK_AB_MERGE_C R0, R216, R218, RZ ;  /* 0x000000dad800723e */ /* 0x002fca00048060ff */
        /* <DEDUP_REMOVED lines=52> */
[----:B------:R-:W2:Y:S04]  /*61580*/  LDL.LU R218, [R1+0x740] ;  /* 0x0007400001da7983 */ /* 0x000ea80000300800 */
[----:B------:R0:W-:Y:S01]  /*61590*/  STL [R1+0x630], R2 ;  /* 0x0006300201007387 */ /* 0x0001e20000100800 */
[----:B-1----:R-:W-:-:S03]  /*615a0*/  F2FP.SATFINITE.E5M2.F32.PACK_AB_MERGE_C R0, R11, R20, RZ ;  /* 0x000000140b00723e */ /* 0x002fc600048060ff */
[----:B------:R-:W2:Y:S04]  /*615b0*/  LDL.LU R216, [R1+0x744] ;  /* 0x0007440001d87983 */ /* 0x000ea80000300800 */
[----:B------:R1:W-:Y:S04]  /*615c0*/  STL [R1+0x62c], R0 ;  /* 0x00062c0001007387 */ /* 0x0003e80000100800 */
[----:B------:R-:W0:Y:S04]  /*615d0*/  LDL.LU R214, [R1+0x748] ;  /* 0x0007480001d67983 */ /* 0x000e280000300800 */
[----:B------:R-:W0:Y:S04]  /*615e0*/  LDL.LU R208, [R1+0x74c] ;  /* 0x00074c0001d07983 */ /* 0x000e280000300800 */
[----:B------:R-:W1:Y:S04]  /*615f0*/  LDL.LU R206, [R1+0x750] ;  /* 0x0007500001ce7983 */ /* 0x000e680000300800 */
[----:B------:R-:W1:Y:S04]  /*61600*/  LDL.LU R203, [R1+0x754] ;  /* 0x0007540001cb7983 */ /* 0x000e680000300800 */
        /* <DEDUP_REMOVED lines=52> */
[----:B0-----:R-:W-:Y:S02]  /*61950*/  F2FP.SATFINITE.E5M2.F32.PACK_AB_MERGE_C R2, R208, R214, RZ ;  /* 0x000000d6d002723e */ /* 0x001fe400048060ff */
[----:B-1----:R-:W-:-:S03]  /*61960*/  F2FP.SATFINITE.E5M2.F32.PACK_AB_MERGE_C R0, R203, R206, RZ ;  /* 0x000000cecb00723e */ /* 0x002fc600048060ff */
[----:B------:R4:W-:Y:S04]  /*61970*/  STL [R1+0x6a4], R2 ;  /* 0x0006a40201007387 */ /* 0x0009e80000100800 */
[----:B------:R0:W-:Y:S01]  /*61980*/  STL [R1+0x624], R0 ;  /* 0x0006240001007387 */ /* 0x0001e20000100800 */
[----:B---3--:R-:W-:Y:S02]  /*61990*/  F2FP.SATFINITE.E5M2.F32.PACK_AB_MERGE_C R3, R201, R202, RZ ;  /* 0x000000cac903723e */ /* 0x008fe400048060ff */
[----:B----4-:R-:W-:-:S03]  /*619a0*/  F2FP.SATFINITE.E5M2.F32.PACK_AB_MERGE_C R2, R199, R200, RZ ;  /* 0x000000c8c702723e */ /* 0x010fc600048060ff */
[----:B------:R1:W-:Y:S01]  /*619b0*/  STL [R1+0x6b0], R3 ;  /* 0x0006b00301007387 */ /* 0x0003e20000100800 */
[----:B0-----:R-:W-:-:S03]  /*619c0*/  F2FP.SATFINITE.E5M2.F32.PACK_AB_MERGE_C R0, R197, R198, RZ ;  /* 0x000000c6c500723e */ /* 0x001fc600048060ff */
[----:B------:R0:W-:Y:S04]  /*619d0*/  STL [R1+0x61c], R2 ;  /* 0x00061c0201007387 */ /* 0x0001e80000100800 */
[----:B------:R2:W-:Y:S01]  /*619e0*/  STL [R1+0x620], R0 ;  /* 0x0006200001007387 */ /* 0x0005e20000100800 */
[----:B-1----:R-:W-:Y:S02]  /*619f0*/  F2FP.SATFINITE.E5M2.F32.PACK_AB_MERGE_C R3, R195, R196, RZ ;  /* 0x000000c4c303723e */ /* 0x002fe400048060ff */
[----:B0-----:R-:W-:-:S03]  /*61a00*/  F2FP.SATFINITE.E5M2.F32.PACK_AB_MERGE_C R2, R193, R194, RZ ;  /* 0x000000c2c102723e */ /* 0x001fc600048060ff */
        /* <DEDUP_REMOVED lines=12> */
[----:B------:R-:W-:Y:S01]  /*61ad0*/  STL [R1+0x608], R3 ;  /* 0x0006080301007387 */ /* 0x000fe20000100800 */
[----:B--2---:R-:W-:-:S03]  /*61ae0*/  F2FP.SATFINITE.E5M2.F32.PACK_AB_MERGE_C R0, R179, R180, RZ ;  /* 0x000000b4b300723e */ /* 0x004fc600048060ff */
[----:B------:R0:W-:Y:S04]  /*61af0*/  STL [R1+0x604], R2 ;  /* 0x0006040201007387 */ /* 0x0001e80000100800 */
[----:B------:R1:W-:Y:S01]  /*61b00*/  STL [R1+0x600], R0 ;  /* 0x0006000001007387 */ /* 0x0003e20000100800 */
[----:B0-----:R-:W-:-:S05]  /*61b10*/  F2FP.SATFINITE.E5M2.F32.PACK_AB_MERGE_C R2, R167, R174, RZ ;  /* 0x000000aea702723e */ /* 0x001fca00048060ff */
[----:B------:R-:W-:Y:S01]  /*61b20*/  STL [R1+0x698], R2 ;  /* 0x0006980201007387 */ /* 0x000fe20000100800 */
[----:B-1----:R-:W-:-:S05]  /*61b30*/  F2FP.SATFINITE.E5M2.F32.PACK_AB_MERGE_C R0, R163, R164, RZ ;  /* 0x000000a4a300723e */ /* 0x002fca00048060ff */
[----:B------:R0:W-:Y:S01]  /*61b40*/  STL [R1+0x69c], R0 ;  /* 0x00069c0001007387 */ /* 0x0001e20000100800 */
[----:B------:R-:W-:Y:S02]  /*61b50*/  F2FP.SATFINITE.E5M2.F32.PACK_AB_MERGE_C R14, R153, R154, RZ ;  /* 0x0000009a990e723e */ /* 0x000fe400048060ff */
[----:B------:R-:W-:-:S03]  /*61b60*/  F2FP.SATFINITE.E5M2.F32.PACK_AB_MERGE_C R10, R23, R152, RZ ;  /* 0x00000098170a723e */ /* 0x000fc600048060ff */
[----:B------:R-:W-:Y:S01]  /*61b70*/  STL [R1+0x2d64], R14 ;  /* 0x002d640e01007387 */ /* 0x000fe20000100800 */
[----:B------:R-:W-:-:S03]  /*61b80*/  F2FP.SATFINITE.E5M2.F32.PACK_AB_MERGE_C R15, R21, R22, RZ ;  /* 0x00000016150f723e */ /* 0x000fc600048060ff */
[----:B------:R-:W-:Y:S04]  /*61b90*/  STL [R1+0x2d68], R10 ;  /* 0x002d680a01007387 */ /* 0x000fe80000100800 */
[----:B------:R-:W-:Y:S01]  /*61ba0*/  STL [R1+0x2d6c], R15 ;  /* 0x002d6c0f01007387 */ /* 0x000fe20000100800 */
[----:B0-----:R-:W-:-:S03]  /*61bb0*/  F2FP.SATFINITE.E5M2.F32.PACK_AB_MERGE_C R0, R11, R20, RZ ;  /* 0x000000140b00723e */ /* 0x001fc600048060ff */
[----:B------:R-:W2:Y:S04]  /*61bc0*/  LDL.LU R106, [R1+0x420] ;  /* 0x00042000016a7983 */ /* 0x000ea80000300800 */
        /* <DEDUP_REMOVED lines=127> */
[----:B--2---:R-:W-:-:S02]  /*623c0*/  F2FP.SATFINITE.E5M2.F32.PACK_AB_MERGE_C R14, R107, R106, RZ ;  /* 0x0000006a6b0e723e */ /* 0x004fc400048060ff */
[----:B---3--:R-:W-:Y:S02]  /*623d0*/  F2FP.SATFINITE.E5M2.F32.PACK_AB_MERGE_C R16, R105, R104, RZ ;  /* 0x000000686910723e */ /* 0x008fe400048060ff */
[----:B----4-:R-:W-:Y:S01]  /*623e0*/  F2FP.SATFINITE.E5M2.F32.PACK_AB_MERGE_C R15, R103, R102, RZ ;  /* 0x00000066670f723e */ /* 0x010fe200048060ff */
[----:B------:R0:W-:Y:S01]  /*623f0*/  STL [R1+0x2d70], R14 ;  /* 0x002d700e01007387 */ /* 0x0001e20000100800 */
[----:B------:R-:W-:-:S03]  /*62400*/  F2FP.SATFINITE.E5M2.F32.PACK_AB_MERGE_C R10, R101, R100, RZ ;  /* 0x00000064650a723e */ /* 0x000fc600048060ff */
[----:B------:R1:W-:Y:S04]  /*62410*/  STL [R1+0x2d74], R16 ;  /* 0x002d741001007387 */ /* 0x0003e80000100800 */
[----:B------:R2:W-:Y:S01]  /*62420*/  STL [R1+0x2d78], R15 ;  /* 0x002d780f01007387 */ /* 0x0005e20000100800 */
[----:B0-----:R-:W-:Y:S02]  /*62430*/  F2FP.SATFINITE.E5M2.F32.PACK_AB_MERGE_C R14, R97, R96, RZ ;  /* 0x00000060610e723e */ /* 0x001fe400048060ff */
[----:B-1----:R-:W-:Y:S01]  /*62440*/  F2FP.SATFINITE.E5M2.F32.PACK_AB_MERGE_C R16, R99, R98, RZ ;  /* 0x000000626310723e */ /* 0x002fe200048060ff */
        /* <DEDUP_REMOVED lines=10> */
[----:B0-----:R-:W-:-:S03]  /*624f0*/  F2FP.SATFINITE.E5M2.F32.PACK_AB_MERGE_C R10, R171, R169, RZ ;  /* 0x000000a9ab0a723e */ /* 0x001fc600048060ff */
[----:B------:R0:W-:Y:S01]  /*62500*/  STL [R1+0x2d94], R16 ;  /* 0x002d941001007387 */ /* 0x0001e20000100800 */
[----:B-1----:R-:W-:Y:S02]  /*62510*/  F2FP.SATFINITE.E5M2.F32.PACK_AB_MERGE_C R15, R19, R244, RZ ;  /* 0x000000f4130f723e */ /* 0x002fe400048060ff */
[----:B--2---:R-:W-:-:S03]  /*62520*/  F2FP.SATFINITE.E5M2.F32.PACK_AB_MERGE_C R14, R170, R168, RZ ;  /* 0x000000a8aa0e723e */ /* 0x004fc600048060ff */
[----:B------:R1:W-:Y:S01]  /*62530*/  STL [R1+0x2d98], R15 ;  /* 0x002d980f01007387 */ /* 0x0003e20000100800 */
[----:B0-----:R-:W-:-:S03]  /*62540*/  F2FP.SATFINITE.E5M2.F32.PACK_AB_MERGE_C R16, R18, R173, RZ ;  /* 0x000000ad1210723e */ /* 0x001fc600048060ff */
[----:B------:R0:W-:Y:S04]  /*62550*/  STL [R1+0x2d9c], R10 ;  /* 0x002d9c0a01007387 */ /* 0x0001e80000100800 */
[----:B------:R2:W-:Y:S01]  /*62560*/  STL [R1+0x2da0], R16 ;  /* 0x002da01001007387 */ /* 0x0005e20000100800 */
[----:B-1----:R-:W-:-:S03]  /*62570*/  F2FP.SATFINITE.E5M2.F32.PACK_AB_MERGE_C R15, R7, R8, RZ ;  /* 0x00000008070f723e */ /* 0x002fc600048060ff */
[----:B------:R1:W-:Y:S01]  /*62580*/  STL [R1+0x2da4], R14 ;  /* 0x002da40e01007387 */ /* 0x0003e20000100800 */
[----:B0-----:R-:W-:Y:S02]  /*62590*/  F2FP.SATFINITE.E5M2.F32.PACK_AB_MERGE_C R10, R9, R172, RZ ;  /* 0x000000ac090a723e */ /* 0x001fe400048060ff */
[----:B--2---:R-:W-:-:S03]  /*625a0*/  F2FP.SATFINITE.E5M2.F32.PACK_AB_MERGE_C R16, R3, R4, RZ ;  /* 0x000000040310723e */ /* 0x004fc600048060ff */
[----:B------:R0:W-:Y:S01]  /*625b0*/  STL [R1+0x2da8], R10 ;  /* 0x002da80a01007387 */ /* 0x0001e20000100800 */
[----:B-1----:R-:W-:-:S03]  /*625c0*/  F2FP.SATFINITE.E5M2.F32.PACK_AB_MERGE_C R14, R5, R6, RZ ;  /* 0x00000006050e723e */ /* 0x002fc600048060ff */
        /* <DEDUP_REMOVED lines=8> */
[----:B------:R-:W-:Y:S04]  /*62650*/  STL [R1+0x2dbc], R10 ;  /* 0x002dbc0a01007387 */ /* 0x000fe80000100800 */
[----:B------:R-:W-:Y:S04]  /*62660*/  STL [R1+0x2dc0], R16 ;  /* 0x002dc01001007387 */ /* 0x000fe80000100800 */
[----:B------:R0:W-:Y:S04]  /*62670*/  STL [R1+0x2dc4], R14 ;  /* 0x002dc40e01007387 */ /* 0x0001e80000100800 */
[----:B------:R-:W2:Y:S01]  /*62680*/  LDL.LU R89, [R1+0x200] ;  /* 0x0002000001597983 */ /* 0x000ea20000300800 */
[----:B-1----:R-:W-:-:S03]  /*62690*/  F2FP.SATFINITE.E5M2.F32.PACK_AB_MERGE_C R15, R241, R242, RZ ;  /* 0x000000f2f10f723e */ /* 0x002fc600048060ff */
[----:B------:R-:W2:Y:S04]  /*626a0*/  LDL.LU R248, [R1+0x204] ;  /* 0x0002040001f87983 */ /* 0x000ea80000300800 */
[----:B------:R-:W3:Y:S01]  /*626b0*/  LDL.LU R88, [R1+0x208] ;  /* 0x0002080001587983 */ /* 0x000ee20000300800 */
[----:B0-----:R-:W-:-:S03]  /*626c0*/  F2FP.SATFINITE.E5M2.F32.PACK_AB_MERGE_C R14, R239, R240, RZ ;  /* 0x000000f0ef0e723e */ /* 0x001fc600048060ff */
[----:B------:R-:W3:Y:S04]  /*626d0*/  LDL.LU R244, [R1+0x20c] ;  /* 0x00020c0001f47983 */ /* 0x000ee80000300800 */
        /* <DEDUP_REMOVED lines=14> */
[----:B------:R-:W4:Y:S01]  /*627c0*/  LDL.LU R232, [R1+0x23c] ;  /* 0x00023c0001e87983 */ /* 0x000f220000300800 */
[----:B------:R-:W-:-:S03]  /*627d0*/  F2FP.SATFINITE.E5M2.F32.PACK_AB_MERGE_C R10, R243, R246, RZ ;  /* 0x000000f6f30a723e */ /* 0x000fc600048060ff */
        /* <DEDUP_REMOVED lines=17> */
[----:B------:R-:W4:Y:S01]  /*628f0*/  LDL.LU R224, [R1+0x26c] ;  /* 0x00026c0001e07983 */ /* 0x000f220000300800 */
[----:B------:R-:W-:-:S03]  /*62900*/  F2FP.SATFINITE.E5M2.F32.PACK_AB_MERGE_C R229, R201, R202, RZ ;  /* 0x000000cac9e5723e */ /* 0x000fc600048060ff */
[----:B------:R-:W4:Y:S01]  /*62910*/  LDL.LU R144, [R1+0x270] ;  /* 0x0002700001907983 */ /* 0x000f220000300800 */
[----:B------:R-:W-:-:S03]  /*62920*/  F2FP.SATFINITE.E5M2.F32.PACK_AB_MERGE_C R202, R195, R196, RZ ;  /* 0x000000c4c3ca723e */ /* 0x000fc600048060ff */
[----:B------:R-:W4:Y:S01]  /*62930*/  LDL.LU R222, [R1+0x274] ;  /* 0x0002740001de7983 */ /* 0x000f220000300800 */
[----:B------:R-:W-:-:S03]  /*62940*/  F2FP.SATFINITE.E5M2.F32.PACK_AB_MERGE_C R195, R181, R182, RZ ;  /* 0x000000b6b5c3723e */ /* 0x000fc600048060ff */
[----:B------:R-:W4:Y:S04]  /*62950*/  LDL.LU R145, [R1+0x278] ;  /* 0x0002780001917983 */ /* 0x000f280000300800 */
[----:B------:R-:W4:Y:S01]  /*62960*/  LDL.LU R220, [R1+0x27c] ;  /* 0x00027c0001dc7983 */ /* 0x000f220000300800 */
[----:B------:R-:W-:-:S03]  /*62970*/  F2FP.SATFINITE.E5M2.F32.PACK_AB_MERGE_C R201, R193, R194, RZ ;  /* 0x000000c2c1c9723e */ /* 0x000fc600048060ff */
        /* <DEDUP_REMOVED lines=118> */
[----:B------:R-:W4:Y:S04]  /*630e0*/  LDL.LU R94, [R1] ;  /* 0x00000000015e7983 */ /* 0x000f280000300800 */
[----:B------:R-:W4:Y:S04]  /*630f0*/  LDL.LU R95, [R1+0x4] ;  /* 0x00000400015f7983 */ /* 0x000f280000300800 */
[----:B------:R-:W4:Y:S04]  /*63100*/  LDL.LU R216, [R1+0x8] ;  /* 0x0000080001d87983 */ /* 0x000f280000300800 */
[----:B------:R-:W4:Y:S01]  /*63110*/  LDL.LU R214, [R1+0xc] ;  /* 0x00000c0001d67983 */ /* 0x000f220000300800 */
[----:B--2---:R-:W-:-:S02]  /*63120*/  F2FP.SATFINITE.E5M2.F32.PACK_AB_MERGE_C R248, R248, R89, RZ ;  /* 0x00000059f8f8723e */ /* 0x004fc400048060ff */
[----:B---3--:R-:W-:Y:S01]  /*63130*/  F2FP.SATFINITE.E5M2.F32.PACK_AB_MERGE_C R244, R244, R88, RZ ;  /* 0x00000058f4f4723e */ /* 0x008fe200048060ff */
[----:B------:R-:W2:Y:S01]  /*63140*/  LDL.LU R89, [R1+0x2ec8] ;  /* 0x002ec80001597983 */ /* 0x000ea20000300800 */
[----:B----4-:R-:W-:Y:S02]  /*63150*/  F2FP.SATFINITE.E5M2.F32.PACK_AB_MERGE_C R241, R241, R91, RZ ;  /* 0x0000005bf1f1723e */ /* 0x010fe400048060ff */
[----:B------:R-:W-:Y:S01]  /*63160*/  F2FP.SATFINITE.E5M2.F32.PACK_AB_MERGE_C R240, R240, R90, RZ ;  /* 0x0000005af0f0723e */ /* 0x000fe200048060ff */
[----:B------:R-:W2:Y:S01]  /*63170*/  LDL.LU R88, [R1+0x2ec4] ;  /* 0x002ec40001587983 */ /* 0x000ea20000300800 */
[----:B------:R-:W-:-:S03]  /*63180*/  F2FP.SATFINITE.E5M2.F32.PACK_AB_MERGE_C R238, R238, R93, RZ ;  /* 0x0000005deeee723e */ /* 0x000fc600048060ff */
[----:B------:R-:W3:Y:S01]  /*63190*/  LDL.LU R91, [R1+0x2ec0] ;  /* 0x002ec000015b7983 */ /* 0x000ee20000300800 */
[----:B------:R-:W-:-:S03]  /*631a0*/  F2FP.SATFINITE.E5M2.F32.PACK_AB_MERGE_C R237, R237, R92, RZ ;  /* 0x0000005ceded723e */ /* 0x000fc600048060ff */
[----:B------:R-:W3:Y:S01]  /*631b0*/  LDL.LU R90, [R1+0x2ebc] ;  /* 0x002ebc00015a7983 */ /* 0x000ee20000300800 */
[----:B------:R-:W-:-:S03]  /*631c0*/  F2FP.SATFINITE.E5M2.F32.PACK_AB_MERGE_C R233, R233, R17, RZ ;  /* 0x00000011e9e9723e */ /* 0x000fc600048060ff */
[----:B------:R-:W4:Y:S01]  /*631d0*/  LDL.LU R93, [R1+0x2eb8] ;  /* 0x002eb800015d7983 */ /* 0x000f220000300800 */
[----:B------:R-:W-:-:S03]  /*631e0*/  F2FP.SATFINITE.E5M2.F32.PACK_AB_MERGE_C R232, R232, R236, RZ ;  /* 0x000000ece8e8723e */ /* 0x000fc600048060ff */
[----:B------:R-:W4:Y:S01]  /*631f0*/  LDL.LU R92, [R1+0x2eb4] ;  /* 0x002eb400015c7983 */ /* 0x000f220000300800 */
[----:B------:R-:W-:-:S03]  /*63200*/  F2FP.SATFINITE.E5M2.F32.PACK_AB_MERGE_C R231, R231, R150, RZ ;  /* 0x00000096e7e7723e */ /* 0x000fc600048060ff */
[----:B------:R-:W2:Y:S01]  /*63210*/  LDL.LU R17, [R1+0x10] ;  /* 0x0000100001117983 */ /* 0x000ea20000300800 */
[----:B------:R-:W-:Y:S02]  /*63220*/  F2FP.SATFINITE.E5M2.F32.PACK_AB_MERGE_C R230, R230, R151, RZ ;  /* 0x00000097e6e6723e */ /* 0x000fe400048060ff */
[----:B------:R-:W-:Y:S02]  /*63230*/  F2FP.SATFINITE.E5M2.F32.PACK_AB_MERGE_C R228, R228, R148, RZ ;  /* 0x00000094e4e4723e */ /* 0x000fe400048060ff */
[----:B------:R-:W-:Y:S02]  /*63240*/  F2FP.SATFINITE.E5M2.F32.PACK_AB_MERGE_C R235, R235, R149, RZ ;  /* 0x00000095ebeb723e */ /* 0x000fe400048060ff */
[----:B------:R-:W-:Y:S02]  /*63250*/  F2FP.SATFINITE.E5M2.F32.PACK_AB_MERGE_C R226, R226, R146, RZ ;  /* 0x00000092e2e2723e */ /* 0x000fe400048060ff */
[----:B------:R-:W-:Y:S02]  /*63260*/  F2FP.SATFINITE.E5M2.F32.PACK_AB_MERGE_C R224, R224, R147, RZ ;  /* 0x00000093e0e0723e */ /* 0x000fe400048060ff */
[----:B------:R-:W-:-:S02]  /*63270*/  F2FP.SATFINITE.E5M2.F32.PACK_AB_MERGE_C R222, R222, R144, RZ ;  /* 0x00000090dede723e */ /* 0x000fc400048060ff */
        /* <DEDUP_REMOVED lines=43> */
[----:B------:R-:W-:-:S05]  /*63530*/  F2FP.SATFINITE.E5M2.F32.PACK_AB_MERGE_C R95, R95, R94, RZ ;  /* 0x0000005e5f5f723e */ /* 0x000fca00048060ff */
[----:B------:R-:W-:Y:S01]  /*63540*/  STL [R1+0x380], R95 ;  /* 0x0003805f01007387 */ /* 0x000fe20000100800 */
[----:B------:R-:W-:-:S03]  /*63550*/  F2FP.SATFINITE.E5M2.F32.PACK_AB_MERGE_C R94, R214, R216, RZ ;  /* 0x000000d8d65e723e */ /* 0x000fc600048060ff */
        /* <DEDUP_REMOVED lines=67> */
[----:B------:R-:W4:Y:S01]  /*63990*/  LDL.LU R214, [R1+0x104] ;  /* 0x0001040001d67983 */ /* 0x000f220000300800 */
[----:B--2---:R-:W-:-:S05]  /*639a0*/  F2FP.SATFINITE.E5M2.F32.PACK_AB_MERGE_C R17, R236, R17, RZ ;  /* 0x00000011ec11723e */ /* 0x004fca00048060ff */
[----:B------:R0:W-:Y:S01]  /*639b0*/  STL [R1+0x464], R17 ;  /* 0x0004641101007387 */ /* 0x0001e20000100800 */
[----:B---3--:R-:W-:Y:S02]  /*639c0*/  F2FP.SATFINITE.E5M2.F32.PACK_AB_MERGE_C R150, R151, R150, RZ ;  /* 0x000000969796723e */ /* 0x008fe400048060ff */
[----:B----4-:R-:W-:-:S03]  /*639d0*/  F2FP.SATFINITE.E5M2.F32.PACK_AB_MERGE_C R148, R149, R148, RZ ;  /* 0x000000949594723e */ /* 0x010fc600048060ff */
[----:B------:R-:W-:Y:S01]  /*639e0*/  STL [R1+0x460], R150 ;  /* 0x0004609601007387 */ /* 0x000fe20000100800 */
[----:B0-----:R-:W-:-:S03]  /*639f0*/  F2FP.SATFINITE.E5M2.F32.PACK_AB_MERGE_C R17, R147, R146, RZ ;  /* 0x000000929311723e */ /* 0x001fc600048060ff */
[----:B------:R-:W-:Y:S04]  /*63a00*/  STL [R1+0x474], R148 ;  /* 0x0004749401007387 */ /* 0x000fe80000100800 */
[----:B------:R0:W-:Y:S01]  /*63a10*/  STL [R1+0x470], R17 ;  /* 0x0004701101007387 */ /* 0x0001e20000100800 */
[----:B------:R-:W-:Y:S02]  /*63a20*/  F2FP.SATFINITE.E5M2.F32.PACK_AB_MERGE_C R144, R145, R144, RZ ;  /* 0x000000909190723e */ /* 0x000fe400048060ff */
[----:B------:R-:W-:-:S03]  /*63a30*/  F2FP.SATFINITE.E5M2.F32.PACK_AB_MERGE_C R142, R143, R142, RZ ;  /* 0x0000008e8f8e723e */ /* 0x000fc600048060ff */
        /* <DEDUP_REMOVED lines=46> */
[----:B------:R-:W-:-:S05]  /*63d20*/  F2FP.SATFINITE.E5M2.F32.PACK_AB_MERGE_C R96, R97, R96, RZ ;  /* 0x000000606160723e */ /* 0x000fca00048060ff */
[----:B------:R-:W-:Y:S01]  /*63d30*/  STL [R1+0x550], R96 ;  /* 0x0005506001007387 */ /* 0x000fe20000100800 */
[----:B------:R-:W-:-:S03]  /*63d40*/  F2FP.SATFINITE.E5M2.F32.PACK_AB_MERGE_C R94, R95, R94, RZ ;  /* 0x0000005e5f5e723e */ /* 0x000fc600048060ff */
[----:B------:R-:W2:Y:S01]  /*63d50*/  LDL.LU R95, [R1+0x108] ;  /* 0x00010800015f7983 */ /* 0x000ea20000300800 */
[----:B0-----:R-:W-:-:S03]  /*63d60*/  F2FP.SATFINITE.E5M2.F32.PACK_AB_MERGE_C R17, R214, R216, RZ ;  /* 0x000000d8d611723e */ /* 0x001fc600048060ff */
[----:B------:R0:W-:Y:S04]  /*63d70*/  STL [R1+0x54c], R94 ;  /* 0x00054c5e01007387 */ /* 0x0001e80000100800 */
[----:B0-----:R-:W2:Y:S04]  /*63d80*/  LDL.LU R94, [R1+0x10c] ;  /* 0x00010c00015e7983 */ /* 0x001ea80000300800 */
        /* <DEDUP_REMOVED lines=60> */
[----:B------:R-:W4:Y:S01]  /*64150*/  LDL.LU R214, [R1+0x1fc] ;  /* 0x0001fc0001d67983 */ /* 0x000f220000300800 */
[----:B--2---:R-:W-:-:S03]  /*64160*/  F2FP.SATFINITE.E5M2.F32.PACK_AB_MERGE_C R94, R94, R95, RZ ;  /* 0x0000005f5e5e723e */ /* 0x004fc600048060ff */
[----:B------:R-:W2:Y:S04]  /*64170*/  LDL.LU R95, [R1+0x2eb0] ;  /* 0x002eb000015f7983 */ /* 0x000ea80000300800 */
[----:B------:R0:W-:Y:S01]  /*64180*/  STL [R1+0x560], R94 ;  /* 0x0005605e01007387 */ /* 0x0001e20000100800 */
[----:B---3--:R-:W-:-:S03]  /*64190*/  F2FP.SATFINITE.E5M2.F32.PACK_AB_MERGE_C R96, R96, R97, RZ ;  /* 0x000000616060723e */ /* 0x008fc600048060ff */
[----:B0-----:R-:W2:Y:S01]  /*641a0*/  LDL.LU R94, [R1+0x2eac] ;  /* 0x002eac00015e7983 */ /* 0x001ea20000300800 */
[----:B----4-:R-:W-:-:S03]  /*641b0*/  F2FP.SATFINITE.E5M2.F32.PACK_AB_MERGE_C R98, R98, R99, RZ ;  /* 0x000000636262723e */ /* 0x010fc600048060ff */
[----:B------:R-:W3:Y:S04]  /*641c0*/  LDL.LU R97, [R1+0x2ea8] ;  /* 0x002ea80001617983 */ /* 0x000ee80000300800 */
[----:B------:R0:W-:Y:S01]  /*641d0*/  STL [R1+0x578], R96 ;  /* 0x0005786001007387 */ /* 0x0001e20000100800 */
[----:B------:R-:W-:-:S03]  /*641e0*/  F2FP.SATFINITE.E5M2.F32.PACK_AB_MERGE_C R100, R100, R101, RZ ;  /* 0x000000656464723e */ /* 0x000fc600048060ff */
[----:B0-----:R-:W3:Y:S01]  /*641f0*/  LDL.LU R96, [R1+0x2ea4] ;  /* 0x002ea40001607983 */ /* 0x001ee20000300800 */
[----:B------:R-:W-:-:S03]  /*64200*/  F2FP.SATFINITE.E5M2.F32.PACK_AB_MERGE_C R102, R102, R103, RZ ;  /* 0x000000676666723e */ /* 0x000fc600048060ff */
[----:B------:R-:W4:Y:S04]  /*64210*/  LDL.LU R99, [R1+0x2ea0] ;  /* 0x002ea00001637983 */ /* 0x000f280000300800 */
[----:B------:R0:W-:Y:S01]  /*64220*/  STL [R1+0x574], R98 ;  /* 0x0005746201007387 */ /* 0x0001e20000100800 */
[----:B------:R-:W-:-:S03]  /*64230*/  F2FP.SATFINITE.E5M2.F32.PACK_AB_MERGE_C R104, R104, R105, RZ ;  /* 0x000000696868723e */ /* 0x000fc600048060ff */
[----:B0-----:R-:W4:Y:S04]  /*64240*/  LDL.LU R98, [R1+0x2e9c] ;  /* 0x002e9c0001627983 */ /* 0x001f280000300800 */
[----:B------:R-:W4:Y:S04]  /*64250*/  LDL.LU R101, [R1+0x2e98] ;  /* 0x002e980001657983 */ /* 0x000f280000300800 */
[----:B------:R0:W-:Y:S01]  /*64260*/  STL [R1+0x594], R100 ;  /* 0x0005946401007387 */ /* 0x0001e20000100800 */
[----:B------:R-:W-:Y:S02]  /*64270*/  F2FP.SATFINITE.E5M2.F32.PACK_AB_MERGE_C R106, R106, R107, RZ ;  /* 0x0000006b6a6a723e */ /* 0x000fe400048060ff */
[----:B------:R-:W-:Y:S01]  /*64280*/  F2FP.SATFINITE.E5M2.F32.PACK_AB_MERGE_C R108, R108, R109, RZ ;  /* 0x0000006d6c6c723e */ /* 0x000fe200048060ff */
[----:B0-----:R-:W4:Y:S04]  /*64290*/  LDL.LU R100, [R1+0x2e94] ;  /* 0x002e940001647983 */ /* 0x001f280000300800 */
[----:B------:R-:W4:Y:S04]  /*642a0*/  LDL.LU R103, [R1+0x2e90] ;  /* 0x002e900001677983 */ /* 0x000f280000300800 */
[----:B------:R0:W-:Y:S01]  /*642b0*/  STL [R1+0x590], R102 ;  /* 0x0005906601007387 */ /* 0x0001e20000100800 */
[----:B------:R-:W-:-:S03]  /*642c0*/  F2FP.SATFINITE.E5M2.F32.PACK_AB_MERGE_C R110, R110, R111, RZ ;  /* 0x0000006f6e6e723e */ /* 0x000fc600048060ff */
        /* <DEDUP_REMOVED lines=66> */
[----:B------:R0:W-:Y:S04]  /*646f0*/  STL [R1+0x6e0], R136 ;  /* 0x0006e08801007387 */ /* 0x0001e80000100800 */
        /* <DEDUP_REMOVED lines=9> */
[----:B0-----:R-:W4:Y:S01]  /*64790*/  LDL.LU R142, [R1+0x2dec] ;  /* 0x002dec00018e7983 */ /* 0x001f220000300800 */
[----:B------:R-:W-:-:S02]  /*647a0*/  F2FP.SATFINITE.E5M2.F32.PACK_AB_MERGE_C R144, R144, R145, RZ ;  /* 0x000000919090723e */ /* 0x000fc400048060ff */
[----:B------:R-:W-:Y:S01]  /*647b0*/  F2FP.SATFINITE.E5M2.F32.PACK_AB_MERGE_C R146, R146, R147, RZ ;  /* 0x000000939292723e */ /* 0x000fe200048060ff */
[----:B------:R-:W4:Y:S01]  /*647c0*/  LDL.LU R145, [R1+0x2de8] ;  /* 0x002de80001917983 */ /* 0x000f220000300800 */
[----:B------:R-:W-:-:S03]  /*647d0*/  F2FP.SATFINITE.E5M2.F32.PACK_AB_MERGE_C R148, R148, R149, RZ ;  /* 0x000000959494723e */ /* 0x000fc600048060ff */
        /* <DEDUP_REMOVED lines=12> */
[----:B------:R0:W-:Y:S01]  /*648a0*/  STL [R1+0x6f4], R150 ;  /* 0x0006f49601007387 */ /* 0x0001e20000100800 */
[----:B------:R-:W-:-:S03]  /*648b0*/  F2FP.SATFINITE.E5M2.F32.PACK_AB_MERGE_C R24, R25, R24, RZ ;  /* 0x000000181918723e */ /* 0x000fc600048060ff */
[----:B0-----:R-:W4:Y:S04]  /*648c0*/  LDL.LU R150, [R1+0x2dcc] ;  /* 0x002dcc0001967983 */ /* 0x001f280000300800 */
[----:B------:R-:W4:Y:S04]  /*648d0*/  LDL.LU R236, [R1+0x2dc8] ;  /* 0x002dc80001ec7983 */ /* 0x000f280000300800 */
[----:B------:R0:W-:Y:S04]  /*648e0*/  STL [R1+0x700], R17 ;  /* 0x0007001101007387 */ /* 0x0001e80000100800 */
[----:B------:R-:W-:Y:S01]  /*648f0*/  STL [R1+0x6fc], R214 ;  /* 0x0006fcd601007387 */ /* 0x000fe20000100800 */
[----:B0-----:R-:W-:-:S05]  /*64900*/  F2FP.SATFINITE.E5M2.F32.PACK_AB_MERGE_C R17, R27, R26, RZ ;  /* 0x0000001a1b11723e */ /* 0x001fca00048060ff */
[----:B------:R0:W-:Y:S01]  /*64910*/  STL [R1+0x2d20], R17 ;  /* 0x002d201101007387 */ /* 0x0001e20000100800 */
[----:B------:R-:W-:-:S03]  /*64920*/  F2FP.SATFINITE.E5M2.F32.PACK_AB_MERGE_C R27, R31, R30, RZ ;  /* 0x0000001e1f1b723e */ /* 0x000fc600048060ff */
[----:B------:R1:W-:Y:S01]  /*64930*/  STL [R1+0x348], R24 ;  /* 0x0003481801007387 */ /* 0x0003e20000100800 */
[----:B0-----:R-:W-:Y:S02]  /*64940*/  F2FP.SATFINITE.E5M2.F32.PACK_AB_MERGE_C R17, R29, R28, RZ ;  /* 0x0000001c1d11723e */ /* 0x001fe400048060ff */
[----:B-1----:R-:W-:-:S03]  /*64950*/  F2FP.SATFINITE.E5M2.F32.PACK_AB_MERGE_C R24, R33, R32, RZ ;  /* 0x000000202118723e */ /* 0x002fc600048060ff */
[----:B------:R0:W-:Y:S04]  /*64960*/  STL [R1+0x394], R17 ;  /* 0x0003941101007387 */ /* 0x0001e80000100800 */
[----:B------:R1:W-:Y:S01]  /*64970*/  STL [R1+0x390], R27 ;  /* 0x0003901b01007387 */ /* 0x0003e20000100800 */
[----:B0-----:R-:W-:-:S03]  /*64980*/  F2FP.SATFINITE.E5M2.F32.PACK_AB_MERGE_C R17, R35, R34, RZ ;  /* 0x000000222311723e */ /* 0x001fc600048060ff */
[----:B------:R0:W-:Y:S01]  /*64990*/  STL [R1+0x39c], R24 ;  /* 0x00039c1801007387 */ /* 0x0001e20000100800 */
[----:B-1----:R-:W-:-:S03]  /*649a0*/  F2FP.SATFINITE.E5M2.F32.PACK_AB_MERGE_C R27, R37, R36, RZ ;  /* 0x00000024251b723e */ /* 0x002fc600048060ff */
[----:B------:R1:W-:Y:S01]  /*649b0*/  STL [R1+0x398], R17 ;  /* 0x0003981101007387 */ /* 0x0003e20000100800 */
        /* <DEDUP_REMOVED lines=57> */
[----:B------:R0:W-:Y:S01]  /*64d50*/  STL [R1+0x508], R24 ;  /* 0x0005081801007387 */ /* 0x0001e20000100800 */
[----:B---3--:R-:W-:-:S03]  /*64d60*/  F2FP.SATFINITE.E5M2.F32.PACK_AB_MERGE_C R27, R97, R96, RZ ;  /* 0x00000060611b723e */ /* 0x008fc600048060ff */
[----:B0-----:R-:W2:Y:S04]  /*64d70*/  LDL.LU R24, [R1+0x2cac] ;  /* 0x002cac0001187983 */ /* 0x001ea80000300800 */
[----:B------:R0:W-:Y:S01]  /*64d80*/  STL [R1+0x504], R17 ;  /* 0x0005041101007387 */ /* 0x0001e20000100800 */
[----:B----4-:R-:W-:-:S03]  /*64d90*/  F2FP.SATFINITE.E5M2.F32.PACK_AB_MERGE_C R28, R103, R102, RZ ;  /* 0x00000066671c723e */ /* 0x010fc600048060ff */
        /* <DEDUP_REMOVED lines=10> */
[----:B------:R-:W-:Y:S01]  /*64e40*/  STL [R1+0x528], R27 ;  /* 0x0005281b01007387 */ /* 0x000fe20000100800 */
[----:B-1----:R-:W-:-:S03]  /*64e50*/  F2FP.SATFINITE.E5M2.F32.PACK_AB_MERGE_C R17, R111, R110, RZ ;  /* 0x0000006e6f11723e */ /* 0x002fc600048060ff */
[----:B------:R-:W-:Y:S04]  /*64e60*/  STL [R1+0x534], R28 ;  /* 0x0005341c01007387 */ /* 0x000fe80000100800 */
[----:B------:R0:W-:Y:S01]  /*64e70*/  STL [R1+0x530], R17 ;  /* 0x0005301101007387 */ /* 0x0001e20000100800 */
[----:B------:R-:W-:Y:S02]  /*64e80*/  F2FP.SATFINITE.E5M2.F32.PACK_AB_MERGE_C R30, R115, R114, RZ ;  /* 0x00000072731e723e */ /* 0x000fe400048060ff */
[----:B------:R-:W-:Y:S02]  /*64e90*/  F2FP.SATFINITE.E5M2.F32.PACK_AB_MERGE_C R29, R117, R116, RZ ;  /* 0x00000074751d723e */ /* 0x000fe400048060ff */
[----:B0-----:R-:W-:-:S05]  /*64ea0*/  F2FP.SATFINITE.E5M2.F32.PACK_AB_MERGE_C R17, R113, R112, RZ ;  /* 0x000000707111723e */ /* 0x001fca00048060ff */
        /* <DEDUP_REMOVED lines=14> */
[----:B---3--:R-:W-:-:S03]  /*64f90*/  F2FP.SATFINITE.E5M2.F32.PACK_AB_MERGE_C R17, R131, R130, RZ ;  /* 0x000000828311723e */ /* 0x008fc600048060ff */
        /* <DEDUP_REMOVED lines=10> */
[----:B------:R-:W-:Y:S01]  /*65040*/  STL [R1+0x5bc], R30 ;  /* 0x0005bc1e01007387 */ /* 0x000fe20000100800 */
[----:B---3--:R-:W-:-:S03]  /*65050*/  F2FP.SATFINITE.E5M2.F32.PACK_AB_MERGE_C R17, R143, R142, RZ ;  /* 0x0000008e8f11723e */ /* 0x008fc600048060ff */
[----:B------:R-:W-:Y:S04]  /*65060*/  STL [R1+0x5dc], R29 ;  /* 0x0005dc1d01007387 */ /* 0x000fe80000100800 */
[----:B------:R0:W-:Y:S04]  /*65070*/  STL [R1+0x5d4], R17 ;  /* 0x0005d41101007387 */ /* 0x0001e80000100800 */
[----:B0-----:R-:W3:Y:S01]  /*65080*/  LDL.LU R17, [R1+0xc00] ;  /* 0x000c000001117983 */ /* 0x001ee20000300800 */
[----:B------:R-:W0:Y:S01]  /*65090*/  S2R R27, SR_TID.X ;  /* 0x00000000001b7919 */ /* 0x000e220000002100 */
[----:B------:R-:W1:Y:S01]  /*650a0*/  S2R R28, SR_TID.X ;  /* 0x00000000001c7919 */ /* 0x000e620000002100 */
[----:B------:R-:W-:-:S02]  /*650b0*/  F2FP.SATFINITE.E5M2.F32.PACK_AB_MERGE_C R30, R145, R144, RZ ;  /* 0x00000090911e723e */ /* 0x000fc400048060ff */
[----:B------:R-:W-:-:S03]  /*650c0*/  F2FP.SATFINITE.E5M2.F32.PACK_AB_MERGE_C R29, R147, R146, RZ ;  /* 0x00000092931d723e */ /* 0x000fc600048060ff */
[----:B------:R4:W-:Y:S04]  /*650d0*/  STL [R1+0x5ec], R30 ;  /* 0x0005ec1e01007387 */ /* 0x0009e80000100800 */
[----:B------:R4:W-:Y:S02]  /*650e0*/  STL [R1+0x5e8], R29 ;  /* 0x0005e81d01007387 */ /* 0x0009e40000100800 */
[----:B----4-:R-:W-:Y:S02]  /*650f0*/  F2FP.SATFINITE.E5M2.F32.PACK_AB_MERGE_C R30, R149, R148, RZ ;  /* 0x00000094951e723e */ /* 0x010fe400048060ff */
[----:B------:R-:W-:-:S03]  /*65100*/  F2FP.SATFINITE.E5M2.F32.PACK_AB_MERGE_C R29, R151, R150, RZ ;  /* 0x00000096971d723e */ /* 0x000fc600048060ff */
[----:B------:R1:W-:Y:S01]  /*65110*/  STL [R1+0x6c0], R30 ;  /* 0x0006c01e01007387 */ /* 0x0003e20000100800 */
[----:B------:R-:W-:Y:S02]  /*65120*/  LOP3.LUT R150, R209, 0xffff, RZ, 0xc0, !PT ;  /* 0x0000ffffd1967812 */ /* 0x000fe400078ec0ff */
[----:B------:R-:W-:Y:S02]  /*65130*/  LOP3.LUT R209, R18, 0xffff, RZ, 0xc0, !PT ;  /* 0x0000ffff12d17812 */ /* 0x000fe400078ec0ff */
[----:B0-----:R-:W-:Y:S01]  /*65140*/  LOP3.LUT R18, R27, 0x7f, RZ, 0xc0, !PT ;  /* 0x0000007f1b127812 */ /* 0x001fe200078ec0ff */
[----:B-1----:R-:W-:Y:S01]  /*65150*/  IMAD.SHL.U32 R30, R28, 0x40, RZ ;  /* 0x000000401c1e7824 */ /* 0x002fe200078e00ff */
[----:B------:R-:W-:Y:S02]  /*65160*/  LOP3.LUT R212, R212, 0xffff, RZ, 0xc0, !PT ;  /* 0x0000ffffd4d47812 */ /* 0x000fe400078ec0ff */
[----:B------:R-:W-:Y:S02]  /*65170*/  LOP3.LUT R210, R210, 0xffff, RZ, 0xc0, !PT ;  /* 0x0000ffffd2d27812 */ /* 0x000fe400078ec0ff */
[----:B------:R-:W-:Y:S01]  /*65180*/  LOP3.LUT R216, R182, 0xffff, RZ, 0xc0, !PT ;  /* 0x0000ffffb6d87812 */ /* 0x000fe200078ec0ff */
[----:B------:R-:W-:Y:S01]  /*65190*/  IMAD R18, R18, 0x10, R236 ;  /* 0x0000001012127824 */ /* 0x000fe200078e02ec */
[----:B------:R-:W-:-:S02]  /*651a0*/  LOP3.LUT R215, R215, 0xffff, RZ, 0xc0, !PT ;  /* 0x0000ffffd7d77812 */ /* 0x000fc400078ec0ff */
[----:B------:R-:W-:Y:S02]  /*651b0*/  LOP3.LUT R211, R211, 0xffff, RZ, 0xc0, !PT ;  /* 0x0000ffffd3d37812 */ /* 0x000fe400078ec0ff */
[----:B------:R-:W-:Y:S02]  /*651c0*/  LOP3.LUT R30, R30, 0x400, RZ, 0xc0, !PT ;  /* 0x000004001e1e7812 */ /* 0x000fe400078ec0ff */
[----:B------:R-:W-:Y:S02]  /*651d0*/  LOP3.LUT R214, R2, 0xffff, RZ, 0xc0, !PT ;  /* 0x0000ffff02d67812 */ /* 0x000fe400078ec0ff */
[----:B------:R-:W-:Y:S02]  /*651e0*/  PRMT R2, R216, 0x3340, R1 ;  /* 0x00003340d8027816 */ /* 0x000fe40000000001 */
[----:B------:R-:W-:Y:S01]  /*651f0*/  PRMT R27, R212, 0x3340, R210 ;  /* 0x00003340d41b7816 */ /* 0x000fe200000000d2 */
[----:B------:R0:W-:Y:S01]  /*65200*/  STL [R1+0x5fc], R29 ;  /* 0x0005fc1d01007387 */ /* 0x0001e20000100800 */
[----:B------:R-:W-:-:S02]  /*65210*/  PRMT R25, R209, 0x3340, R25 ;  /* 0x00003340d1197816 */ /* 0x000fc40000000019 */
[----:B------:R-:W-:Y:S01]  /*65220*/  PRMT R28, R215, 0x3340, R211 ;  /* 0x00003340d71c7816 */ /* 0x000fe200000000d3 */
[----:B------:R1:W-:Y:S01]  /*65230*/  STL [R1+0x2d1c], R18 ;  /* 0x002d1c1201007387 */ /* 0x0003e20000100800 */
[----:B------:R-:W-:Y:S02]  /*65240*/  LOP3.LUT R151, R203, 0xffff, RZ, 0xc0, !PT ;  /* 0x0000ffffcb977812 */ /* 0x000fe400078ec0ff */
[----:B------:R-:W-:Y:S02]  /*65250*/  PRMT R26, R214, 0x3340, R26 ;  /* 0x00003340d61a7816 */ /* 0x000fe4000000001a */
[----:B0-----:R-:W-:Y:S02]  /*65260*/  PRMT R29, R150, 0x3340, R151 ;  /* 0x00003340961d7816 */ /* 0x001fe40000000097 */
[----:B-1----:R-:W-:Y:S02]  /*65270*/  PRMT R18, R27, 0x5410, R2 ;  /* 0x000054101b127816 */ /* 0x002fe40000000002 */
[----:B------:R-:W-:-:S02]  /*65280*/  PRMT R2, R28, 0x5410, R25 ;  /* 0x000054101c027816 */ /* 0x000fc40000000019 */
[----:B--2---:R-:W-:-:S04]  /*65290*/  LOP3.LUT R24, R24, 0xf0, RZ, 0xc0, !PT ;  /* 0x000000f018187812 */ /* 0x004fc800078ec0ff */
[----:B------:R-:W-:-:S05]  /*652a0*/  IADD3 R24, R30, R236, R24 ;  /* 0x000000ec1e187210 */ /* 0x000fca0007ffe018 */
[----:B------:R-:W-:Y:S04]  /*652b0*/  STL [R1+0x514], R24 ;  /* 0x0005141801007387 */ /* 0x000fe80000100800 */
[----:B------:R-:W2:Y:S04]  /*652c0*/  LDL.LU R34, [R1+0xc08] ;  /* 0x000c080001227983 */ /* 0x000ea80000300800 */
[----:B------:R-:W-:Y:S04]  /*652d0*/  STL [R1+0x7c8], R18 ;  /* 0x0007c81201007387 */ /* 0x000fe80000100800 */
[----:B------:R-:W4:Y:S04]  /*652e0*/  LDL.LU R33, [R1+0xc04] ;  /* 0x000c040001217983 */ /* 0x000f280000300800 */
[----:B------:R0:W-:Y:S04]  /*652f0*/  STL [R1+0x7c4], R2 ;  /* 0x0007c40201007387 */ /* 0x0001e80000100800 */
[----:B------:R-:W4:Y:S01]  /*65300*/  LDL.LU R32, [R1+0xa04] ;  /* 0x000a040001207983 */ /* 0x000f220000300800 */
[----:B0-----:R-:W-:-:S05]  /*65310*/  PRMT R2, R29, 0x5410, R26 ;  /* 0x000054101d027816 */ /* 0x001fca000000001a */
[----:B------:R0:W-:Y:S04]  /*65320*/  STL [R1+0x7c0], R2 ;  /* 0x0007c00201007387 */ /* 0x0001e80000100800 */
[----:B------:R-:W4:Y:S01]  /*65330*/  LDL.LU R31, [R1+0xa00] ;  /* 0x000a0000011f7983 */ /* 0x000f220000300800 */
[----:B---3--:R-:W-:-:S03]  /*65340*/  LOP3.LUT R182, R17, 0xffff, RZ, 0xc0, !PT ;  /* 0x0000ffff11b67812 */ /* 0x008fc600078ec0ff */
[----:B------:R-:W3:Y:S01]  /*65350*/  LDL.LU R17, [R1+0x800] ;  /* 0x0008000001117983 */ /* 0x000ee20000300800 */
[----:B------:R-:W-:Y:S02]  /*65360*/  LOP3.LUT R217, R217, 0xffff, RZ, 0xc0, !PT ;  /* 0x0000ffffd9d97812 */ /* 0x000fe400078ec0ff */
[----:B------:R-:W-:Y:S02]  /*65370*/  LOP3.LUT R218, R218, 0xffff, RZ, 0xc0, !PT ;  /* 0x0000ffffdada7812 */ /* 0x000fe400078ec0ff */
[----:B------:R-:W-:Y:S02]  /*65380*/  LOP3.LUT R18, R0, 0xffff, RZ, 0xc0, !PT ;  /* 0x0000ffff00127812 */ /* 0x000fe400078ec0ff */
[----:B------:R-:W-:Y:S02]  /*65390*/  LOP3.LUT R28, R213, 0xffff, RZ, 0xc0, !PT ;  /* 0x0000ffffd51c7812 */ /* 0x000fe400078ec0ff */
[----:B------:R-:W-:Y:S02]  /*653a0*/  LOP3.LUT R203, R219, 0xffff, RZ, 0xc0, !PT ;  /* 0x0000ffffdbcb7812 */ /* 0x000fe400078ec0ff */
[----:B------:R-:W-:-:S02]  /*653b0*/  LOP3.LUT R204, R204, 0xffff, RZ, 0xc0, !PT ;  /* 0x0000ffffcccc7812 */ /* 0x000fc400078ec0ff */
[----:B------:R-:W-:Y:S02]  /*653c0*/  LOP3.LUT R213, R184, 0xffff, RZ, 0xc0, !PT ;  /* 0x0000ffffb8d57812 */ /* 0x000fe400078ec0ff */
[----:B------:R-:W-:Y:S02]  /*653d0*/  PRMT R0, R18, 0x3340, R1 ;  /* 0x0000334012007816 */ /* 0x000fe40000000001 */
[----:B------:R-:W-:Y:S02]  /*653e0*/  PRMT R25, R217, 0x3340, R218 ;  /* 0x00003340d9197816 */ /* 0x000fe400000000da */
[----:B------:R-:W-:Y:S02]  /*653f0*/  LOP3.LUT R205, R205, 0xffff, RZ, 0xc0, !PT ;  /* 0x0000ffffcdcd7812 */ /* 0x000fe400078ec0ff */
[----:B------:R-:W-:Y:S02]  /*65400*/  LOP3.LUT R219, R183, 0xffff, RZ, 0xc0, !PT ;  /* 0x0000ffffb7db7812 */ /* 0x000fe400078ec0ff */
[----:B------:R-:W-:-:S02]  /*65410*/  LOP3.LUT R236, R206, 0xffff, RZ, 0xc0, !PT ;  /* 0x0000ffffceec7812 */ /* 0x000fc400078ec0ff */
[----:B------:R-:W-:Y:S01]  /*65420*/  LOP3.LUT R183, R4, 0xffff, RZ, 0xc0, !PT ;  /* 0x0000ffff04b77812 */ /* 0x000fe200078ec0ff */
[----:B------:R1:W-:Y:S01]  /*65430*/  STL [R1], R28 ;  /* 0x0000001c01007387 */ /* 0x0003e20000100800 */
[--C-:B0-----:R-:W-:Y:S02]  /*65440*/  PRMT R2, R213, 0x3340, R1.reuse ;  /* 0x00003340d5027816 */ /* 0x101fe40000000001 */
[----:B------:R-:W-:Y:S02]  /*65450*/  PRMT R26, R182, 0x3340, R204 ;  /* 0x00003340b61a7816 */ /* 0x000fe400000000cc */
[----:B------:R-:W-:Y:S02]  /*65460*/  PRMT R0, R25, 0x5410, R0 ;  /* 0x0000541019007816 */ /* 0x000fe40000000000 */
[----:B------:R-:W-:Y:S02]  /*65470*/  PRMT R4, R219, 0x3340, R1 ;  /* 0x00003340db047816 */ /* 0x000fe40000000001 */
[----:B------:R-:W-:Y:S01]  /*65480*/  PRMT R27, R203, 0x3340, R205 ;  /* 0x00003340cb1b7816 */ /* 0x000fe200000000cd */
[----:B------:R0:W-:Y:S01]  /*65490*/  STL [R1+0x2d24], R18 ;  /* 0x002d241201007387 */ /* 0x0001e20000100800 */
[----:B------:R-:W-:-:S02]  /*654a0*/  PRMT R24, R183, 0x3340, R1 ;  /* 0x00003340b7187816 */ /* 0x000fc40000000001 */
[----:B-1----:R-:W-:Y:S01]  /*654b0*/  PRMT R28, R28, 0x3340, R236 ;  /* 0x000033401c1c7816 */ /* 0x002fe200000000ec */
[----:B------:R1:W-:Y:S01]  /*654c0*/  STL [R1+0x7bc], R0 ;  /* 0x0007bc0001007387 */ /* 0x0003e20000100800 */
[----:B0-----:R-:W-:Y:S02]  /*654d0*/  PRMT R18, R26, 0x5410, R2 ;  /* 0x000054101a127816 */ /* 0x001fe40000000002 */
[----:B------:R-:W-:Y:S02]  /*654e0*/  PRMT R2, R27, 0x5410, R4 ;  /* 0x000054101b027816 */ /* 0x000fe40000000004 */
[----:B-1----:R-:W-:Y:S01]  /*654f0*/  PRMT R0, R28, 0x5410, R24 ;  /* 0x000054101c007816 */ /* 0x002fe20000000018 */
[----:B------:R-:W-:Y:S04]  /*65500*/  STL [R1+0x7b8], R18 ;  /* 0x0007b81201007387 */ /* 0x000fe80000100800 */
[----:B------:R-:W-:Y:S04]  /*65510*/  STL [R1+0x7b4], R2 ;  /* 0x0007b40201007387 */ /* 0x000fe80000100800 */
[----:B------:R0:W-:Y:S01]  /*65520*/  STL [R1+0x7b0], R0 ;  /* 0x0007b00001007387 */ /* 0x0001e20000100800 */
[----:B--2---:R-:W-:-:S03]  /*65530*/  LOP3.LUT R184, R34, 0xffff, RZ, 0xc0, !PT ;  /* 0x0000ffff22b87812 */ /* 0x004fc600078ec0ff */
[----:B------:R-:W2:Y:S04]  /*65540*/  LDL.LU R34, [R1+0xc14] ;  /* 0x000c140001227983 */ /* 0x000ea80000300800 */
[----:B------:R-:W2:Y:S01]  /*65550*/  LDL.LU R38, [R1+0xc10] ;  /* 0x000c100001267983 */ /* 0x000ea20000300800 */
[----:B----4-:R-:W-:-:S03]  /*65560*/  LOP3.LUT R142, R33, 0xffff, RZ, 0xc0, !PT ;  /* 0x0000ffff218e7812 */ /* 0x010fc600078ec0ff */
[----:B------:R-:W4:Y:S01]  /*65570*/  LDL.LU R33, [R1+0xc0c] ;  /* 0x000c0c0001217983 */ /* 0x000f220000300800 */
[----:B------:R-:W-:Y:S02]  /*65580*/  LOP3.LUT R143, R32, 0xffff, RZ, 0xc0, !PT ;  /* 0x0000ffff208f7812 */ /* 0x000fe400078ec0ff */
[----:B------:R-:W-:Y:S02]  /*65590*/  LOP3.LUT R206, R31, 0xffff, RZ, 0xc0, !PT ;  /* 0x0000ffff1fce7812 */ /* 0x000fe400078ec0ff */
[----:B------:R-:W4:Y:S04]  /*655a0*/  LDL.LU R31, [R1+0xa08] ;  /* 0x000a0800011f7983 */ /* 0x000f280000300800 */
[----:B------:R-:W4:Y:S04]  /*655b0*/  LDL.LU R32, [R1+0x80c] ;  /* 0x00080c0001207983 */ /* 0x000f280000300800 */
[----:B------:R-:W4:Y:S01]  /*655c0*/  LDL.LU R37, [R1+0x808] ;  /* 0x0008080001257983 */ /* 0x000f220000300800 */
[----:B---3--:R-:W-:-:S03]  /*655d0*/  LOP3.LUT R144, R17, 0xffff, RZ, 0xc0, !PT ;  /* 0x0000ffff11907812 */ /* 0x008fc600078ec0ff */
[----:B------:R-:W3:Y:S01]  /*655e0*/  LDL.LU R17, [R1+0x804] ;  /* 0x0008040001117983 */ /* 0x000ee20000300800 */
[----:B0-----:R-:W-:Y:S02]  /*655f0*/  LOP3.LUT R0, R3, 0xffff, RZ, 0xc0, !PT ;  /* 0x0000ffff03007812 */ /* 0x001fe400078ec0ff */
[----:B------:R-:W-:Y:S02]  /*65600*/  LOP3.LUT R208, R208, 0xffff, RZ, 0xc0, !PT ;  /* 0x0000ffffd0d07812 */ /* 0x000fe400078ec0ff */
[----:B------:R-:W-:Y:S01]  /*65610*/  LOP3.LUT R207, R207, 0xffff, RZ, 0xc0, !PT ;  /* 0x0000ffffcfcf7812 */ /* 0x000fe200078ec0ff */
[----:B------:R0:W-:Y:S01]  /*65620*/  STL [R1+0x76c], R0 ;  /* 0x00076c0001007387 */ /* 0x0001e20000100800 */
[----:B------:R-:W-:Y:S02]  /*65630*/  LOP3.LUT R186, R186, 0xffff, RZ, 0xc0, !PT ;  /* 0x0000ffffbaba7812 */ /* 0x000fe400078ec0ff */
[----:B------:R-:W-:Y:S02]  /*65640*/  LOP3.LUT R4, R185, 0xffff, RZ, 0xc0, !PT ;  /* 0x0000ffffb9047812 */ /* 0x000fe400078ec0ff */
[----:B------:R-:W-:-:S02]  /*65650*/  LOP3.LUT R185, R6, 0xffff, RZ, 0xc0, !PT ;  /* 0x0000ffff06b97812 */ /* 0x000fc400078ec0ff */
[----:B------:R-:W-:Y:S02]  /*65660*/  PRMT R6, R206, 0x3340, R208 ;  /* 0x00003340ce067816 */ /* 0x000fe400000000d0 */
[--C-:B0-----:R-:W-:Y:S02]  /*65670*/  PRMT R0, R0, 0x3340, R1.reuse ;  /* 0x0000334000007816 */ /* 0x101fe40000000001 */
[----:B------:R-:W-:Y:S02]  /*65680*/  LOP3.LUT R145, R245, 0xffff, RZ, 0xc0, !PT ;  /* 0x0000fffff5917812 */ /* 0x000fe400078ec0ff */
[----:B------:R-:W-:Y:S02]  /*65690*/  PRMT R2, R186, 0x3340, R1 ;  /* 0x00003340ba027816 */ /* 0x000fe40000000001 */
[----:B------:R-:W-:Y:S01]  /*656a0*/  PRMT R24, R184, 0x3340, R207 ;  /* 0x00003340b8187816 */ /* 0x000fe200000000cf */
[----:B------:R0:W-:Y:S01]  /*656b0*/  STL [R1+0x8], R4 ;  /* 0x0000080401007387 */ /* 0x0001e20000100800 */
[----:B------:R-:W-:-:S02]  /*656c0*/  PRMT R3, R4, 0x3340, R1 ;  /* 0x0000334004037816 */ /* 0x000fc40000000001 */
[----:B------:R-:W-:Y:S02]  /*656d0*/  PRMT R25, R142, 0x3340, R144 ;  /* 0x000033408e197816 */ /* 0x000fe40000000090 */
[----:B------:R-:W-:Y:S02]  /*656e0*/  PRMT R0, R6, 0x5410, R0 ;  /* 0x0000541006007816 */ /* 0x000fe40000000000 */
[----:B------:R-:W-:Y:S02]  /*656f0*/  PRMT R26, R143, 0x3340, R145 ;  /* 0x000033408f1a7816 */ /* 0x000fe40000000091 */
[----:B------:R-:W-:Y:S02]  /*65700*/  PRMT R6, R24, 0x5410, R2 ;  /* 0x0000541018067816 */ /* 0x000fe40000000002 */
[----:B0-----:R-:W-:Y:S01]  /*65710*/  PRMT R4, R185, 0x3340, R1 ;  /* 0x00003340b9047816 */ /* 0x001fe20000000001 */
[----:B------:R0:W-:Y:S01]  /*65720*/  STL [R1+0x7ac], R0 ;  /* 0x0007ac0001007387 */ /* 0x0001e20000100800 */
[----:B------:R-:W-:-:S03]  /*65730*/  PRMT R2, R25, 0x5410, R3 ;  /* 0x0000541019027816 */ /* 0x000fc60000000003 */
[----:B------:R-:W-:Y:S04]  /*65740*/  STL [R1+0x7a8], R6 ;  /* 0x0007a80601007387 */ /* 0x000fe80000100800 */
[----:B------:R-:W3:Y:S01]  /*65750*/  LDL.LU R36, [R1+0xc1c] ;  /* 0x000c1c0001247983 */ /* 0x000ee20000300800 */
[----:B0-----:R-:W-:-:S03]  /*65760*/  PRMT R0, R26, 0x5410, R4 ;  /* 0x000054101a007816 */ /* 0x001fc60000000004 */
[----:B------:R-:W-:Y:S04]  /*65770*/  STL [R1+0x7a4], R2 ;  /* 0x0007a40201007387 */ /* 0x000fe80000100800 */
[----:B------:R-:W3:Y:S04]  /*65780*/  LDL.LU R35, [R1+0xc18] ;  /* 0x000c180001237983 */ /* 0x000ee80000300800 */
[----:B------:R0:W-:Y:S01]  /*65790*/  STL [R1+0x7a0], R0 ;  /* 0x0007a00001007387 */ /* 0x0001e20000100800 */
[----:B--2---:R-:W-:-:S03]  /*657a0*/  LOP3.LUT R18, R34, 0xffff, RZ, 0xc0, !PT ;  /* 0x0000ffff22127812 */ /* 0x004fc600078ec0ff */
[----:B------:R-:W2:Y:S04]  /*657b0*/  LDL.LU R34, [R1+0xa10] ;  /* 0x000a100001227983 */ /* 0x000ea80000300800 */
[----:B------:R-:W-:Y:S01]  /*657c0*/  STL [R1+0x14], R18 ;  /* 0x0000141201007387 */ /* 0x000fe20000100800 */
[----:B----4-:R-:W-:-:S03]  /*657d0*/  LOP3.LUT R147, R33, 0xffff, RZ, 0xc0, !PT ;  /* 0x0000ffff21937812 */ /* 0x010fc600078ec0ff */
[----:B------:R-:W4:Y:S01]  /*657e0*/  LDL.LU R33, [R1+0xa0c] ;  /* 0x000a0c0001217983 */ /* 0x000f220000300800 */
[----:B------:R-:W-:-:S03]  /*657f0*/  LOP3.LUT R24, R31, 0xffff, RZ, 0xc0, !PT ;  /* 0x0000ffff1f187812 */ /* 0x000fc600078ec0ff */
[----:B------:R-:W4:Y:S01]  /*65800*/  LDL.LU R31, [R1+0x814] ;  /* 0x00081400011f7983 */ /* 0x000f220000300800 */
[----:B------:R-:W-:-:S03]  /*65810*/  LOP3.LUT R25, R32, 0xffff, RZ, 0xc0, !PT ;  /* 0x0000ffff20197812 */ /* 0x000fc600078ec0ff */
[----:B------:R1:W-:Y:S04]  /*65820*/  STL [R1+0x4], R24 ;  /* 0x0000041801007387 */ /* 0x0003e80000100800 */
[----:B------:R-:W4:Y:S04]  /*65830*/  LDL.LU R32, [R1+0x810] ;  /* 0x0008100001207983 */ /* 0x000f280000300800 */
[----:B------:R-:W-:Y:S01]  /*65840*/  STL [R1+0x10], R25 ;  /* 0x0000101901007387 */ /* 0x000fe20000100800 */
[----:B---3--:R-:W-:-:S03]  /*65850*/  LOP3.LUT R149, R17, 0xffff, RZ, 0xc0, !PT ;  /* 0x0000ffff11957812 */ /* 0x008fc600078ec0ff */
[----:B------:R-:W3:Y:S01]  /*65860*/  LDL.LU R17, [R1+0x600] ;  /* 0x0006000001117983 */ /* 0x000ee20000300800 */
[----:B------:R-:W-:Y:S02]  /*65870*/  LOP3.LUT R146, R38, 0xffff, RZ, 0xc0, !PT ;  /* 0x0000ffff26927812 */ /* 0x000fe400078ec0ff */
[----:B------:R-:W-:Y:S02]  /*65880*/  LOP3.LUT R148, R37, 0xffff, RZ, 0xc0, !PT ;  /* 0x0000ffff25947812 */ /* 0x000fe400078ec0ff */
[----:B------:R-:W-:Y:S02]  /*65890*/  LOP3.LUT R188, R188, 0xffff, RZ, 0xc0, !PT ;  /* 0x0000ffffbcbc7812 */ /* 0x000fe400078ec0ff */
[----:B------:R-:W-:Y:S02]  /*658a0*/  LOP3.LUT R3, R8, 0xffff, RZ, 0xc0, !PT ;  /* 0x0000ffff08037812 */ /* 0x000fe400078ec0ff */
[----:B------:R-:W-:Y:S02]  /*658b0*/  LOP3.LUT R187, R187, 0xffff, RZ, 0xc0, !PT ;  /* 0x0000ffffbbbb7812 */ /* 0x000fe400078ec0ff */
[----:B0-----:R-:W-:-:S02]  /*658c0*/  PRMT R0, R188, 0x3340, R1 ;  /* 0x00003340bc007816 */ /* 0x001fc40000000001 */
[----:B------:R-:W-:Y:S02]  /*658d0*/  PRMT R6, R146, 0x3340, R148 ;  /* 0x0000334092067816 */ /* 0x000fe40000000094 */
[----:B------:R-:W-:Y:S02]  /*658e0*/  LOP3.LUT R139, R249, 0xffff, RZ, 0xc0, !PT ;  /* 0x0000fffff98b7812 */ /* 0x000fe400078ec0ff */
[----:B------:R-:W-:Y:S01]  /*658f0*/  LOP3.LUT R190, R190, 0xffff, RZ, 0xc0, !PT ;  /* 0x0000ffffbebe7812 */ /* 0x000fe200078ec0ff */
[----:B------:R0:W-:Y:S01]  /*65900*/  STL [R1+0xc], R3 ;  /* 0x00000c0301007387 */ /* 0x0001e20000100800 */
[----:B------:R-:W-:Y:S02]  /*65910*/  PRMT R2, R187, 0x3340, R1 ;  /* 0x00003340bb027816 */ /* 0x000fe40000000001 */
[----:B------:R-:W-:Y:S02]  /*65920*/  PRMT R8, R147, 0x3340, R149 ;  /* 0x0000334093087816 */ /* 0x000fe40000000095 */
[----:B------:R-:W-:-:S02]  /*65930*/  PRMT R0, R6, 0x5410, R0 ;  /* 0x0000541006007816 */ /* 0x000fc40000000000 */
[----:B-1----:R-:W-:Y:S02]  /*65940*/  PRMT R24, R24, 0x3340, R139 ;  /* 0x0000334018187816 */ /* 0x002fe4000000008b */
[--C-:B------:R-:W-:Y:S02]  /*65950*/  PRMT R4, R190, 0x3340, R1.reuse ;  /* 0x00003340be047816 */ /* 0x100fe40000000001 */
[----:B0-----:R-:W-:Y:S02]  /*65960*/  PRMT R3, R3, 0x3340, R1 ;  /* 0x0000334003037816 */ /* 0x001fe40000000001 */
[----:B------:R-:W-:Y:S01]  /*65970*/  PRMT R25, R18, 0x3340, R25 ;  /* 0x0000334012197816 */ /* 0x000fe20000000019 */
[----:B------:R0:W-:Y:S01]  /*65980*/  STL [R1+0x79c], R0 ;  /* 0x00079c0001007387 */ /* 0x0001e20000100800 */
[----:B------:R-:W-:Y:S02]  /*65990*/  PRMT R6, R8, 0x5410, R2 ;  /* 0x0000541008067816 */ /* 0x000fe40000000002 */
[----:B------:R-:W-:-:S03]  /*659a0*/  PRMT R2, R24, 0x5410, R3 ;  /* 0x0000541018027816 */ /* 0x000fc60000000003 */
[----:B------:R-:W-:Y:S01]  /*659b0*/  STL [R1+0x798], R6 ;  /* 0x0007980601007387 */ /* 0x000fe20000100800 */
[----:B0-----:R-:W-:-:S03]  /*659c0*/  PRMT R0, R25, 0x5410, R4 ;  /* 0x0000541019007816 */ /* 0x001fc60000000004 */
[----:B------:R-:W-:Y:S01]  /*659d0*/  STL [R1+0x794], R2 ;  /* 0x0007940201007387 */ /* 0x000fe20000100800 */
[----:B------:R-:W-:-:S03]  /*659e0*/  LOP3.LUT R24, R36, 0xffff, RZ, 0xc0, !PT ;  /* 0x0000ffff24187812 */ /* 0x000fc600078ec0ff */
[----:B------:R0:W-:Y:S01]  /*659f0*/  STL [R1+0x790], R0 ;  /* 0x0007900001007387 */ /* 0x0001e20000100800 */
[----:B------:R-:W-:-:S03]  /*65a00*/  LOP3.LUT R132, R35, 0xffff, RZ, 0xc0, !PT ;  /* 0x0000ffff23847812 */ /* 0x000fc600078ec0ff */
[----:B------:R-:W3:Y:S04]  /*65a10*/  LDL.LU R35, [R1+0xc24] ;  /* 0x000c240001237983 */ /* 0x000ee80000300800 */
[----:B------:R-:W-:Y:S04]  /*65a20*/  STL [R1+0x24], R24 ;  /* 0x0000241801007387 */ /* 0x000fe80000100800 */
[----:B------:R-:W3:Y:S04]  /*65a30*/  LDL.LU R37, [R1+0xc20] ;  /* 0x000c200001257983 */ /* 0x000ee80000300800 */
[----:B------:R-:W3:Y:S01]  /*65a40*/  LDL.LU R36, [R1+0xa18] ;  /* 0x000a180001247983 */ /* 0x000ee20000300800 */
[----:B--2---:R-:W-:-:S02]  /*65a50*/  LOP3.LUT R133, R34, 0xffff, RZ, 0xc0, !PT ;  /* 0x0000ffff22857812 */ /* 0x004fc400078ec0ff */
[----:B----4-:R-:W-:Y:S02]  /*65a60*/  LOP3.LUT R26, R33, 0xffff, RZ, 0xc0, !PT ;  /* 0x0000ffff211a7812 */ /* 0x010fe400078ec0ff */
[----:B------:R-:W-:Y:S02]  /*65a70*/  LOP3.LUT R25, R31, 0xffff, RZ, 0xc0, !PT ;  /* 0x0000ffff1f197812 */ /* 0x000fe400078ec0ff */
[----:B------:R-:W2:Y:S04]  /*65a80*/  LDL.LU R31, [R1+0xa14] ;  /* 0x000a1400011f7983 */ /* 0x000ea80000300800 */
[----:B------:R-:W-:Y:S04]  /*65a90*/  STL [R1+0x20], R26 ;  /* 0x0000201a01007387 */ /* 0x000fe80000100800 */
[----:B------:R-:W4:Y:S01]  /*65aa0*/  LDL.LU R34, [R1+0x81c] ;  /* 0x00081c0001227983 */ /* 0x000f220000300800 */
[----:B------:R-:W-:-:S03]  /*65ab0*/  LOP3.LUT R134, R32, 0xffff, RZ, 0xc0, !PT ;  /* 0x0000ffff20867812 */ /* 0x000fc600078ec0ff */
[----:B------:R-:W-:Y:S04]  /*65ac0*/  STL [R1+0x1c], R25 ;  /* 0x00001c1901007387 */ /* 0x000fe80000100800 */
[----:B------:R-:W4:Y:S04]  /*65ad0*/  LDL.LU R33, [R1+0x818] ;  /* 0x0008180001217983 */ /* 0x000f280000300800 */
[----:B------:R-:W4:Y:S01]  /*65ae0*/  LDL.LU R32, [R1+0x608] ;  /* 0x0006080001207983 */ /* 0x000f220000300800 */
[----:B---3--:R-:W-:-:S03]  /*65af0*/  LOP3.LUT R135, R17, 0xffff, RZ, 0xc0, !PT ;  /* 0x0000ffff11877812 */ /* 0x008fc600078ec0ff */
[----:B------:R-:W3:Y:S01]  /*65b00*/  LDL.LU R17, [R1+0x604] ;  /* 0x0006040001117983 */ /* 0x000ee20000300800 */
[----:B------:R-:W-:Y:S02]  /*65b10*/  LOP3.LUT R189, R189, 0xffff, RZ, 0xc0, !PT ;  /* 0x0000ffffbdbd7812 */ /* 0x000fe400078ec0ff */
[----:B------:R-:W-:Y:S02]  /*65b20*/  LOP3.LUT R138, R11, 0xffff, RZ, 0xc0, !PT ;  /* 0x0000ffff0b8a7812 */ /* 0x000fe400078ec0ff */
[----:B------:R-:W-:Y:S02]  /*65b30*/  LOP3.LUT R27, R252, 0xffff, RZ, 0xc0, !PT ;  /* 0x0000fffffc1b7812 */ /* 0x000fe400078ec0ff */
[----:B------:R-:W-:Y:S02]  /*65b40*/  LOP3.LUT R18, R9, 0xffff, RZ, 0xc0, !PT ;  /* 0x0000ffff09127812 */ /* 0x000fe400078ec0ff */
[----:B0-----:R-:W-:Y:S02]  /*65b50*/  PRMT R0, R189, 0x3340, R1 ;  /* 0x00003340bd007816 */ /* 0x001fe40000000001 */
[----:B------:R-:W-:-:S02]  /*65b60*/  PRMT R6, R132, 0x3340, R134 ;  /* 0x0000334084067816 */ /* 0x000fc40000000086 */
[----:B------:R-:W-:Y:S02]  /*65b70*/  LOP3.LUT R192, R192, 0xffff, RZ, 0xc0, !PT ;  /* 0x0000ffffc0c07812 */ /* 0x000fe400078ec0ff */
[----:B------:R-:W-:Y:S02]  /*65b80*/  PRMT R2, R138, 0x3340, R1 ;  /* 0x000033408a027816 */ /* 0x000fe40000000001 */
[----:B------:R-:W-:Y:S02]  /*65b90*/  PRMT R8, R133, 0x3340, R135 ;  /* 0x0000334085087816 */ /* 0x000fe40000000087 */
[----:B------:R-:W-:Y:S02]  /*65ba0*/  PRMT R3, R18, 0x3340, R1 ;  /* 0x0000334012037816 */ /* 0x000fe40000000001 */
[----:B------:R-:W-:Y:S02]  /*65bb0*/  PRMT R9, R26, 0x3340, R27 ;  /* 0x000033401a097816 */ /* 0x000fe4000000001b */
[----:B------:R-:W-:Y:S01]  /*65bc0*/  PRMT R0, R6, 0x5410, R0 ;  /* 0x0000541006007816 */ /* 0x000fe20000000000 */
[----:B------:R-:W-:Y:S01]  /*65bd0*/  STL [R1+0x18], R27 ;  /* 0x0000181b01007387 */ /* 0x000fe20000100800 */
[----:B------:R-:W-:-:S02]  /*65be0*/  PRMT R4, R192, 0x3340, R1 ;  /* 0x00003340c0047816 */ /* 0x000fc40000000001 */
[----:B------:R-:W-:Y:S01]  /*65bf0*/  PRMT R11, R24, 0x3340, R25 ;  /* 0x00003340180b7816 */ /* 0x000fe20000000019 */
[----:B------:R-:W-:Y:S01]  /*65c00*/  STL [R1+0x2d2c], R18 ;  /* 0x002d2c1201007387 */ /* 0x000fe20000100800 */
[----:B------:R-:W-:Y:S02]  /*65c10*/  PRMT R6, R8, 0x5410, R2 ;  /* 0x0000541008067816 */ /* 0x000fe40000000002 */
[----:B------:R-:W-:Y:S01]  /*65c20*/  PRMT R2, R9, 0x5410, R3 ;  /* 0x0000541009027816 */ /* 0x000fe20000000003 */
[----:B------:R0:W-:Y:S04]  /*65c30*/  STL [R1+0x78c], R0 ;  /* 0x00078c0001007387 */ /* 0x0001e80000100800 */
[----:B------:R-:W-:Y:S01]  /*65c40*/  STL [R1+0x788], R6 ;  /* 0x0007880601007387 */ /* 0x000fe20000100800 */
[----:B0-----:R-:W-:-:S03]  /*65c50*/  PRMT R0, R11, 0x5410, R4 ;  /* 0x000054100b007816 */ /* 0x001fc60000000004 */
[----:B------:R-:W-:Y:S01]  /*65c60*/  STL [R1+0x784], R2 ;  /* 0x0007840201007387 */ /* 0x000fe20000100800 */
[----:B------:R-:W-:-:S03]  /*65c70*/  LOP3.LUT R18, R35, 0xffff, RZ, 0xc0, !PT ;  /* 0x0000ffff23127812 */ /* 0x000fc600078ec0ff */
[----:B------:R-:W3:Y:S04]  /*65c80*/  LDL.LU R35, [R1+0xc30] ;  /* 0x000c300001237983 */ /* 0x000ee80000300800 */
[----:B------:R0:W-:Y:S04]  /*65c90*/  STL [R1+0x780], R0 ;  /* 0x0007800001007387 */ /* 0x0001e80000100800 */
[----:B------:R-:W-:Y:S01]  /*65ca0*/  STL [R1+0x12c], R18 ;  /* 0x00012c1201007387 */ /* 0x000fe20000100800 */
[----:B------:R-:W-:-:S03]  /*65cb0*/  LOP3.LUT R123, R36, 0xffff, RZ, 0xc0, !PT ;  /* 0x0000ffff247b7812 */ /* 0x000fc600078ec0ff */
[----:B------:R-:W3:Y:S01]  /*65cc0*/  LDL.LU R36, [R1+0xc2c] ;  /* 0x000c2c0001247983 */ /* 0x000ee20000300800 */
[----:B--2---:R-:W-:-:S03]  /*65cd0*/  LOP3.LUT R124, R31, 0xffff, RZ, 0xc0, !PT ;  /* 0x0000ffff1f7c7812 */ /* 0x004fc600078ec0ff */
[----:B------:R-:W2:Y:S01]  /*65ce0*/  LDL.LU R31, [R1+0xc28] ;  /* 0x000c2800011f7983 */ /* 0x000ea20000300800 */
[----:B----4-:R-:W-:-:S03]  /*65cf0*/  LOP3.LUT R11, R34, 0xffff, RZ, 0xc0, !PT ;  /* 0x0000ffff220b7812 */ /* 0x010fc600078ec0ff */
[----:B------:R-:W4:Y:S01]  /*65d00*/  LDL.LU R34, [R1+0xa1c] ;  /* 0x000a1c0001227983 */ /* 0x000f220000300800 */
[----:B------:R-:W-:-:S03]  /*65d10*/  LOP3.LUT R137, R33, 0xffff, RZ, 0xc0, !PT ;  /* 0x0000ffff21897812 */ /* 0x000fc600078ec0ff */
[----:B------:R-:W4:Y:S01]  /*65d20*/  LDL.LU R33, [R1+0x828] ;  /* 0x0008280001217983 */ /* 0x000f220000300800 */
[----:B------:R-:W-:-:S03]  /*65d30*/  LOP3.LUT R125, R32, 0xffff, RZ, 0xc0, !PT ;  /* 0x0000ffff207d7812 */ /* 0x000fc600078ec0ff */
[----:B------:R-:W-:Y:S04]  /*65d40*/  STL [R1+0x128], R11 ;  /* 0x0001280b01007387 */ /* 0x000fe80000100800 */
[----:B------:R-:W4:Y:S01]  /*65d50*/  LDL.LU R32, [R1+0x824] ;  /* 0x0008240001207983 */ /* 0x000f220000300800 */
[----:B---3--:R-:W-:-:S03]  /*65d60*/  LOP3.LUT R126, R17, 0xffff, RZ, 0xc0, !PT ;  /* 0x0000ffff117e7812 */ /* 0x008fc600078ec0ff */
[----:B------:R-:W3:Y:S01]  /*65d70*/  LDL.LU R17, [R1+0x820] ;  /* 0x0008200001117983 */ /* 0x000ee20000300800 */
[----:B------:R-:W-:Y:S02]  /*65d80*/  LOP3.LUT R136, R37, 0xffff, RZ, 0xc0, !PT ;  /* 0x0000ffff25887812 */ /* 0x000fe400078ec0ff */
[----:B------:R-:W-:Y:S01]  /*65d90*/  LOP3.LUT R191, R191, 0xffff, RZ, 0xc0, !PT ;  /* 0x0000ffffbfbf7812 */ /* 0x000fe200078ec0ff */
[----:B------:R-:W3:Y:S01]  /*65da0*/  LDL.LU R38, [R1+0x60c] ;  /* 0x00060c0001267983 */ /* 0x000ee20000300800 */
[----:B------:R-:W-:Y:S02]  /*65db0*/  LOP3.LUT R3, R12, 0xffff, RZ, 0xc0, !PT ;  /* 0x0000ffff0c037812 */ /* 0x000fe400078ec0ff */
[----:B------:R-:W-:Y:S02]  /*65dc0*/  LOP3.LUT R131, R13, 0xffff, RZ, 0xc0, !PT ;  /* 0x0000ffff0d837812 */ /* 0x000fe400078ec0ff */
[----:B------:R-:W-:Y:S02]  /*65dd0*/  LOP3.LUT R4, R194, 0xffff, RZ, 0xc0, !PT ;  /* 0x0000ffffc2047812 */ /* 0x000fe400078ec0ff */
[----:B0-----:R-:W-:-:S02]  /*65de0*/  PRMT R0, R191, 0x3340, R1 ;  /* 0x00003340bf007816 */ /* 0x001fc40000000001 */
[----:B------:R-:W-:Y:S01]  /*65df0*/  PRMT R6, R136, 0x3340, R137 ;  /* 0x0000334088067816 */ /* 0x000fe20000000089 */
[----:B------:R0:W-:Y:S01]  /*65e00*/  STL [R1+0x73c], R3 ;  /* 0x00073c0301007387 */ /* 0x0001e20000100800 */
[----:B------:R-:W-:Y:S02]  /*65e10*/  PRMT R2, R131, 0x3340, R1 ;  /* 0x0000334083027816 */ /* 0x000fe40000000001 */
[----:B------:R-:W-:Y:S01]  /*65e20*/  PRMT R8, R123, 0x3340, R125 ;  /* 0x000033407b087816 */ /* 0x000fe2000000007d */
[----:B------:R1:W-:Y:S01]  /*65e30*/  STL [R1+0x108], R4 ;  /* 0x0001080401007387 */ /* 0x0003e20000100800 */
[----:B------:R-:W-:Y:S02]  /*65e40*/  PRMT R9, R124, 0x3340, R126 ;  /* 0x000033407c097816 */ /* 0x000fe4000000007e */
[----:B------:R-:W-:Y:S02]  /*65e50*/  PRMT R0, R6, 0x5410, R0 ;  /* 0x0000541006007816 */ /* 0x000fe40000000000 */
[----:B0-----:R-:W-:-:S02]  /*65e60*/  PRMT R3, R3, 0x3340, R1 ;  /* 0x0000334003037816 */ /* 0x001fc40000000001 */
[----:B------:R-:W-:Y:S02]  /*65e70*/  PRMT R11, R18, 0x3340, R11 ;  /* 0x00003340120b7816 */ /* 0x000fe4000000000b */
[----:B-1----:R-:W-:Y:S02]  /*65e80*/  PRMT R4, R4, 0x3340, R1 ;  /* 0x0000334004047816 */ /* 0x002fe40000000001 */
[----:B------:R-:W-:Y:S01]  /*65e90*/  PRMT R6, R8, 0x5410, R2 ;  /* 0x0000541008067816 */ /* 0x000fe20000000002 */
[----:B------:R0:W-:Y:S01]  /*65ea0*/  STL [R1+0x778], R0 ;  /* 0x0007780001007387 */ /* 0x0001e20000100800 */
[----:B------:R-:W-:-:S03]  /*65eb0*/  PRMT R2, R9, 0x5410, R3 ;  /* 0x0000541009027816 */ /* 0x000fc60000000003 */
[----:B------:R-:W-:Y:S01]  /*65ec0*/  STL [R1+0x774], R6 ;  /* 0x0007740601007387 */ /* 0x000fe20000100800 */
[----:B0-----:R-:W-:-:S03]  /*65ed0*/  PRMT R0, R11, 0x5410, R4 ;  /* 0x000054100b007816 */ /* 0x001fc60000000004 */
[----:B------:R-:W-:Y:S04]  /*65ee0*/  STL [R1+0x770], R2 ;  /* 0x0007700201007387 */ /* 0x000fe80000100800 */
[----:B------:R-:W3:Y:S01]  /*65ef0*/  LDL.LU R37, [R1+0xc38] ;  /* 0x000c380001257983 */ /* 0x000ee20000300800 */
[----:B------:R-:W-:-:S03]  /*65f00*/  LOP3.LUT R9, R35, 0xffff, RZ, 0xc0, !PT ;  /* 0x0000ffff23097812 */ /* 0x000fc600078ec0ff */
[----:B------:R0:W-:Y:S04]  /*65f10*/  STL [R1+0x768], R0 ;  /* 0x0007680001007387 */ /* 0x0001e80000100800 */
[----:B------:R-:W3:Y:S04]  /*65f20*/  LDL.LU R35, [R1+0xc34] ;  /* 0x000c340001237983 */ /* 0x000ee80000300800 */
[----:B------:R1:W-:Y:S01]  /*65f30*/  STL [R1+0x124], R9 ;  /* 0x0001240901007387 */ /* 0x0003e20000100800 */
[----:B------:R-:W-:Y:S02]  /*65f40*/  LOP3.LUT R11, R36, 0xffff, RZ, 0xc0, !PT ;  /* 0x0000ffff240b7812 */ /* 0x000fe400078ec0ff */
[----:B--2---:R-:W-:-:S02]  /*65f50*/  LOP3.LUT R127, R31, 0xffff, RZ, 0xc0, !PT ;  /* 0x0000ffff1f7f7812 */ /* 0x004fc400078ec0ff */
[----:B------:R-:W2:Y:S04]  /*65f60*/  LDL.LU R31, [R1+0xa24] ;  /* 0x000a2400011f7983 */ /* 0x000ea80000300800 */
[----:B------:R-:W-:Y:S01]  /*65f70*/  STL [R1+0x138], R11 ;  /* 0x0001380b01007387 */ /* 0x000fe20000100800 */
[----:B----4-:R-:W-:-:S03]  /*65f80*/  LOP3.LUT R128, R34, 0xffff, RZ, 0xc0, !PT ;  /* 0x0000ffff22807812 */ /* 0x010fc600078ec0ff */
[----:B------:R-:W4:Y:S04]  /*65f90*/  LDL.LU R36, [R1+0xa20] ;  /* 0x000a200001247983 */ /* 0x000f280000300800 */
[----:B------:R-:W4:Y:S01]  /*65fa0*/  LDL.LU R34, [R1+0x830] ;  /* 0x0008300001227983 */ /* 0x000f220000300800 */
[----:B------:R-:W-:-:S03]  /*65fb0*/  LOP3.LUT R194, R33, 0xffff, RZ, 0xc0, !PT ;  /* 0x0000ffff21c27812 */ /* 0x000fc600078ec0ff */
[----:B------:R-:W4:Y:S01]  /*65fc0*/  LDL.LU R33, [R1+0x82c] ;  /* 0x00082c0001217983 */ /* 0x000f220000300800 */
[----:B------:R-:W-:-:S03]  /*65fd0*/  LOP3.LUT R12, R32, 0xffff, RZ, 0xc0, !PT ;  /* 0x0000ffff200c7812 */ /* 0x000fc600078ec0ff */
        /* <DEDUP_REMOVED lines=10> */
[----:B------:R-:W-:Y:S01]  /*66080*/  LOP3.LUT R195, R195, 0xffff, RZ, 0xc0, !PT ;  /* 0x0000ffffc3c37812 */ /* 0x000fe200078ec0ff */
[----:B------:R0:W-:Y:S01]  /*66090*/  STL [R1+0x130], R3 ;  /* 0x0001300301007387 */ /* 0x0001e20000100800 */
[--C-:B------:R-:W-:Y:S02]  /*660a0*/  PRMT R2, R122, 0x3340, R1.reuse ;  /* 0x000033407a027816 */ /* 0x100fe40000000001 */
[----:B------:R-:W-:Y:S02]  /*660b0*/  PRMT R8, R128, 0x3340, R130 ;  /* 0x0000334080087816 */ /* 0x000fe40000000082 */
[----:B------:R-:W-:Y:S02]  /*660c0*/  PRMT R0, R6, 0x5410, R0 ;  /* 0x0000541006007816 */ /* 0x000fe40000000000 */
[----:B-1----:R-:W-:Y:S02]  /*660d0*/  PRMT R9, R9, 0x3340, R194 ;  /* 0x0000334009097816 */ /* 0x002fe400000000c2 */
[----:B------:R-:W-:-:S02]  /*660e0*/  PRMT R4, R195, 0x3340, R1 ;  /* 0x00003340c3047816 */ /* 0x000fc40000000001 */
[----:B0-----:R-:W-:Y:S02]  /*660f0*/  PRMT R3, R3, 0x3340, R1 ;  /* 0x0000334003037816 */ /* 0x001fe40000000001 */
[----:B------:R-:W-:Y:S01]  /*66100*/  PRMT R11, R11, 0x3340, R12 ;  /* 0x000033400b0b7816 */ /* 0x000fe2000000000c */
[----:B------:R0:W-:Y:S01]  /*66110*/  STL [R1+0x764], R0 ;  /* 0x0007640001007387 */ /* 0x0001e20000100800 */
[----:B------:R-:W-:Y:S02]  /*66120*/  PRMT R6, R8, 0x5410, R2 ;  /* 0x0000541008067816 */ /* 0x000fe40000000002 */
[----:B------:R-:W-:-:S03]  /*66130*/  PRMT R2, R9, 0x5410, R3 ;  /* 0x0000541009027816 */ /* 0x000fc60000000003 */
[----:B------:R-:W-:Y:S01]  /*66140*/  STL [R1+0x760], R6 ;  /* 0x0007600601007387 */ /* 0x000fe20000100800 */
[----:B0-----:R-:W-:-:S03]  /*66150*/  PRMT R0, R11, 0x5410, R4 ;  /* 0x000054100b007816 */ /* 0x001fc60000000004 */
[----:B------:R-:W-:Y:S04]  /*66160*/  STL [R1+0x75c], R2 ;  /* 0x00075c0201007387 */ /* 0x000fe80000100800 */
[----:B------:R2:W-:Y:S01]  /*66170*/  STL [R1+0x758], R0 ;  /* 0x0007580001007387 */ /* 0x0005e20000100800 */
[----:B------:R-:W-:-:S03]  /*66180*/  LOP3.LUT R115, R37, 0xffff, RZ, 0xc0, !PT ;  /* 0x0000ffff25737812 */ /* 0x000fc600078ec0ff */
[----:B------:R-:W3:Y:S01]  /*66190*/  LDL.LU R37, [R1+0xc40] ;  /* 0x000c400001257983 */ /* 0x000ee20000300800 */
[----:B------:R-:W-:-:S03]  /*661a0*/  LOP3.LUT R9, R35, 0xffff, RZ, 0xc0, !PT ;  /* 0x0000ffff23097812 */ /* 0x000fc600078ec0ff */
[----:B------:R-:W3:Y:S04]  /*661b0*/  LDL.LU R35, [R1+0xc3c] ;  /* 0x000c3c0001237983 */ /* 0x000ee80000300800 */
[----:B------:R-:W-:Y:S01]  /*661c0*/  STL [R1+0x164], R9 ;  /* 0x0001640901007387 */ /* 0x000fe20000100800 */
[----:B------:R-:W-:Y:S02]  /*661d0*/  LOP3.LUT R3, R197, 0xffff, RZ, 0xc0, !PT ;  /* 0x0000ffffc5037812 */ /* 0x000fe400078ec0ff */
[----:B--2---:R-:W-:Y:S02]  /*661e0*/  LOP3.LUT R0, R31, 0xffff, RZ, 0xc0, !PT ;  /* 0x0000ffff1f007812 */ /* 0x004fe400078ec0ff */
[----:B------:R-:W2:Y:S04]  /*661f0*/  LDL.LU R31, [R1+0xa2c] ;  /* 0x000a2c00011f7983 */ /* 0x000ea80000300800 */
[----:B------:R0:W-:Y:S01]  /*66200*/  STL [R1+0x160], R0 ;  /* 0x0001600001007387 */ /* 0x0001e20000100800 */
[----:B----4-:R-:W-:-:S03]  /*66210*/  LOP3.LUT R118, R36, 0xffff, RZ, 0xc0, !PT ;  /* 0x0000ffff24767812 */ /* 0x010fc600078ec0ff */
[----:B------:R-:W4:Y:S01]  /*66220*/  LDL.LU R36, [R1+0xa28] ;  /* 0x000a280001247983 */ /* 0x000f220000300800 */
[----:B------:R-:W-:-:S03]  /*66230*/  LOP3.LUT R116, R34, 0xffff, RZ, 0xc0, !PT ;  /* 0x0000ffff22747812 */ /* 0x000fc600078ec0ff */
[----:B------:R-:W2:Y:S01]  /*66240*/  LDL.LU R34, [R1+0x838] ;  /* 0x0008380001227983 */ /* 0x000ea20000300800 */
[----:B------:R-:W-:-:S03]  /*66250*/  LOP3.LUT R11, R33, 0xffff, RZ, 0xc0, !PT ;  /* 0x0000ffff210b7812 */ /* 0x000fc600078ec0ff */
[----:B------:R-:W2:Y:S04]  /*66260*/  LDL.LU R33, [R1+0x834] ;  /* 0x0008340001217983 */ /* 0x000ea80000300800 */
[----:B------:R-:W-:Y:S01]  /*66270*/  STL [R1+0x15c], R11 ;  /* 0x00015c0b01007387 */ /* 0x000fe20000100800 */
[----:B------:R-:W-:-:S03]  /*66280*/  LOP3.LUT R196, R32, 0xffff, RZ, 0xc0, !PT ;  /* 0x0000ffff20c47812 */ /* 0x000fc600078ec0ff */
[----:B------:R-:W2:Y:S01]  /*66290*/  LDL.LU R32, [R1+0x61c] ;  /* 0x00061c0001207983 */ /* 0x000ea20000300800 */
[----:B---3--:R-:W-:-:S03]  /*662a0*/  LOP3.LUT R119, R17, 0xffff, RZ, 0xc0, !PT ;  /* 0x0000ffff11777812 */ /* 0x008fc600078ec0ff */
[----:B------:R-:W3:Y:S04]  /*662b0*/  LDL.LU R17, [R1+0x618] ;  /* 0x0006180001117983 */ /* 0x000ee80000300800 */
[----:B------:R-:W3:Y:S01]  /*662c0*/  LDL.LU R197, [R1+0x160] ;  /* 0x0001600001c57983 */ /* 0x000ee20000300800 */
[----:B------:R-:W-:Y:S02]  /*662d0*/  LOP3.LUT R117, R22, 0xffff, RZ, 0xc0, !PT ;  /* 0x0000ffff16757812 */ /* 0x000fe400078ec0ff */
[----:B------:R-:W-:Y:S02]  /*662e0*/  LOP3.LUT R198, R198, 0xffff, RZ, 0xc0, !PT ;  /* 0x0000ffffc6c67812 */ /* 0x000fe400078ec0ff */
[----:B0-----:R-:W-:Y:S02]  /*662f0*/  PRMT R0, R117, 0x3340, R1 ;  /* 0x0000334075007816 */ /* 0x001fe40000000001 */
[----:B------:R-:W-:-:S02]  /*66300*/  PRMT R6, R118, 0x3340, R119 ;  /* 0x0000334076067816 */ /* 0x000fc40000000077 */
[----:B------:R-:W-:Y:S01]  /*66310*/  LOP3.LUT R152, R152, 0xffff, RZ, 0xc0, !PT ;  /* 0x0000ffff98987812 */ /* 0x000fe200078ec0ff */
[----:B------:R0:W-:Y:S01]  /*66320*/  STL [R1+0x178], R3 ;  /* 0x0001780301007387 */ /* 0x0001e20000100800 */
[----:B------:R-:W-:Y:S02]  /*66330*/  PRMT R2, R198, 0x3340, R1 ;  /* 0x00003340c6027816 */ /* 0x000fe40000000001 */
[----:B------:R-:W-:Y:S02]  /*66340*/  PRMT R8, R115, 0x3340, R116 ;  /* 0x0000334073087816 */ /* 0x000fe40000000074 */
[----:B------:R-:W-:Y:S02]  /*66350*/  PRMT R0, R6, 0x5410, R0 ;  /* 0x0000541006007816 */ /* 0x000fe40000000000 */
[----:B------:R-:W-:Y:S02]  /*66360*/  PRMT R9, R9, 0x3340, R11 ;  /* 0x0000334009097816 */ /* 0x000fe4000000000b */
[----:B------:R-:W-:-:S02]  /*66370*/  PRMT R4, R152, 0x3340, R1 ;  /* 0x0000334098047816 */ /* 0x000fc40000000001 */
[----:B0-----:R-:W-:Y:S01]  /*66380*/  PRMT R3, R3, 0x3340, R1 ;  /* 0x0000334003037816 */ /* 0x001fe20000000001 */
[----:B------:R0:W-:Y:S01]  /*66390*/  STL [R1+0x754], R0 ;  /* 0x0007540001007387 */ /* 0x0001e20000100800 */
[----:B------:R-:W-:Y:S02]  /*663a0*/  PRMT R6, R8, 0x5410, R2 ;  /* 0x0000541008067816 */ /* 0x000fe40000000002 */
[----:B------:R-:W-:-:S03]  /*663b0*/  PRMT R2, R9, 0x5410, R3 ;  /* 0x0000541009027816 */ /* 0x000fc60000000003 */
[----:B------:R-:W-:Y:S04]  /*663c0*/  STL [R1+0x74c], R6 ;  /* 0x00074c0601007387 */ /* 0x000fe80000100800 */
[----:B------:R-:W-:Y:S01]  /*663d0*/  STL [R1+0x748], R2 ;  /* 0x0007480201007387 */ /* 0x000fe20000100800 */
[----:B------:R-:W-:Y:S02]  /*663e0*/  LOP3.LUT R9, R35, 0xffff, RZ, 0xc0, !PT ;  /* 0x0000ffff23097812 */ /* 0x000fe400078ec0ff */
[----:B----4-:R-:W-:Y:S02]  /*663f0*/  LOP3.LUT R111, R36, 0xffff, RZ, 0xc0, !PT ;  /* 0x0000ffff246f7812 */ /* 0x010fe400078ec0ff */
[----:B--2---:R-:W-:Y:S02]  /*66400*/  LOP3.LUT R112, R34, 0xffff, RZ, 0xc0, !PT ;  /* 0x0000ffff22707812 */ /* 0x004fe400078ec0ff */
[----:B------:R-:W-:-:S02]  /*66410*/  LOP3.LUT R13, R33, 0xffff, RZ, 0xc0, !PT ;  /* 0x0000ffff210d7812 */ /* 0x000fc400078ec0ff */
[----:B------:R-:W-:Y:S02]  /*66420*/  LOP3.LUT R12, R32, 0xffff, RZ, 0xc0, !PT ;  /* 0x0000ffff200c7812 */ /* 0x000fe400078ec0ff */
[----:B---3--:R-:W-:-:S04]  /*66430*/  PRMT R11, R197, 0x3340, R196 ;  /* 0x00003340c50b7816 */ /* 0x008fc800000000c4 */
[----:B0-----:R-:W-:Y:S02]  /*66440*/  PRMT R0, R11, 0x5410, R4 ;  /* 0x000054100b007816 */ /* 0x001fe40000000004 */
[----:B------:R-:W-:-:S03]  /*66450*/  LOP3.LUT R11, R31, 0xffff, RZ, 0xc0, !PT ;  /* 0x0000ffff1f0b7812 */ /* 0x000fc600078ec0ff */
[----:B------:R0:W-:Y:S04]  /*66460*/  STL [R1+0x744], R0 ;  /* 0x0007440001007387 */ /* 0x0001e80000100800 */
[----:B------:R-:W2:Y:S04]  /*66470*/  LDL.LU R35, [R1+0xc48] ;  /* 0x000c480001237983 */ /* 0x000ea80000300800 */
[----:B------:R-:W3:Y:S04]  /*66480*/  LDL.LU R31, [R1+0xc44] ;  /* 0x000c4400011f7983 */ /* 0x000ee80000300800 */
[----:B------:R1:W-:Y:S04]  /*66490*/  STL [R1+0x174], R9 ;  /* 0x0001740901007387 */ /* 0x0003e80000100800 */
[----:B------:R4:W-:Y:S04]  /*664a0*/  STL [R1+0x170], R11 ;  /* 0x0001700b01007387 */ /* 0x0009e80000100800 */
[----:B------:R-:W3:Y:S04]  /*664b0*/  LDL.LU R38, [R1+0xa34] ;  /* 0x000a340001267983 */ /* 0x000ee80000300800 */
[----:B------:R-:W3:Y:S04]  /*664c0*/  LDL.LU R36, [R1+0xa30] ;  /* 0x000a300001247983 */ /* 0x000ee80000300800 */
[----:B------:R-:W3:Y:S04]  /*664d0*/  LDL.LU R34, [R1+0x840] ;  /* 0x0008400001227983 */ /* 0x000ee80000300800 */
[----:B------:R-:W3:Y:S04]  /*664e0*/  LDL.LU R33, [R1+0x83c] ;  /* 0x00083c0001217983 */ /* 0x000ee80000300800 */
[----:B------:R-:W-:Y:S04]  /*664f0*/  STL [R1+0x16c], R13 ;  /* 0x00016c0d01007387 */ /* 0x000fe80000100800 */
[----:B------:R-:W3:Y:S01]  /*66500*/  LDL.LU R32, [R1+0x624] ;  /* 0x0006240001207983 */ /* 0x000ee20000300800 */
[----:B------:R-:W-:-:S03]  /*66510*/  LOP3.LUT R113, R17, 0xffff, RZ, 0xc0, !PT ;  /* 0x0000ffff11717812 */ /* 0x000fc600078ec0ff */
[----:B------:R-:W-:Y:S04]  /*66520*/  STL [R1+0x168], R12 ;  /* 0x0001680c01007387 */ /* 0x000fe80000100800 */
[----:B------:R-:W3:Y:S01]  /*66530*/  LDL.LU R17, [R1+0x620] ;  /* 0x0006200001117983 */ /* 0x000ee20000300800 */
[----:B------:R-:W-:Y:S02]  /*66540*/  LOP3.LUT R18, R23, 0xffff, RZ, 0xc0, !PT ;  /* 0x0000ffff17127812 */ /* 0x000fe400078ec0ff */
[----:B------:R-:W-:Y:S02]  /*66550*/  LOP3.LUT R110, R37, 0xffff, RZ, 0xc0, !PT ;  /* 0x0000ffff256e7812 */ /* 0x000fe400078ec0ff */
[----:B------:R-:W-:Y:S02]  /*66560*/  LOP3.LUT R114, R200, 0xffff, RZ, 0xc0, !PT ;  /* 0x0000ffffc8727812 */ /* 0x000fe400078ec0ff */
[----:B------:R-:W-:-:S02]  /*66570*/  LOP3.LUT R109, R199, 0xffff, RZ, 0xc0, !PT ;  /* 0x0000ffffc76d7812 */ /* 0x000fc400078ec0ff */
[----:B0-----:R-:W-:Y:S02]  /*66580*/  PRMT R0, R18, 0x3340, R1 ;  /* 0x0000334012007816 */ /* 0x001fe40000000001 */
[----:B------:R-:W-:Y:S02]  /*66590*/  PRMT R6, R111, 0x3340, R113 ;  /* 0x000033406f067816 */ /* 0x000fe40000000071 */
[----:B------:R-:W-:Y:S02]  /*665a0*/  LOP3.LUT R154, R154, 0xffff, RZ, 0xc0, !PT ;  /* 0x0000ffff9a9a7812 */ /* 0x000fe400078ec0ff */
[--C-:B------:R-:W-:Y:S02]  /*665b0*/  PRMT R2, R114, 0x3340, R1.reuse ;  /* 0x0000334072027816 */ /* 0x100fe40000000001 */
[----:B------:R-:W-:Y:S02]  /*665c0*/  PRMT R8, R110, 0x3340, R112 ;  /* 0x000033406e087816 */ /* 0x000fe40000000070 */
[----:B------:R-:W-:-:S02]  /*665d0*/  PRMT R3, R109, 0x3340, R1 ;  /* 0x000033406d037816 */ /* 0x000fc40000000001 */
[----:B-1----:R-:W-:Y:S02]  /*665e0*/  PRMT R9, R9, 0x3340, R13 ;  /* 0x0000334009097816 */ /* 0x002fe4000000000d */
[----:B------:R-:W-:Y:S02]  /*665f0*/  PRMT R0, R6, 0x5410, R0 ;  /* 0x0000541006007816 */ /* 0x000fe40000000000 */
[----:B------:R-:W-:Y:S02]  /*66600*/  PRMT R4, R154, 0x3340, R1 ;  /* 0x000033409a047816 */ /* 0x000fe40000000001 */
[----:B----4-:R-:W-:Y:S02]  /*66610*/  PRMT R11, R11, 0x3340, R12 ;  /* 0x000033400b0b7816 */ /* 0x010fe4000000000c */
[----:B------:R-:W-:Y:S01]  /*66620*/  PRMT R6, R8, 0x5410, R2 ;  /* 0x0000541008067816 */ /* 0x000fe20000000002 */
[----:B------:R-:W-:Y:S01]  /*66630*/  STL [R1+0x2d34], R18 ;  /* 0x002d341201007387 */ /* 0x000fe20000100800 */
[----:B------:R-:W-:-:S03]  /*66640*/  PRMT R2, R9, 0x5410, R3 ;  /* 0x0000541009027816 */ /* 0x000fc60000000003 */
[----:B------:R0:W-:Y:S04]  /*66650*/  STL [R1+0x740], R0 ;  /* 0x0007400001007387 */ /* 0x0001e80000100800 */
[----:B------:R-:W-:Y:S04]  /*66660*/  STL [R1+0x738], R6 ;  /* 0x0007380601007387 */ /* 0x000fe80000100800 */
[----:B------:R-:W-:Y:S01]  /*66670*/  STL [R1+0x734], R2 ;  /* 0x0007340201007387 */ /* 0x000fe20000100800 */
[----:B0-----:R-:W-:Y:S02]  /*66680*/  PRMT R0, R11, 0x5410, R4 ;  /* 0x000054100b007816 */ /* 0x001fe40000000004 */
[----:B--2---:R-:W-:-:S02]  /*66690*/  LOP3.LUT R102, R35, 0xffff, RZ, 0xc0, !PT ;  /* 0x0000ffff23667812 */ /* 0x004fc400078ec0ff */
[----:B------:R-:W2:Y:S01]  /*666a0*/  LDL.LU R35, [R1+0xc54] ;  /* 0x000c540001237983 */ /* 0x000ea20000300800 */
[----:B---3--:R-:W-:-:S03]  /*666b0*/  LOP3.LUT R103, R31, 0xffff, RZ, 0xc0, !PT ;  /* 0x0000ffff1f677812 */ /* 0x008fc600078ec0ff */
[----:B------:R0:W-:Y:S04]  /*666c0*/  STL [R1+0x730], R0 ;  /* 0x0007300001007387 */ /* 0x0001e80000100800 */
[----:B------:R-:W3:Y:S04]  /*666d0*/  LDL.LU R37, [R1+0xc50] ;  /* 0x000c500001257983 */ /* 0x000ee80000300800 */
[----:B------:R-:W4:Y:S01]  /*666e0*/  LDL.LU R31, [R1+0xc4c] ;  /* 0x000c4c00011f7983 */ /* 0x000f220000300800 */
[----:B------:R-:W-:Y:S02]  /*666f0*/  LOP3.LUT R11, R38, 0xffff, RZ, 0xc0, !PT ;  /* 0x0000ffff260b7812 */ /* 0x000fe400078ec0ff */
[----:B------:R-:W-:-:S02]  /*66700*/  LOP3.LUT R104, R36, 0xffff, RZ, 0xc0, !PT ;  /* 0x0000ffff24687812 */ /* 0x000fc400078ec0ff */
[----:B------:R-:W4:Y:S01]  /*66710*/  LDL.LU R36, [R1+0xa38] ;  /* 0x000a380001247983 */ /* 0x000f220000300800 */
[----:B------:R-:W-:-:S03]  /*66720*/  LOP3.LUT R105, R34, 0xffff, RZ, 0xc0, !PT ;  /* 0x0000ffff22697812 */ /* 0x000fc600078ec0ff */
[----:B------:R-:W-:Y:S04]  /*66730*/  STL [R1+0x18c], R11 ;  /* 0x00018c0b01007387 */ /* 0x000fe80000100800 */
[----:B------:R-:W4:Y:S01]  /*66740*/  LDL.LU R34, [R1+0x84c] ;  /* 0x00084c0001227983 */ /* 0x000f220000300800 */
[----:B------:R-:W-:-:S03]  /*66750*/  LOP3.LUT R106, R33, 0xffff, RZ, 0xc0, !PT ;  /* 0x0000ffff216a7812 */ /* 0x000fc600078ec0ff */
[----:B------:R-:W4:Y:S01]  /*66760*/  LDL.LU R33, [R1+0x848] ;  /* 0x0008480001217983 */ /* 0x000f220000300800 */
[----:B------:R-:W-:-:S03]  /*66770*/  LOP3.LUT R12, R32, 0xffff, RZ, 0xc0, !PT ;  /* 0x0000ffff200c7812 */ /* 0x000fc600078ec0ff */
[----:B------:R-:W4:Y:S04]  /*66780*/  LDL.LU R32, [R1+0x844] ;  /* 0x0008440001207983 */ /* 0x000f280000300800 */
[----:B------:R-:W-:Y:S01]  /*66790*/  STL [R1+0x188], R12 ;  /* 0x0001880c01007387 */ /* 0x000fe20000100800 */
[----:B------:R-:W-:-:S03]  /*667a0*/  LOP3.LUT R107, R17, 0xffff, RZ, 0xc0, !PT ;  /* 0x0000ffff116b7812 */ /* 0x000fc600078ec0ff */
[----:B------:R-:W4:Y:S01]  /*667b0*/  LDL.LU R17, [R1+0x628] ;  /* 0x0006280001117983 */ /* 0x000f220000300800 */
[----:B0-----:R-:W-:Y:S02]  /*667c0*/  LOP3.LUT R0, R153, 0xffff, RZ, 0xc0, !PT ;  /* 0x0000ffff99007812 */ /* 0x001fe400078ec0ff */
[----:B------:R-:W-:Y:S02]  /*667d0*/  LOP3.LUT R3, R201, 0xffff, RZ, 0xc0, !PT ;  /* 0x0000ffffc9037812 */ /* 0x000fe400078ec0ff */
[----:B------:R-:W-:Y:S01]  /*667e0*/  LOP3.LUT R108, R202, 0xffff, RZ, 0xc0, !PT ;  /* 0x0000ffffca6c7812 */ /* 0x000fe200078ec0ff */
[----:B------:R0:W-:Y:S01]  /*667f0*/  STL [R1+0x708], R0 ;  /* 0x0007080001007387 */ /* 0x0001e20000100800 */
[----:B------:R-:W-:Y:S02]  /*66800*/  LOP3.LUT R4, R156, 0xffff, RZ, 0xc0, !PT ;  /* 0x0000ffff9c047812 */ /* 0x000fe400078ec0ff */
[----:B------:R-:W-:Y:S01]  /*66810*/  PRMT R6, R104, 0x3340, R107 ;  /* 0x0000334068067816 */ /* 0x000fe2000000006b */
[----:B------:R1:W-:Y:S01]  /*66820*/  STL [R1+0x184], R3 ;  /* 0x0001840301007387 */ /* 0x0003e20000100800 */
[----:B------:R-:W-:-:S02]  /*66830*/  PRMT R2, R108, 0x3340, R1 ;  /* 0x000033406c027816 */ /* 0x000fc40000000001 */
[----:B------:R-:W-:Y:S02]  /*66840*/  PRMT R8, R102, 0x3340, R105 ;  /* 0x0000334066087816 */ /* 0x000fe40000000069 */
[--C-:B0-----:R-:W-:Y:S02]  /*66850*/  PRMT R0, R0, 0x3340, R1.reuse ;  /* 0x0000334000007816 */ /* 0x101fe40000000001 */
[----:B------:R-:W-:Y:S02]  /*66860*/  PRMT R9, R103, 0x3340, R106 ;  /* 0x0000334067097816 */ /* 0x000fe4000000006a */
[----:B-1----:R-:W-:Y:S01]  /*66870*/  PRMT R3, R3, 0x3340, R1 ;  /* 0x0000334003037816 */ /* 0x002fe20000000001 */
[----:B------:R0:W-:Y:S01]  /*66880*/  STL [R1+0x180], R4 ;  /* 0x0001800401007387 */ /* 0x0001e20000100800 */
[----:B------:R-:W-:Y:S02]  /*66890*/  PRMT R0, R6, 0x5410, R0 ;  /* 0x0000541006007816 */ /* 0x000fe40000000000 */
[----:B------:R-:W-:-:S02]  /*668a0*/  PRMT R6, R8, 0x5410, R2 ;  /* 0x0000541008067816 */ /* 0x000fc40000000002 */
[----:B------:R-:W-:Y:S02]  /*668b0*/  PRMT R11, R11, 0x3340, R12 ;  /* 0x000033400b0b7816 */ /* 0x000fe4000000000c */
[----:B------:R-:W-:Y:S02]  /*668c0*/  PRMT R2, R9, 0x5410, R3 ;  /* 0x0000541009027816 */ /* 0x000fe40000000003 */
[----:B0-----:R-:W-:Y:S01]  /*668d0*/  PRMT R4, R4, 0x3340, R1 ;  /* 0x0000334004047816 */ /* 0x001fe20000000001 */
[----:B------:R0:W-:Y:S04]  /*668e0*/  STL [R1+0x72c], R0 ;  /* 0x00072c0001007387 */ /* 0x0001e80000100800 */
[----:B------:R3:W-:Y:S04]  /*668f0*/  STL [R1+0x728], R6 ;  /* 0x0007280601007387 */ /* 0x0007e80000100800 */
[----:B------:R-:W-:Y:S01]  /*66900*/  STL [R1+0x724], R2 ;  /* 0x0007240201007387 */ /* 0x000fe20000100800 */
[----:B0-----:R-:W-:-:S02]  /*66910*/  PRMT R0, R11, 0x5410, R4 ;  /* 0x000054100b007816 */ /* 0x001fc40000000004 */
[----:B--2---:R-:W-:Y:S02]  /*66920*/  LOP3.LUT R12, R35, 0xffff, RZ, 0xc0, !PT ;  /* 0x0000ffff230c7812 */ /* 0x004fe400078ec0ff */
[----:B------:R-:W2:Y:S04]  /*66930*/  LDL.LU R35, [R1+0xc5c] ;  /* 0x000c5c0001237983 */ /* 0x000ea80000300800 */
[----:B------:R0:W-:Y:S01]  /*66940*/  STL [R1+0x720], R0 ;  /* 0x0007200001007387 */ /* 0x0001e20000100800 */
[----:B---3--:R-:W-:-:S03]  /*66950*/  LOP3.LUT R6, R37, 0xffff, RZ, 0xc0, !PT ;  /* 0x0000ffff25067812 */ /* 0x008fc600078ec0ff */
[----:B------:R-:W-:Y:S01]  /*66960*/  STL [R1+0x1b4], R12 ;  /* 0x0001b40c01007387 */ /* 0x000fe20000100800 */
[----:B----4-:R-:W-:-:S03]  /*66970*/  LOP3.LUT R97, R31, 0xffff, RZ, 0xc0, !PT ;  /* 0x0000ffff1f617812 */ /* 0x010fc600078ec0ff */
[----:B------:R-:W3:Y:S04]  /*66980*/  LDL.LU R31, [R1+0xc58] ;  /* 0x000c5800011f7983 */ /* 0x000ee80000300800 */
[----:B------:R1:W-:Y:S01]  /*66990*/  STL [R1+0x17c], R6 ;  /* 0x00017c0601007387 */ /* 0x0003e20000100800 */
[----:B------:R-:W-:-:S03]  /*669a0*/  LOP3.LUT R9, R36, 0xffff, RZ, 0xc0, !PT ;  /* 0x0000ffff24097812 */ /* 0x000fc600078ec0ff */
[----:B------:R-:W4:Y:S01]  /*669b0*/  LDL.LU R36, [R1+0xa40] ;  /* 0x000a400001247983 */ /* 0x000f220000300800 */
[----:B------:R-:W-:-:S03]  /*669c0*/  LOP3.LUT R11, R34, 0xffff, RZ, 0xc0, !PT ;  /* 0x0000ffff220b7812 */ /* 0x000fc600078ec0ff */
[----:B------:R-:W4:Y:S01]  /*669d0*/  LDL.LU R34, [R1+0xa3c] ;  /* 0x000a3c0001227983 */ /* 0x000f220000300800 */
[----:B------:R-:W-:-:S03]  /*669e0*/  LOP3.LUT R98, R33, 0xffff, RZ, 0xc0, !PT ;  /* 0x0000ffff21627812 */ /* 0x000fc600078ec0ff */
[----:B------:R1:W-:Y:S04]  /*669f0*/  STL [R1+0x194], R9 ;  /* 0x0001940901007387 */ /* 0x0003e80000100800 */
[----:B------:R1:W-:Y:S04]  /*66a00*/  STL [R1+0x1ac], R11 ;  /* 0x0001ac0b01007387 */ /* 0x0003e80000100800 */
[----:B------:R-:W4:Y:S04]  /*66a10*/  LDL.LU R38, [R1+0x854] ;  /* 0x0008540001267983 */ /* 0x000f280000300800 */
[----:B------:R-:W4:Y:S01]  /*66a20*/  LDL.LU R33, [R1+0x850] ;  /* 0x0008500001217983 */ /* 0x000f220000300800 */
[----:B------:R-:W-:-:S02]  /*66a30*/  LOP3.LUT R99, R32, 0xffff, RZ, 0xc0, !PT ;  /* 0x0000ffff20637812 */ /* 0x000fc400078ec0ff */
[----:B------:R-:W-:Y:S01]  /*66a40*/  LOP3.LUT R13, R17, 0xffff, RZ, 0xc0, !PT ;  /* 0x0000ffff110d7812 */ /* 0x000fe200078ec0ff */
[----:B------:R-:W4:Y:S04]  /*66a50*/  LDL.LU R32, [R1+0x630] ;  /* 0x0006300001207983 */ /* 0x000f280000300800 */
[----:B------:R-:W4:Y:S01]  /*66a60*/  LDL.LU R17, [R1+0x62c] ;  /* 0x00062c0001117983 */ /* 0x000f220000300800 */
[----:B------:R-:W-:Y:S02]  /*66a70*/  LOP3.LUT R100, R223, 0xffff, RZ, 0xc0, !PT ;  /* 0x0000ffffdf647812 */ /* 0x000fe400078ec0ff */
[----:B------:R-:W-:Y:S02]  /*66a80*/  LOP3.LUT R101, R221, 0xffff, RZ, 0xc0, !PT ;  /* 0x0000ffffdd657812 */ /* 0x000fe400078ec0ff */
[----:B------:R-:W-:-:S02]  /*66a90*/  LOP3.LUT R158, R158, 0xffff, RZ, 0xc0, !PT ;  /* 0x0000ffff9e9e7812 */ /* 0x000fc400078ec0ff */
[----:B------:R-:W-:Y:S02]  /*66aa0*/  LOP3.LUT R4, R227, 0xffff, RZ, 0xc0, !PT ;  /* 0x0000ffffe3047812 */ /* 0x000fe400078ec0ff */
[--C-:B0-----:R-:W-:Y:S02]  /*66ab0*/  PRMT R0, R100, 0x3340, R1.reuse ;  /* 0x0000334064007816 */ /* 0x101fe40000000001 */
[----:B-1----:R-:W-:Y:S02]  /*66ac0*/  PRMT R6, R6, 0x3340, R98 ;  /* 0x0000334006067816 */ /* 0x002fe40000000062 */
[----:B------:R-:W-:Y:S02]  /*66ad0*/  PRMT R2, R101, 0x3340, R1 ;  /* 0x0000334065027816 */ /* 0x000fe40000000001 */
[----:B------:R-:W-:Y:S01]  /*66ae0*/  PRMT R8, R97, 0x3340, R99 ;  /* 0x0000334061087816 */ /* 0x000fe20000000063 */
[----:B------:R-:W-:Y:S01]  /*66af0*/  STL [R1+0x190], R13 ;  /* 0x0001900d01007387 */ /* 0x000fe20000100800 */
[----:B------:R-:W-:-:S02]  /*66b00*/  PRMT R3, R158, 0x3340, R1 ;  /* 0x000033409e037816 */ /* 0x000fc40000000001 */
[----:B------:R-:W-:Y:S01]  /*66b10*/  PRMT R9, R9, 0x3340, R13 ;  /* 0x0000334009097816 */ /* 0x000fe2000000000d */
[----:B------:R0:W-:Y:S01]  /*66b20*/  STL [R1+0x1a0], R4 ;  /* 0x0001a00401007387 */ /* 0x0001e20000100800 */
[----:B------:R-:W-:Y:S02]  /*66b30*/  PRMT R0, R6, 0x5410, R0 ;  /* 0x0000541006007816 */ /* 0x000fe40000000000 */
[----:B------:R-:W-:Y:S02]  /*66b40*/  PRMT R11, R12, 0x3340, R11 ;  /* 0x000033400c0b7816 */ /* 0x000fe4000000000b */
[----:B------:R-:W-:Y:S02]  /*66b50*/  PRMT R6, R8, 0x5410, R2 ;  /* 0x0000541008067816 */ /* 0x000fe40000000002 */
[----:B------:R-:W-:Y:S02]  /*66b60*/  PRMT R2, R9, 0x5410, R3 ;  /* 0x0000541009027816 */ /* 0x000fe40000000003 */
[----:B0-----:R-:W-:Y:S01]  /*66b70*/  PRMT R4, R4, 0x3340, R1 ;  /* 0x0000334004047816 */ /* 0x001fe20000000001 */
[----:B------:R0:W-:Y:S04]  /*66b80*/  STL [R1+0x718], R0 ;  /* 0x0007180001007387 */ /* 0x0001e80000100800 */
[----:B------:R-:W-:Y:S04]  /*66b90*/  STL [R1+0x714], R6 ;  /* 0x0007140601007387 */ /* 0x000fe80000100800 */
[----:B------:R-:W-:Y:S01]  /*66ba0*/  STL [R1+0x710], R2 ;  /* 0x0007100201007387 */ /* 0x000fe20000100800 */
[----:B0-----:R-:W-:-:S03]  /*66bb0*/  PRMT R0, R11, 0x5410, R4 ;  /* 0x000054100b007816 */ /* 0x001fc60000000004 */
[----:B------:R-:W4:Y:S04]  /*66bc0*/  LDL.LU R37, [R1+0xc64] ;  /* 0x000c640001257983 */ /* 0x000f280000300800 */
[----:B------:R0:W-:Y:S01]  /*66bd0*/  STL [R1+0x70c], R0 ;  /* 0x00070c0001007387 */ /* 0x0001e20000100800 */
[----:B--2---:R-:W-:-:S03]  /*66be0*/  LOP3.LUT R12, R35, 0xffff, RZ, 0xc0, !PT ;  /* 0x0000ffff230c7812 */ /* 0x004fc600078ec0ff */
[----:B------:R-:W2:Y:S04]  /*66bf0*/  LDL.LU R35, [R1+0xc60] ;  /* 0x000c600001237983 */ /* 0x000ea80000300800 */
[----:B------:R-:W-:Y:S01]  /*66c00*/  STL [R1+0x1a8], R12 ;  /* 0x0001a80c01007387 */ /* 0x000fe20000100800 */
[----:B---3--:R-:W-:-:S03]  /*66c10*/  LOP3.LUT R91, R31, 0xffff, RZ, 0xc0, !PT ;  /* 0x0000ffff1f5b7812 */ /* 0x008fc600078ec0ff */
[----:B------:R-:W3:Y:S01]  /*66c20*/  LDL.LU R31, [R1+0xa4c] ;  /* 0x000a4c00011f7983 */ /* 0x000ee20000300800 */
[----:B----4-:R-:W-:-:S03]  /*66c30*/  LOP3.LUT R92, R36, 0xffff, RZ, 0xc0, !PT ;  /* 0x0000ffff245c7812 */ /* 0x010fc600078ec0ff */
[----:B------:R-:W4:Y:S01]  /*66c40*/  LDL.LU R36, [R1+0xa48] ;  /* 0x000a480001247983 */ /* 0x000f220000300800 */
[----:B------:R-:W-:-:S03]  /*66c50*/  LOP3.LUT R9, R34, 0xffff, RZ, 0xc0, !PT ;  /* 0x0000ffff22097812 */ /* 0x000fc600078ec0ff */
[----:B------:R-:W4:Y:S04]  /*66c60*/  LDL.LU R34, [R1+0x85c] ;  /* 0x00085c0001227983 */ /* 0x000f280000300800 */
[----:B------:R1:W-:Y:S01]  /*66c70*/  STL [R1+0x19c], R9 ;  /* 0x00019c0901007387 */ /* 0x0003e20000100800 */
[----:B------:R-:W-:-:S03]  /*66c80*/  LOP3.LUT R93, R33, 0xffff, RZ, 0xc0, !PT ;  /* 0x0000ffff215d7812 */ /* 0x000fc600078ec0ff */
[----:B------:R-:W4:Y:S01]  /*66c90*/  LDL.LU R33, [R1+0x858] ;  /* 0x0008580001217983 */ /* 0x000f220000300800 */
[----:B------:R-:W-:Y:S02]  /*66ca0*/  LOP3.LUT R11, R38, 0xffff, RZ, 0xc0, !PT ;  /* 0x0000ffff260b7812 */ /* 0x000fe400078ec0ff */
[----:B------:R-:W-:-:S03]  /*66cb0*/  LOP3.LUT R94, R32, 0xffff, RZ, 0xc0, !PT ;  /* 0x0000ffff205e7812 */ /* 0x000fc600078ec0ff */
[----:B------:R1:W-:Y:S01]  /*66cc0*/  STL [R1+0x1a4], R11 ;  /* 0x0001a40b01007387 */ /* 0x0003e20000100800 */
[----:B------:R-:W-:-:S03]  /*66cd0*/  LOP3.LUT R13, R17, 0xffff, RZ, 0xc0, !PT ;  /* 0x0000ffff110d7812 */ /* 0x000fc600078ec0ff */
[----:B------:R-:W4:Y:S04]  /*66ce0*/  LDL.LU R32, [R1+0x638] ;  /* 0x0006380001207983 */ /* 0x000f280000300800 */
[----:B------:R-:W4:Y:S01]  /*66cf0*/  LDL.LU R17, [R1+0x634] ;  /* 0x0006340001117983 */ /* 0x000f220000300800 */
[----:B------:R-:W-:Y:S02]  /*66d00*/  LOP3.LUT R87, R229, 0xffff, RZ, 0xc0, !PT ;  /* 0x0000ffffe5577812 */ /* 0x000fe400078ec0ff */
[----:B------:R-:W-:Y:S02]  /*66d10*/  LOP3.LUT R3, R159, 0xffff, RZ, 0xc0, !PT ;  /* 0x0000ffff9f037812 */ /* 0x000fe400078ec0ff */
[----:B------:R-:W-:Y:S02]  /*66d20*/  LOP3.LUT R160, R160, 0xffff, RZ, 0xc0, !PT ;  /* 0x0000ffffa0a07812 */ /* 0x000fe400078ec0ff */
[----:B------:R-:W-:-:S02]  /*66d30*/  LOP3.LUT R4, R234, 0xffff, RZ, 0xc0, !PT ;  /* 0x0000ffffea047812 */ /* 0x000fc400078ec0ff */
[----:B0-----:R-:W-:Y:S02]  /*66d40*/  PRMT R0, R87, 0x3340, R1 ;  /* 0x0000334057007816 */ /* 0x001fe40000000001 */
[----:B------:R-:W-:Y:S01]  /*66d50*/  PRMT R6, R91, 0x3340, R93 ;  /* 0x000033405b067816 */ /* 0x000fe2000000005d */
[----:B------:R-:W-:Y:S01]  /*66d60*/  STL [R1+0x198], R13 ;  /* 0x0001980d01007387 */ /* 0x000fe20000100800 */
[----:B------:R-:W-:Y:S02]  /*66d70*/  PRMT R2, R160, 0x3340, R1 ;  /* 0x00003340a0027816 */ /* 0x000fe40000000001 */
[----:B------:R-:W-:Y:S01]  /*66d80*/  PRMT R8, R92, 0x3340, R94 ;  /* 0x000033405c087816 */ /* 0x000fe2000000005e */
[----:B------:R0:W-:Y:S01]  /*66d90*/  STL [R1+0x618], R3 ;  /* 0x0006180301007387 */ /* 0x0001e20000100800 */
[----:B------:R-:W-:Y:S02]  /*66da0*/  PRMT R0, R6, 0x5410, R0 ;  /* 0x0000541006007816 */ /* 0x000fe40000000000 */
[----:B-1----:R-:W-:Y:S01]  /*66db0*/  PRMT R9, R9, 0x3340, R13 ;  /* 0x0000334009097816 */ /* 0x002fe2000000000d */
[----:B------:R1:W-:Y:S01]  /*66dc0*/  STL [R1+0x1c0], R4 ;  /* 0x0001c00401007387 */ /* 0x0003e20000100800 */
[----:B------:R-:W-:-:S02]  /*66dd0*/  PRMT R11, R12, 0x3340, R11 ;  /* 0x000033400c0b7816 */ /* 0x000fc4000000000b */
[----:B------:R-:W-:Y:S02]  /*66de0*/  PRMT R6, R8, 0x5410, R2 ;  /* 0x0000541008067816 */ /* 0x000fe40000000002 */
[--C-:B0-----:R-:W-:Y:S01]  /*66df0*/  PRMT R3, R3, 0x3340, R1.reuse ;  /* 0x0000334003037816 */ /* 0x101fe20000000001 */
[----:B------:R0:W-:Y:S01]  /*66e00*/  STL [R1+0x704], R0 ;  /* 0x0007040001007387 */ /* 0x0001e20000100800 */
[----:B-1----:R-:W-:Y:S02]  /*66e10*/  PRMT R4, R4, 0x3340, R1 ;  /* 0x0000334004047816 */ /* 0x002fe40000000001 */
[----:B------:R-:W-:Y:S01]  /*66e20*/  PRMT R2, R9, 0x5410, R3 ;  /* 0x0000541009027816 */ /* 0x000fe20000000003 */
[----:B------:R-:W-:Y:S01]  /*66e30*/  STL [R1+0x630], R6 ;  /* 0x0006300601007387 */ /* 0x000fe20000100800 */
[----:B------:R-:W-:Y:S02]  /*66e40*/  LOP3.LUT R12, R37, 0xffff, RZ, 0xc0, !PT ;  /* 0x0000ffff250c7812 */ /* 0x000fe400078ec0ff */
[----:B0-----:R-:W-:Y:S01]  /*66e50*/  PRMT R0, R11, 0x5410, R4 ;  /* 0x000054100b007816 */ /* 0x001fe20000000004 */
[----:B------:R-:W-:Y:S04]  /*66e60*/  STL [R1+0x62c], R2 ;  /* 0x00062c0201007387 */ /* 0x000fe80000100800 */
        /* <DEDUP_REMOVED lines=10> */
[----:B------:R1:W-:Y:S04]  /*66f10*/  STL [R1+0x1b0], R9 ;  /* 0x0001b00901007387 */ /* 0x0003e80000100800 */
[----:B------:R1:W-:Y:S04]  /*66f20*/  STL [R1+0x1b8], R11 ;  /* 0x0001b80b01007387 */ /* 0x0003e80000100800 */
[----:B------:R-:W4:Y:S01]  /*66f30*/  LDL.LU R37, [R1+0x86c] ;  /* 0x00086c0001257983 */ /* 0x000f220000300800 */
[----:B------:R-:W-:-:S03]  /*66f40*/  LOP3.LUT R84, R33, 0xffff, RZ, 0xc0, !PT ;  /* 0x0000ffff21547812 */ /* 0x000fc600078ec0ff */
[----:B------:R-:W4:Y:S01]  /*66f50*/  LDL.LU R33, [R1+0x864] ;  /* 0x0008640001217983 */ /* 0x000f220000300800 */
[----:B------:R-:W-:-:S03]  /*66f60*/  LOP3.LUT R85, R32, 0xffff, RZ, 0xc0, !PT ;  /* 0x0000ffff20557812 */ /* 0x000fc600078ec0ff */
[----:B------:R-:W4:Y:S01]  /*66f70*/  LDL.LU R32, [R1+0x860] ;  /* 0x0008600001207983 */ /* 0x000f220000300800 */
[----:B------:R-:W-:-:S03]  /*66f80*/  LOP3.LUT R80, R17, 0xffff, RZ, 0xc0, !PT ;  /* 0x0000ffff11507812 */ /* 0x000fc600078ec0ff */
[----:B------:R-:W4:Y:S01]  /*66f90*/  LDL.LU R17, [R1+0x644] ;  /* 0x0006440001117983 */ /* 0x000f220000300800 */
[----:B------:R-:W-:Y:S02]  /*66fa0*/  LOP3.LUT R86, R239, 0xffff, RZ, 0xc0, !PT ;  /* 0x0000ffffef567812 */ /* 0x000fe400078ec0ff */
[----:B------:R-:W-:Y:S02]  /*66fb0*/  LOP3.LUT R162, R162, 0xffff, RZ, 0xc0, !PT ;  /* 0x0000ffffa2a27812 */ /* 0x000fe400078ec0ff */
[----:B------:R-:W-:Y:S02]  /*66fc0*/  LOP3.LUT R18, R161, 0xffff, RZ, 0xc0, !PT ;  /* 0x0000ffffa1127812 */ /* 0x000fe400078ec0ff */
[----:B0-----:R-:W-:Y:S02]  /*66fd0*/  PRMT R0, R86, 0x3340, R1 ;  /* 0x0000334056007816 */ /* 0x001fe40000000001 */
[----:B------:R-:W-:Y:S02]  /*66fe0*/  PRMT R6, R82, 0x3340, R84 ;  /* 0x0000334052067816 */ /* 0x000fe40000000054 */
[----:B------:R-:W-:-:S02]  /*66ff0*/  LOP3.LUT R81, R242, 0xffff, RZ, 0xc0, !PT ;  /* 0x0000fffff2517812 */ /* 0x000fc400078ec0ff */
[----:B------:R-:W-:Y:S02]  /*67000*/  PRMT R2, R162, 0x3340, R1 ;  /* 0x00003340a2027816 */ /* 0x000fe40000000001 */
[----:B------:R-:W-:Y:S02]  /*67010*/  PRMT R8, R83, 0x3340, R85 ;  /* 0x0000334053087816 */ /* 0x000fe40000000055 */
[--C-:B------:R-:W-:Y:S02]  /*67020*/  PRMT R3, R18, 0x3340, R1.reuse ;  /* 0x0000334012037816 */ /* 0x100fe40000000001 */
[----:B-1----:R-:W-:Y:S02]  /*67030*/  PRMT R9, R9, 0x3340, R80 ;  /* 0x0000334009097816 */ /* 0x002fe40000000050 */
[----:B------:R-:W-:Y:S02]  /*67040*/  PRMT R0, R6, 0x5410, R0 ;  /* 0x0000541006007816 */ /* 0x000fe40000000000 */
        /* <DEDUP_REMOVED lines=9> */
[----:B--2---:R-:W-:-:S03]  /*670e0*/  LOP3.LUT R9, R35, 0xffff, RZ, 0xc0, !PT ;  /* 0x0000ffff23097812 */ /* 0x004fc600078ec0ff */
[----:B------:R-:W2:Y:S04]  /*670f0*/  LDL.LU R35, [R1+0xc84] ;  /* 0x000c840001237983 */ /* 0x000ea80000300800 */
[----:B------:R0:W-:Y:S01]  /*67100*/  STL [R1+0x614], R0 ;  /* 0x0006140001007387 */ /* 0x0001e20000100800 */
[----:B---3--:R-:W-:-:S03]  /*67110*/  LOP3.LUT R11, R31, 0xffff, RZ, 0xc0, !PT ;  /* 0x0000ffff1f0b7812 */ /* 0x008fc600078ec0ff */
[----:B------:R-:W3:Y:S04]  /*67120*/  LDL.LU R31, [R1+0xc80] ;  /* 0x000c8000011f7983 */ /* 0x000ee80000300800 */
[----:B------:R1:W-:Y:S01]  /*67130*/  STL [R1+0x1d0], R9 ;  /* 0x0001d00901007387 */ /* 0x0003e20000100800 */
[----:B----4-:R-:W-:-:S03]  /*67140*/  LOP3.LUT R74, R36, 0xffff, RZ, 0xc0, !PT ;  /* 0x0000ffff244a7812 */ /* 0x010fc600078ec0ff */
[----:B------:R-:W-:Y:S04]  /*67150*/  STL [R1+0x1cc], R11 ;  /* 0x0001cc0b01007387 */ /* 0x000fe80000100800 */
[----:B------:R-:W4:Y:S01]  /*67160*/  LDL.LU R36, [R1+0xa6c] ;  /* 0x000a6c0001247983 */ /* 0x000f220000300800 */
[----:B------:R-:W-:-:S03]  /*67170*/  LOP3.LUT R75, R34, 0xffff, RZ, 0xc0, !PT ;  /* 0x0000ffff224b7812 */ /* 0x000fc600078ec0ff */
[----:B------:R-:W4:Y:S01]  /*67180*/  LDL.LU R34, [R1+0xa68] ;  /* 0x000a680001227983 */ /* 0x000f220000300800 */
[----:B------:R-:W-:-:S03]  /*67190*/  LOP3.LUT R12, R33, 0xffff, RZ, 0xc0, !PT ;  /* 0x0000ffff210c7812 */ /* 0x000fc600078ec0ff */
[----:B------:R-:W4:Y:S01]  /*671a0*/  LDL.LU R33, [R1+0x87c] ;  /* 0x00087c0001217983 */ /* 0x000f220000300800 */
[----:B------:R-:W-:-:S05]  /*671b0*/  LOP3.LUT R13, R37, 0xffff, RZ, 0xc0, !PT ;  /* 0x0000ffff250d7812 */ /* 0x000fca00078ec0ff */
[----:B------:R-:W-:Y:S01]  /*671c0*/  STL [R1+0x1c4], R13 ;  /* 0x0001c40d01007387 */ /* 0x000fe20000100800 */
[----:B------:R-:W-:-:S03]  /*671d0*/  LOP3.LUT R76, R32, 0xffff, RZ, 0xc0, !PT ;  /* 0x0000ffff204c7812 */ /* 0x000fc600078ec0ff */
[----:B------:R-:W-:Y:S01]  /*671e0*/  STL [R1+0x1c8], R12 ;  /* 0x0001c80c01007387 */ /* 0x000fe20000100800 */
[----:B------:R-:W-:-:S03]  /*671f0*/  LOP3.LUT R77, R17, 0xffff, RZ, 0xc0, !PT ;  /* 0x0000ffff114d7812 */ /* 0x000fc600078ec0ff */
[----:B------:R-:W4:Y:S04]  /*67200*/  LDL.LU R32, [R1+0x878] ;  /* 0x0008780001207983 */ /* 0x000f280000300800 */
[----:B------:R-:W4:Y:S01]  /*67210*/  LDL.LU R17, [R1+0x654] ;  /* 0x0006540001117983 */ /* 0x000f220000300800 */
[----:B------:R-:W-:Y:S02]  /*67220*/  LOP3.LUT R78, R243, 0xffff, RZ, 0xc0, !PT ;  /* 0x0000fffff34e7812 */ /* 0x000fe400078ec0ff */
[----:B------:R-:W-:Y:S01]  /*67230*/  LOP3.LUT R3, R247, 0xffff, RZ, 0xc0, !PT ;  /* 0x0000fffff7037812 */ /* 0x000fe200078ec0ff */
[----:B------:R-:W4:Y:S01]  /*67240*/  LDL.LU R37, [R1+0x650] ;  /* 0x0006500001257983 */ /* 0x000f220000300800 */
[----:B------:R-:W-:Y:S02]  /*67250*/  LOP3.LUT R79, R164, 0xffff, RZ, 0xc0, !PT ;  /* 0x0000ffffa44f7812 */ /* 0x000fe400078ec0ff */
[----:B0-----:R-:W-:-:S02]  /*67260*/  PRMT R0, R78, 0x3340, R1 ;  /* 0x000033404e007816 */ /* 0x001fc40000000001 */
[----:B------:R-:W-:Y:S01]  /*67270*/  PRMT R6, R74, 0x3340, R76 ;  /* 0x000033404a067816 */ /* 0x000fe2000000004c */
[----:B------:R0:W-:Y:S01]  /*67280*/  STL [R1+0x1d8], R3 ;  /* 0x0001d80301007387 */ /* 0x0001e20000100800 */
[----:B------:R-:W-:Y:S02]  /*67290*/  LOP3.LUT R73, R246, 0xffff, RZ, 0xc0, !PT ;  /* 0x0000fffff6497812 */ /* 0x000fe400078ec0ff */
[----:B------:R-:W-:Y:S02]  /*672a0*/  PRMT R2, R79, 0x3340, R1 ;  /* 0x000033404f027816 */ /* 0x000fe40000000001 */
[----:B------:R-:W-:Y:S02]  /*672b0*/  PRMT R8, R75, 0x3340, R77 ;  /* 0x000033404b087816 */ /* 0x000fe4000000004d */
[----:B-1----:R-:W-:Y:S02]  /*672c0*/  PRMT R9, R9, 0x3340, R13 ;  /* 0x0000334009097816 */ /* 0x002fe4000000000d */
[----:B------:R-:W-:-:S02]  /*672d0*/  PRMT R0, R6, 0x5410, R0 ;  /* 0x0000541006007816 */ /* 0x000fc40000000000 */
[--C-:B0-----:R-:W-:Y:S02]  /*672e0*/  PRMT R3, R3, 0x3340, R1.reuse ;  /* 0x0000334003037816 */ /* 0x101fe40000000001 */
[----:B------:R-:W-:Y:S02]  /*672f0*/  PRMT R4, R73, 0x3340, R1 ;  /* 0x0000334049047816 */ /* 0x000fe40000000001 */
[----:B------:R-:W-:Y:S02]  /*67300*/  PRMT R11, R11, 0x3340, R12 ;  /* 0x000033400b0b7816 */ /* 0x000fe4000000000c */
[----:B------:R-:W-:Y:S01]  /*67310*/  PRMT R6, R8, 0x5410, R2 ;  /* 0x0000541008067816 */ /* 0x000fe20000000002 */
[----:B------:R0:W-:Y:S01]  /*67320*/  STL [R1+0x610], R0 ;  /* 0x0006100001007387 */ /* 0x0001e20000100800 */
[----:B------:R-:W-:-:S03]  /*67330*/  PRMT R2, R9, 0x5410, R3 ;  /* 0x0000541009027816 */ /* 0x000fc60000000003 */
        /* <DEDUP_REMOVED lines=8> */
[----:B------:R1:W-:Y:S04]  /*673c0*/  STL [R1+0x1dc], R8 ;  /* 0x0001dc0801007387 */ /* 0x0003e80000100800 */
[----:B------:R1:W-:Y:S01]  /*673d0*/  STL [R1+0x1d4], R9 ;  /* 0x0001d40901007387 */ /* 0x0003e20000100800 */
[----:B----4-:R-:W-:Y:S02]  /*673e0*/  LOP3.LUT R11, R36, 0xffff, RZ, 0xc0, !PT ;  /* 0x0000ffff240b7812 */ /* 0x010fe400078ec0ff */
[----:B------:R-:W-:-:S02]  /*673f0*/  LOP3.LUT R71, R34, 0xffff, RZ, 0xc0, !PT ;  /* 0x0000ffff22477812 */ /* 0x000fc400078ec0ff */
[----:B------:R-:W4:Y:S04]  /*67400*/  LDL.LU R34, [R1+0xa7c] ;  /* 0x000a7c0001227983 */ /* 0x000f280000300800 */
[----:B------:R-:W-:Y:S01]  /*67410*/  STL [R1+0x1ec], R11 ;  /* 0x0001ec0b01007387 */ /* 0x000fe20000100800 */
[----:B------:R-:W-:-:S03]  /*67420*/  LOP3.LUT R67, R33, 0xffff, RZ, 0xc0, !PT ;  /* 0x0000ffff21437812 */ /* 0x000fc600078ec0ff */
[----:B------:R-:W4:Y:S04]  /*67430*/  LDL.LU R33, [R1+0xa78] ;  /* 0x000a780001217983 */ /* 0x000f280000300800 */
[----:B------:R-:W4:Y:S01]  /*67440*/  LDL.LU R36, [R1+0x88c] ;  /* 0x00088c0001247983 */ /* 0x000f220000300800 */
[----:B------:R-:W-:-:S03]  /*67450*/  LOP3.LUT R68, R32, 0xffff, RZ, 0xc0, !PT ;  /* 0x0000ffff20447812 */ /* 0x000fc600078ec0ff */
[----:B------:R-:W4:Y:S01]  /*67460*/  LDL.LU R32, [R1+0x888] ;  /* 0x0008880001207983 */ /* 0x000f220000300800 */
[----:B------:R-:W-:-:S03]  /*67470*/  LOP3.LUT R12, R17, 0xffff, RZ, 0xc0, !PT ;  /* 0x0000ffff110c7812 */ /* 0x000fc600078ec0ff */
[----:B------:R-:W4:Y:S01]  /*67480*/  LDL.LU R17, [R1+0x664] ;  /* 0x0006640001117983 */ /* 0x000f220000300800 */
[----:B------:R-:W-:Y:S02]  /*67490*/  LOP3.LUT R69, R166, 0xffff, RZ, 0xc0, !PT ;  /* 0x0000ffffa6457812 */ /* 0x000fe400078ec0ff */
[----:B------:R-:W-:Y:S02]  /*674a0*/  LOP3.LUT R72, R37, 0xffff, RZ, 0xc0, !PT ;  /* 0x0000ffff25487812 */ /* 0x000fe400078ec0ff */
[----:B------:R-:W-:Y:S01]  /*674b0*/  LOP3.LUT R3, R250, 0xffff, RZ, 0xc0, !PT ;  /* 0x0000fffffa037812 */ /* 0x000fe200078ec0ff */
[----:B------:R-:W-:Y:S01]  /*674c0*/  STL [R1+0x1e8], R12 ;  /* 0x0001e80c01007387 */ /* 0x000fe20000100800 */
[----:B------:R-:W-:Y:S02]  /*674d0*/  LOP3.LUT R70, R251, 0xffff, RZ, 0xc0, !PT ;  /* 0x0000fffffb467812 */ /* 0x000fe400078ec0ff */
[----:B------:R-:W-:Y:S01]  /*674e0*/  LOP3.LUT R4, R168, 0xffff, RZ, 0xc0, !PT ;  /* 0x0000ffffa8047812 */ /* 0x000fe200078ec0ff */
[----:B------:R-:W4:Y:S01]  /*674f0*/  LDL.LU R38, [R1+0x660] ;  /* 0x0006600001267983 */ /* 0x000f220000300800 */
[----:B0-----:R-:W-:-:S02]  /*67500*/  PRMT R0, R69, 0x3340, R1 ;  /* 0x0000334045007816 */ /* 0x001fc40000000001 */
[----:B------:R-:W-:Y:S01]  /*67510*/  PRMT R6, R71, 0x3340, R72 ;  /* 0x0000334047067816 */ /* 0x000fe20000000048 */
[----:B------:R0:W-:Y:S01]  /*67520*/  STL [R1+0x1e4], R3 ;  /* 0x0001e40301007387 */ /* 0x0001e20000100800 */
[----:B------:R-:W-:Y:S02]  /*67530*/  PRMT R2, R70, 0x3340, R1 ;  /* 0x0000334046027816 */ /* 0x000fe40000000001 */
[----:B-1----:R-:W-:Y:S01]  /*67540*/  PRMT R8, R8, 0x3340, R67 ;  /* 0x0000334008087816 */ /* 0x002fe20000000043 */
        /* <DEDUP_REMOVED lines=14> */
[----:B------:R0:W-:Y:S04]  /*67630*/  STL [R1+0x5c4], R0 ;  /* 0x0005c40001007387 */ /* 0x0001e80000100800 */
[----:B------:R-:W2:Y:S01]  /*67640*/  LDL.LU R37, [R1+0xca0] ;  /* 0x000ca00001257983 */ /* 0x000ea20000300800 */
[----:B---3--:R-:W-:-:S03]  /*67650*/  LOP3.LUT R58, R31, 0xffff, RZ, 0xc0, !PT ;  /* 0x0000ffff1f3a7812 */ /* 0x008fc600078ec0ff */
[----:B------:R-:W3:Y:S01]  /*67660*/  LDL.LU R31, [R1+0xa8c] ;  /* 0x000a8c00011f7983 */ /* 0x000ee20000300800 */
[----:B----4-:R-:W-:-:S03]  /*67670*/  LOP3.LUT R11, R34, 0xffff, RZ, 0xc0, !PT ;  /* 0x0000ffff220b7812 */ /* 0x010fc600078ec0ff */
[----:B------:R-:W4:Y:S01]  /*67680*/  LDL.LU R34, [R1+0xa88] ;  /* 0x000a880001227983 */ /* 0x000f220000300800 */
[----:B------:R-:W-:-:S03]  /*67690*/  LOP3.LUT R65, R33, 0xffff, RZ, 0xc0, !PT ;  /* 0x0000ffff21417812 */ /* 0x000fc600078ec0ff */
[----:B------:R-:W4:Y:S01]  /*676a0*/  LDL.LU R33, [R1+0x898] ;  /* 0x0008980001217983 */ /* 0x000f220000300800 */
[----:B------:R-:W-:-:S03]  /*676b0*/  LOP3.LUT R59, R36, 0xffff, RZ, 0xc0, !PT ;  /* 0x0000ffff243b7812 */ /* 0x000fc600078ec0ff */
[----:B------:R-:W-:Y:S04]  /*676c0*/  STL [R1+0x204], R11 ;  /* 0x0002040b01007387 */ /* 0x000fe80000100800 */
[----:B------:R-:W4:Y:S01]  /*676d0*/  LDL.LU R36, [R1+0x894] ;  /* 0x0008940001247983 */ /* 0x000f220000300800 */
[----:B------:R-:W-:-:S03]  /*676e0*/  LOP3.LUT R60, R32, 0xffff, RZ, 0xc0, !PT ;  /* 0x0000ffff203c7812 */ /* 0x000fc600078ec0ff */
[----:B------:R-:W4:Y:S01]  /*676f0*/  LDL.LU R32, [R1+0x674] ;  /* 0x0006740001207983 */ /* 0x000f220000300800 */
[----:B------:R-:W-:-:S03]  /*67700*/  LOP3.LUT R12, R17, 0xffff, RZ, 0xc0, !PT ;  /* 0x0000ffff110c7812 */ /* 0x000fc600078ec0ff */
[----:B------:R-:W4:Y:S01]  /*67710*/  LDL.LU R17, [R1+0x670] ;  /* 0x0006700001117983 */ /* 0x000f220000300800 */
[----:B0-----:R-:W-:Y:S02]  /*67720*/  LOP3.LUT R0, R167, 0xffff, RZ, 0xc0, !PT ;  /* 0x0000ffffa7007812 */ /* 0x001fe400078ec0ff */
[----:B------:R-:W-:Y:S01]  /*67730*/  LOP3.LUT R61, R14, 0xffff, RZ, 0xc0, !PT ;  /* 0x0000ffff0e3d7812 */ /* 0x000fe200078ec0ff */
[----:B------:R-:W-:Y:S01]  /*67740*/  STL [R1+0x200], R12 ;  /* 0x0002000c01007387 */ /* 0x000fe20000100800 */
[----:B------:R-:W-:Y:S02]  /*67750*/  LOP3.LUT R62, R16, 0xffff, RZ, 0xc0, !PT ;  /* 0x0000ffff103e7812 */ /* 0x000fe400078ec0ff */
[----:B------:R-:W-:Y:S01]  /*67760*/  LOP3.LUT R66, R38, 0xffff, RZ, 0xc0, !PT ;  /* 0x0000ffff26427812 */ /* 0x000fe200078ec0ff */
[----:B------:R-:W4:Y:S01]  /*67770*/  LDL.LU R14, [R1+0x2dc4] ;  /* 0x002dc400010e7983 */ /* 0x000f220000300800 */
[----:B------:R-:W-:-:S03]  /*67780*/  LOP3.LUT R4, R170, 0xffff, RZ, 0xc0, !PT ;  /* 0x0000ffffaa047812 */ /* 0x000fc600078ec0ff */
[----:B------:R-:W4:Y:S01]  /*67790*/  LDL.LU R16, [R1+0x2dc0] ;  /* 0x002dc00001107983 */ /* 0x000f220000300800 */
[----:B------:R-:W-:-:S03]  /*677a0*/  PRMT R6, R65, 0x3340, R66 ;  /* 0x0000334041067816 */ /* 0x000fc60000000042 */
[----:B------:R0:W-:Y:S01]  /*677b0*/  STL [R1+0x570], R0 ;  /* 0x0005700001007387 */ /* 0x0001e20000100800 */
[----:B------:R-:W-:Y:S02]  /*677c0*/  PRMT R2, R61, 0x3340, R1 ;  /* 0x000033403d027816 */ /* 0x000fe40000000001 */
[----:B------:R-:W-:Y:S01]  /*677d0*/  PRMT R8, R57, 0x3340, R59 ;  /* 0x0000334039087816 */ /* 0x000fe2000000003b */
[----:B------:R1:W-:Y:S01]  /*677e0*/  STL [R1+0x1fc], R4 ;  /* 0x0001fc0401007387 */ /* 0x0003e20000100800 */
[--C-:B------:R-:W-:Y:S02]  /*677f0*/  PRMT R3, R62, 0x3340, R1.reuse ;  /* 0x000033403e037816 */ /* 0x100fe40000000001 */
[----:B0-----:R-:W-:Y:S02]  /*67800*/  PRMT R0, R0, 0x3340, R1 ;  /* 0x0000334000007816 */ /* 0x001fe40000000001 */
[----:B------:R-:W-:Y:S02]  /*67810*/  PRMT R9, R58, 0x3340, R60 ;  /* 0x000033403a097816 */ /* 0x000fe4000000003c */
[----:B------:R-:W-:-:S02]  /*67820*/  PRMT R0, R6, 0x5410, R0 ;  /* 0x0000541006007816 */ /* 0x000fc40000000000 */
[----:B-1----:R-:W-:Y:S02]  /*67830*/  PRMT R4, R4, 0x3340, R1 ;  /* 0x0000334004047816 */ /* 0x002fe40000000001 */
[----:B------:R-:W-:Y:S02]  /*67840*/  PRMT R11, R11, 0x3340, R12 ;  /* 0x000033400b0b7816 */ /* 0x000fe4000000000c */
[----:B------:R-:W-:Y:S01]  /*67850*/  PRMT R6, R8, 0x5410, R2 ;  /* 0x0000541008067816 */ /* 0x000fe20000000002 */
[----:B------:R0:W-:Y:S01]  /*67860*/  STL [R1+0x5b0], R0 ;  /* 0x0005b00001007387 */ /* 0x0001e20000100800 */
[----:B------:R-:W-:-:S03]  /*67870*/  PRMT R2, R9, 0x5410, R3 ;  /* 0x0000541009027816 */ /* 0x000fc60000000003 */
[----:B------:R-:W-:Y:S01]  /*67880*/  STL [R1+0x58c], R6 ;  /* 0x00058c0601007387 */ /* 0x000fe20000100800 */
[----:B0-----:R-:W-:-:S03]  /*67890*/  PRMT R0, R11, 0x5410, R4 ;  /* 0x000054100b007816 */ /* 0x001fc60000000004 */
[----:B------:R-:W-:Y:S01]  /*678a0*/  STL [R1+0x588], R2 ;  /* 0x0005880201007387 */ /* 0x000fe20000100800 */
[----:B------:R-:W-:Y:S02]  /*678b0*/  LOP3.LUT R26, R10, 0xffff, RZ, 0xc0, !PT ;  /* 0x0000ffff0a1a7812 */ /* 0x000fe400078ec0ff */
[----:B--2---:R-:W-:Y:S02]  /*678c0*/  LOP3.LUT R53, R35, 0xffff, RZ, 0xc0, !PT ;  /* 0x0000ffff23357812 */ /* 0x004fe400078ec0ff */
[----:B------:R-:W2:Y:S01]  /*678d0*/  LDL.LU R35, [R1+0xe00] ;  /* 0x000e000001237983 */ /* 0x000ea20000300800 */
[----:B------:R-:W-:-:S03]  /*678e0*/  LOP3.LUT R9, R37, 0xffff, RZ, 0xc0, !PT ;  /* 0x0000ffff25097812 */ /* 0x000fc600078ec0ff */
[----:B------:R0:W-:Y:S01]  /*678f0*/  STL [R1+0x57c], R0 ;  /* 0x00057c0001007387 */ /* 0x0001e20000100800 */
[----:B---3--:R-:W-:-:S03]  /*67900*/  LOP3.LUT R11, R31, 0xffff, RZ, 0xc0, !PT ;  /* 0x0000ffff1f0b7812 */ /* 0x008fc600078ec0ff */
[----:B------:R-:W3:Y:S04]  /*67910*/  LDL.LU R31, [R1+0xcb4] ;  /* 0x000cb400011f7983 */ /* 0x000ee80000300800 */
[----:B------:R-:W-:Y:S01]  /*67920*/  STL [R1+0x1f8], R9 ;  /* 0x0001f80901007387 */ /* 0x000fe20000100800 */
[----:B0-----:R-:W-:-:S03]  /*67930*/  LOP3.LUT R0, R169, 0xffff, RZ, 0xc0, !PT ;  /* 0x0000ffffa9007812 */ /* 0x001fc600078ec0ff */
[----:B------:R-:W-:Y:S01]  /*67940*/  STL [R1+0x1f4], R11 ;  /* 0x0001f40b01007387 */ /* 0x000fe20000100800 */
[----:B----4-:R-:W-:-:S03]  /*67950*/  LOP3.LUT R54, R34, 0xffff, RZ, 0xc0, !PT ;  /* 0x0000ffff22367812 */ /* 0x010fc600078ec0ff */
[----:B------:R-:W4:Y:S01]  /*67960*/  LDL.LU R34, [R1+0xcb0] ;  /* 0x000cb00001227983 */ /* 0x000f220000300800 */
[----:B------:R-:W-:-:S03]  /*67970*/  LOP3.LUT R55, R33, 0xffff, RZ, 0xc0, !PT ;  /* 0x0000ffff21377812 */ /* 0x000fc600078ec0ff */
[----:B------:R-:W4:Y:S01]  /*67980*/  LDL.LU R33, [R1+0xa98] ;  /* 0x000a980001217983 */ /* 0x000f220000300800 */
[----:B------:R-:W-:-:S05]  /*67990*/  LOP3.LUT R12, R36, 0xffff, RZ, 0xc0, !PT ;  /* 0x0000ffff240c7812 */ /* 0x000fca00078ec0ff */
[----:B------:R-:W-:Y:S04]  /*679a0*/  STL [R1+0x1f0], R12 ;  /* 0x0001f00c01007387 */ /* 0x000fe80000100800 */
[----:B------:R-:W4:Y:S04]  /*679b0*/  LDL.LU R10, [R1+0x2dbc] ;  /* 0x002dbc00010a7983 */ /* 0x000f280000300800 */
[----:B------:R-:W4:Y:S01]  /*679c0*/  LDL.LU R39, [R1+0x8ac] ;  /* 0x0008ac0001277983 */ /* 0x000f220000300800 */
[----:B------:R-:W-:-:S03]  /*679d0*/  LOP3.LUT R25, R32, 0xffff, RZ, 0xc0, !PT ;  /* 0x0000ffff20197812 */ /* 0x000fc600078ec0ff */
[----:B------:R0:W-:Y:S01]  /*679e0*/  STL [R1+0x548], R0 ;  /* 0x0005480001007387 */ /* 0x0001e20000100800 */
[----:B------:R-:W-:-:S03]  /*679f0*/  LOP3.LUT R56, R17, 0xffff, RZ, 0xc0, !PT ;  /* 0x0000ffff11387812 */ /* 0x000fc600078ec0ff */
[----:B------:R-:W4:Y:S04]  /*67a00*/  LDL.LU R38, [R1+0x8a4] ;  /* 0x0008a40001267983 */ /* 0x000f280000300800 */
[----:B------:R-:W4:Y:S04]  /*67a10*/  LDL.LU R32, [R1+0x8a0] ;  /* 0x0008a00001207983 */ /* 0x000f280000300800 */
[----:B------:R-:W4:Y:S01]  /*67a20*/  LDL.LU R17, [R1+0x680] ;  /* 0x0006800001117983 */ /* 0x000f220000300800 */
[----:B------:R-:W-:-:S03]  /*67a30*/  LOP3.LUT R50, R15, 0xffff, RZ, 0xc0, !PT ;  /* 0x0000ffff0f327812 */ /* 0x000fc600078ec0ff */
[----:B------:R-:W4:Y:S01]  /*67a40*/  LDL.LU R15, [R1+0x2db8] ;  /* 0x002db800010f7983 */ /* 0x000f220000300800 */
[----:B------:R-:W-:Y:S02]  /*67a50*/  LOP3.LUT R4, R172, 0xffff, RZ, 0xc0, !PT ;  /* 0x0000ffffac047812 */ /* 0x000fe400078ec0ff */
[--C-:B0-----:R-:W-:Y:S02]  /*67a60*/  PRMT R0, R0, 0x3340, R1.reuse ;  /* 0x0000334000007816 */ /* 0x101fe40000000001 */
[----:B------:R-:W-:Y:S02]  /*67a70*/  PRMT R6, R54, 0x3340, R56 ;  /* 0x0000334036067816 */ /* 0x000fe40000000038 */
        /* <DEDUP_REMOVED lines=11> */
[----:B------:R-:W-:Y:S01]  /*67b30*/  STL [R1+0x4fc], R6 ;  /* 0x0004fc0601007387 */ /* 0x000fe20000100800 */
[----:B0-----:R-:W-:-:S03]  /*67b40*/  PRMT R0, R11, 0x5410, R4 ;  /* 0x000054100b007816 */ /* 0x001fc60000000004 */
[----:B------:R-:W-:Y:S04]  /*67b50*/  STL [R1+0x4f8], R2 ;  /* 0x0004f80201007387 */ /* 0x000fe80000100800 */
[----:B------:R-:W4:Y:S04]  /*67b60*/  LDL.LU R37, [R1+0xe04] ;  /* 0x000e040001257983 */ /* 0x000f280000300800 */
[----:B------:R0:W-:Y:S04]  /*67b70*/  STL [R1+0x4f0], R0 ;  /* 0x0004f00001007387 */ /* 0x0001e80000100800 */
[----:B------:R-:W4:Y:S01]  /*67b80*/  LDL.LU R36, [R1+0xcbc] ;  /* 0x000cbc0001247983 */ /* 0x000f220000300800 */
[----:B------:R-:W-:-:S02]  /*67b90*/  LOP3.LUT R23, R16, 0xffff, RZ, 0xc0, !PT ;  /* 0x0000ffff10177812 */ /* 0x000fc400078ec0ff */
[----:B--2---:R-:W-:-:S05]  /*67ba0*/  LOP3.LUT R18, R35, 0xffff, RZ, 0xc0, !PT ;  /* 0x0000ffff23127812 */ /* 0x004fca00078ec0ff */
[----:B------:R-:W-:Y:S01]  /*67bb0*/  STL [R1+0x220], R18 ;  /* 0x0002201201007387 */ /* 0x000fe20000100800 */
[----:B---3--:R-:W-:-:S03]  /*67bc0*/  LOP3.LUT R11, R31, 0xffff, RZ, 0xc0, !PT ;  /* 0x0000ffff1f0b7812 */ /* 0x008fc600078ec0ff */
[----:B------:R-:W2:Y:S04]  /*67bd0*/  LDL.LU R31, [R1+0xaac] ;  /* 0x000aac00011f7983 */ /* 0x000ea80000300800 */
[----:B------:R-:W3:Y:S01]  /*67be0*/  LDL.LU R35, [R1+0xaa8] ;  /* 0x000aa80001237983 */ /* 0x000ee20000300800 */
[----:B----4-:R-:W-:-:S03]  /*67bf0*/  LOP3.LUT R8, R34, 0xffff, RZ, 0xc0, !PT ;  /* 0x0000ffff22087812 */ /* 0x010fc600078ec0ff */
[----:B------:R-:W4:Y:S04]  /*67c00*/  LDL.LU R34, [R1+0xa44] ;  /* 0x000a440001227983 */ /* 0x000f280000300800 */
[----:B------:R1:W-:Y:S01]  /*67c10*/  STL [R1+0x20c], R8 ;  /* 0x00020c0801007387 */ /* 0x0003e20000100800 */
[----:B------:R-:W-:-:S03]  /*67c20*/  LOP3.LUT R9, R33, 0xffff, RZ, 0xc0, !PT ;  /* 0x0000ffff21097812 */ /* 0x000fc600078ec0ff */
[----:B------:R-:W4:Y:S04]  /*67c30*/  LDL.LU R33, [R1+0x8b4] ;  /* 0x0008b40001217983 */ /* 0x000f280000300800 */
[----:B------:R1:W-:Y:S01]  /*67c40*/  STL [R1+0x208], R9 ;  /* 0x0002080901007387 */ /* 0x0003e20000100800 */
[----:B------:R-:W-:-:S05]  /*67c50*/  LOP3.LUT R24, R39, 0xffff, RZ, 0xc0, !PT ;  /* 0x0000ffff27187812 */ /* 0x000fca00078ec0ff */
[----:B------:R1:W-:Y:S01]  /*67c60*/  STL [R1+0x21c], R24 ;  /* 0x00021c1801007387 */ /* 0x0003e20000100800 */
[----:B------:R-:W-:-:S03]  /*67c70*/  LOP3.LUT R13, R32, 0xffff, RZ, 0xc0, !PT ;  /* 0x0000ffff200d7812 */ /* 0x000fc600078ec0ff */
[----:B------:R-:W4:Y:S01]  /*67c80*/  LDL.LU R32, [R1+0x688] ;  /* 0x0006880001207983 */ /* 0x000f220000300800 */
[----:B------:R-:W-:-:S03]  /*67c90*/  LOP3.LUT R20, R17, 0xffff, RZ, 0xc0, !PT ;  /* 0x0000ffff11147812 */ /* 0x000fc600078ec0ff */
[----:B------:R-:W4:Y:S04]  /*67ca0*/  LDL.LU R16, [R1+0x2db4] ;  /* 0x002db40001107983 */ /* 0x000f280000300800 */
[----:B------:R-:W4:Y:S01]  /*67cb0*/  LDL.LU R17, [R1+0x684] ;  /* 0x0006840001117983 */ /* 0x000f220000300800 */
[----:B------:R-:W-:Y:S02]  /*67cc0*/  LOP3.LUT R12, R38, 0xffff, RZ, 0xc0, !PT ;  /* 0x0000ffff260c7812 */ /* 0x000fe400078ec0ff */
[----:B------:R-:W-:Y:S02]  /*67cd0*/  LOP3.LUT R3, R174, 0xffff, RZ, 0xc0, !PT ;  /* 0x0000ffffae037812 */ /* 0x000fe400078ec0ff */
[----:B------:R-:W-:Y:S02]  /*67ce0*/  LOP3.LUT R22, R14, 0xffff, RZ, 0xc0, !PT ;  /* 0x0000ffff0e167812 */ /* 0x000fe400078ec0ff */
[----:B------:R-:W-:Y:S01]  /*67cf0*/  LOP3.LUT R4, R15, 0xffff, RZ, 0xc0, !PT ;  /* 0x0000ffff0f047812 */ /* 0x000fe200078ec0ff */
[----:B------:R-:W4:Y:S01]  /*67d00*/  LDL.LU R14, [R1+0x2db0] ;  /* 0x002db000010e7983 */ /* 0x000f220000300800 */
[----:B0-----:R-:W-:-:S02]  /*67d10*/  PRMT R0, R23, 0x3340, R1 ;  /* 0x0000334017007816 */ /* 0x001fc40000000001 */
[----:B------:R-:W-:Y:S01]  /*67d20*/  PRMT R6, R11, 0x3340, R12 ;  /* 0x000033400b067816 */ /* 0x000fe2000000000c */
[----:B------:R-:W4:Y:S01]  /*67d30*/  LDL.LU R15, [R1+0x2dac] ;  /* 0x002dac00010f7983 */ /* 0x000f220000300800 */
[----:B------:R-:W-:Y:S02]  /*67d40*/  PRMT R2, R22, 0x3340, R1 ;  /* 0x0000334016027816 */ /* 0x000fe40000000001 */
[----:B-1----:R-:W-:Y:S01]  /*67d50*/  PRMT R8, R8, 0x3340, R13 ;  /* 0x0000334008087816 */ /* 0x002fe2000000000d */
[----:B------:R0:W-:Y:S01]  /*67d60*/  STL [R1+0x218], R3 ;  /* 0x0002180301007387 */ /* 0x0001e20000100800 */
[----:B------:R-:W-:Y:S02]  /*67d70*/  PRMT R0, R6, 0x5410, R0 ;  /* 0x0000541006007816 */ /* 0x000fe40000000000 */
[----:B------:R-:W-:Y:S01]  /*67d80*/  PRMT R9, R9, 0x3340, R20 ;  /* 0x0000334009097816 */ /* 0x000fe20000000014 */
        /* <DEDUP_REMOVED lines=8> */
[----:B0-----:R-:W-:-:S03]  /*67e10*/  PRMT R0, R24, 0x5410, R4 ;  /* 0x0000541018007816 */ /* 0x001fc60000000004 */
[----:B------:R-:W-:Y:S04]  /*67e20*/  STL [R1+0x498], R2 ;  /* 0x0004980201007387 */ /* 0x000fe80000100800 */
[----:B------:R0:W-:Y:S04]  /*67e30*/  STL [R1+0x414], R0 ;  /* 0x0004140001007387 */ /* 0x0001e80000100800 */
[----:B------:R-:W4:Y:S01]  /*67e40*/  LDL.LU R39, [R1+0xe0c] ;  /* 0x000e0c0001277983 */ /* 0x000f220000300800 */
[----:B------:R-:W-:Y:S02]  /*67e50*/  LOP3.LUT R40, R37, 0xffff, RZ, 0xc0, !PT ;  /* 0x0000ffff25287812 */ /* 0x000fe400078ec0ff */
[----:B------:R-:W-:-:S03]  /*67e60*/  LOP3.LUT R27, R36, 0xffff, RZ, 0xc0, !PT ;  /* 0x0000ffff241b7812 */ /* 0x000fc600078ec0ff */
[----:B------:R-:W-:Y:S01]  /*67e70*/  STL [R1+0x234], R40 ;  /* 0x0002342801007387 */ /* 0x000fe20000100800 */
[----:B------:R-:W-:Y:S02]  /*67e80*/  LOP3.LUT R30, R10, 0xffff, RZ, 0xc0, !PT ;  /* 0x0000ffff0a1e7812 */ /* 0x000fe400078ec0ff */
[----:B--2---:R-:W-:Y:S02]  /*67e90*/  LOP3.LUT R29, R31, 0xffff, RZ, 0xc0, !PT ;  /* 0x0000ffff1f1d7812 */ /* 0x004fe400078ec0ff */
[----:B------:R-:W2:Y:S01]  /*67ea0*/  LDL.LU R31, [R1+0xe08] ;  /* 0x000e0800011f7983 */ /* 0x000ea20000300800 */
[----:B---3--:R-:W-:-:S03]  /*67eb0*/  LOP3.LUT R9, R35, 0xffff, RZ, 0xc0, !PT ;  /* 0x0000ffff23097812 */ /* 0x008fc600078ec0ff */
[----:B------:R-:W3:Y:S04]  /*67ec0*/  LDL.LU R35, [R1+0xc6c] ;  /* 0x000c6c0001237983 */ /* 0x000ee80000300800 */
[----:B------:R1:W-:Y:S04]  /*67ed0*/  STL [R1+0x230], R9 ;  /* 0x0002300901007387 */ /* 0x0003e80000100800 */
[----:B------:R-:W3:Y:S01]  /*67ee0*/  LDL.LU R36, [R1+0xc68] ;  /* 0x000c680001247983 */ /* 0x000ee20000300800 */
[----:B----4-:R-:W-:-:S05]  /*67ef0*/  LOP3.LUT R24, R34, 0xffff, RZ, 0xc0, !PT ;  /* 0x0000ffff22187812 */ /* 0x010fca00078ec0ff */
[----:B------:R4:W-:Y:S04]  /*67f00*/  STL [R1+0x22c], R24 ;  /* 0x00022c1801007387 */ /* 0x0009e80000100800 */
[----:B------:R-:W2:Y:S01]  /*67f10*/  LDL.LU R38, [R1+0xa54] ;  /* 0x000a540001267983 */ /* 0x000ea20000300800 */
[----:B------:R-:W-:Y:S02]  /*67f20*/  LOP3.LUT R28, R33, 0xffff, RZ, 0xc0, !PT ;  /* 0x0000ffff211c7812 */ /* 0x000fe400078ec0ff */
[----:B------:R-:W-:Y:S02]  /*67f30*/  LOP3.LUT R33, R32, 0xffff, RZ, 0xc0, !PT ;  /* 0x0000ffff20217812 */ /* 0x000fe400078ec0ff */
[----:B------:R-:W3:Y:S04]  /*67f40*/  LDL.LU R32, [R1+0xa50] ;  /* 0x000a500001207983 */ /* 0x000ee80000300800 */
[----:B------:R-:W3:Y:S01]  /*67f50*/  LDL.LU R37, [R1+0x690] ;  /* 0x0006900001257983 */ /* 0x000ee20000300800 */
[----:B------:R-:W-:-:S03]  /*67f60*/  LOP3.LUT R41, R17, 0xffff, RZ, 0xc0, !PT ;  /* 0x0000ffff11297812 */ /* 0x000fc600078ec0ff */
[----:B------:R-:W3:Y:S04]  /*67f70*/  LDL.LU R10, [R1+0x2da8] ;  /* 0x002da800010a7983 */ /* 0x000ee80000300800 */
[----:B------:R-:W-:Y:S04]  /*67f80*/  STL [R1+0x228], R41 ;  /* 0x0002282901007387 */ /* 0x000fe80000100800 */
[----:B------:R-:W3:Y:S01]  /*67f90*/  LDL.LU R17, [R1+0x68c] ;  /* 0x00068c0001117983 */ /* 0x000ee20000300800 */
[----:B------:R-:W-:Y:S02]  /*67fa0*/  LOP3.LUT R34, R176, 0xffff, RZ, 0xc0, !PT ;  /* 0x0000ffffb0227812 */ /* 0x000fe400078ec0ff */
[----:B------:R-:W-:-:S02]  /*67fb0*/  LOP3.LUT R18, R175, 0xffff, RZ, 0xc0, !PT ;  /* 0x0000ffffaf127812 */ /* 0x000fc400078ec0ff */
[----:B------:R-:W-:Y:S02]  /*67fc0*/  LOP3.LUT R4, R14, 0xffff, RZ, 0xc0, !PT ;  /* 0x0000ffff0e047812 */ /* 0x000fe400078ec0ff */
[--C-:B0-----:R-:W-:Y:S01]  /*67fd0*/  PRMT R0, R30, 0x3340, R1.reuse ;  /* 0x000033401e007816 */ /* 0x101fe20000000001 */
[----:B------:R-:W3:Y:S01]  /*67fe0*/  LDL.LU R14, [R1+0x2da4] ;  /* 0x002da400010e7983 */ /* 0x000ee20000300800 */
[----:B------:R-:W-:Y:S02]  /*67ff0*/  PRMT R6, R27, 0x3340, R28 ;  /* 0x000033401b067816 */ /* 0x000fe4000000001c */
[----:B------:R-:W-:Y:S02]  /*68000*/  PRMT R2, R34, 0x3340, R1 ;  /* 0x0000334022027816 */ /* 0x000fe40000000001 */
[----:B------:R-:W-:Y:S01]  /*68010*/  PRMT R8, R29, 0x3340, R33 ;  /* 0x000033401d087816 */ /* 0x000fe20000000021 */
[----:B------:R0:W-:Y:S01]  /*68020*/  STL [R1+0x224], R4 ;  /* 0x0002240401007387 */ /* 0x0001e20000100800 */
[----:B------:R-:W-:-:S02]  /*68030*/  PRMT R3, R18, 0x3340, R1 ;  /* 0x0000334012037816 */ /* 0x000fc40000000001 */
[----:B-1----:R-:W-:Y:S02]  /*68040*/  PRMT R9, R9, 0x3340, R41 ;  /* 0x0000334009097816 */ /* 0x002fe40000000029 */
[----:B------:R-:W-:Y:S02]  /*68050*/  PRMT R0, R6, 0x5410, R0 ;  /* 0x0000541006007816 */ /* 0x000fe40000000000 */
[----:B----4-:R-:W-:Y:S01]  /*68060*/  PRMT R24, R40, 0x3340, R24 ;  /* 0x0000334028187816 */ /* 0x010fe20000000018 */
[----:B------:R-:W-:Y:S01]  /*68070*/  STL [R1+0x2d44], R18 ;  /* 0x002d441201007387 */ /* 0x000fe20000100800 */
[----:B------:R-:W-:Y:S02]  /*68080*/  PRMT R6, R8, 0x5410, R2 ;  /* 0x0000541008067816 */ /* 0x000fe40000000002 */
[----:B0-----:R-:W-:Y:S01]  /*68090*/  PRMT R4, R4, 0x3340, R1 ;  /* 0x0000334004047816 */ /* 0x001fe20000000001 */
[----:B------:R0:W-:Y:S01]  /*680a0*/  STL [R1+0x40c], R0 ;  /* 0x00040c0001007387 */ /* 0x0001e20000100800 */
[----:B------:R-:W-:-:S03]  /*680b0*/  PRMT R2, R9, 0x5410, R3 ;  /* 0x0000541009027816 */ /* 0x000fc60000000003 */
[----:B------:R-:W-:Y:S01]  /*680c0*/  STL [R1+0x408], R6 ;  /* 0x0004080601007387 */ /* 0x000fe20000100800 */
[----:B0-----:R-:W-:-:S03]  /*680d0*/  PRMT R0, R24, 0x5410, R4 ;  /* 0x0000541018007816 */ /* 0x001fc60000000004 */
[----:B------:R-:W-:Y:S01]  /*680e0*/  STL [R1+0x404], R2 ;  /* 0x0004040201007387 */ /* 0x000fe20000100800 */
[----:B------:R-:W-:-:S03]  /*680f0*/  LOP3.LUT R18, R39, 0xffff, RZ, 0xc0, !PT ;  /* 0x0000ffff27127812 */ /* 0x000fc600078ec0ff */
[----:B------:R-:W4:Y:S04]  /*68100*/  LDL.LU R46, [R1+0xe18] ;  /* 0x000e1800012e7983 */ /* 0x000f280000300800 */
[----:B------:R0:W-:Y:S04]  /*68110*/  STL [R1+0x400], R0 ;  /* 0x0004000001007387 */ /* 0x0001e80000100800 */
[----:B------:R-:W4:Y:S04]  /*68120*/  LDL.LU R45, [R1+0xe14] ;  /* 0x000e1400012d7983 */ /* 0x000f280000300800 */
[----:B------:R-:W-:Y:S04]  /*68130*/  STL [R1+0x244], R18 ;  /* 0x0002441201007387 */ /* 0x000fe80000100800 */
[----:B------:R-:W4:Y:S04]  /*68140*/  LDL.LU R43, [R1+0xe10] ;  /* 0x000e1000012b7983 */ /* 0x000f280000300800 */
[----:B------:R-:W4:Y:S04]  /*68150*/  LDL.LU R39, [R1+0xc7c] ;  /* 0x000c7c0001277983 */ /* 0x000f280000300800 */
[----:B------:R-:W4:Y:S01]  /*68160*/  LDL.LU R44, [R1+0xa64] ;  /* 0x000a6400012c7983 */ /* 0x000f220000300800 */
[----:B------:R-:W-:-:S02]  /*68170*/  LOP3.LUT R42, R16, 0xffff, RZ, 0xc0, !PT ;  /* 0x0000ffff102a7812 */ /* 0x000fc400078ec0ff */
[----:B--2---:R-:W-:-:S05]  /*68180*/  LOP3.LUT R24, R38, 0xffff, RZ, 0xc0, !PT ;  /* 0x0000ffff26187812 */ /* 0x004fca00078ec0ff */
[----:B------:R1:W-:Y:S04]  /*68190*/  STL [R1+0x240], R24 ;  /* 0x0002401801007387 */ /* 0x0003e80000100800 */
[----:B------:R-:W2:Y:S04]  /*681a0*/  LDL.LU R41, [R1+0xa60] ;  /* 0x000a600001297983 */ /* 0x000ea80000300800 */
[----:B------:R-:W2:Y:S04]  /*681b0*/  LDL.LU R16, [R1+0x2da0] ;  /* 0x002da00001107983 */ /* 0x000ea80000300800 */
[----:B------:R-:W2:Y:S01]  /*681c0*/  LDL.LU R40, [R1+0xa5c] ;  /* 0x000a5c0001287983 */ /* 0x000ea20000300800 */
        /* <DEDUP_REMOVED lines=9> */
[----:B------:R-:W-:Y:S02]  /*68260*/  LOP3.LUT R4, R10, 0xffff, RZ, 0xc0, !PT ;  /* 0x0000ffff0a047812 */ /* 0x000fe400078ec0ff */
[--C-:B0-----:R-:W-:Y:S01]  /*68270*/  PRMT R0, R42, 0x3340, R1.reuse ;  /* 0x000033402a007816 */ /* 0x101fe20000000001 */
[----:B------:R-:W3:Y:S01]  /*68280*/  LDL.LU R10, [R1+0x2d9c] ;  /* 0x002d9c00010a7983 */ /* 0x000ee20000300800 */
[----:B------:R-:W-:Y:S02]  /*68290*/  PRMT R6, R31, 0x3340, R32 ;  /* 0x000033401f067816 */ /* 0x000fe40000000020 */
[----:B------:R-:W-:Y:S01]  /*682a0*/  PRMT R2, R49, 0x3340, R1 ;  /* 0x0000334031027816 */ /* 0x000fe20000000001 */
[----:B------:R0:W-:Y:S01]  /*682b0*/  STL [R1+0x41c], R3 ;  /* 0x00041c0301007387 */ /* 0x0001e20000100800 */
[----:B------:R-:W-:-:S02]  /*682c0*/  PRMT R8, R35, 0x3340, R37 ;  /* 0x0000334023087816 */ /* 0x000fc40000000025 */
[----:B------:R-:W-:Y:S01]  /*682d0*/  PRMT R9, R36, 0x3340, R38 ;  /* 0x0000334024097816 */ /* 0x000fe20000000026 */
[----:B------:R0:W-:Y:S01]  /*682e0*/  STL [R1+0x23c], R4 ;  /* 0x00023c0401007387 */ /* 0x0001e20000100800 */
[----:B------:R-:W-:Y:S02]  /*682f0*/  PRMT R0, R6, 0x5410, R0 ;  /* 0x0000541006007816 */ /* 0x000fe40000000000 */
[----:B-1----:R-:W-:Y:S02]  /*68300*/  PRMT R24, R18, 0x3340, R24 ;  /* 0x0000334012187816 */ /* 0x002fe40000000018 */
[--C-:B0-----:R-:W-:Y:S02]  /*68310*/  PRMT R3, R3, 0x3340, R1.reuse ;  /* 0x0000334003037816 */ /* 0x101fe40000000001 */
[----:B------:R-:W-:Y:S02]  /*68320*/  PRMT R6, R8, 0x5410, R2 ;  /* 0x0000541008067816 */ /* 0x000fe40000000002 */
[----:B------:R-:W-:Y:S01]  /*68330*/  PRMT R4, R4, 0x3340, R1 ;  /* 0x0000334004047816 */ /* 0x000fe20000000001 */
[----:B------:R0:W-:Y:S01]  /*68340*/  STL [R1+0x3e8], R0 ;  /* 0x0003e80001007387 */ /* 0x0001e20000100800 */
[----:B------:R-:W-:-:S02]  /*68350*/  PRMT R2, R9, 0x5410, R3 ;  /* 0x0000541009027816 */ /* 0x000fc40000000003 */
[----:B----4-:R-:W-:Y:S01]  /*68360*/  LOP3.LUT R9, R46, 0xffff, RZ, 0xc0, !PT ;  /* 0x0000ffff2e097812 */ /* 0x010fe200078ec0ff */
[----:B------:R-:W-:Y:S01]  /*68370*/  STL [R1+0x3e4], R6 ;  /* 0x0003e40601007387 */ /* 0x000fe20000100800 */
[----:B0-----:R-:W-:-:S03]  /*68380*/  PRMT R0, R24, 0x5410, R4 ;  /* 0x0000541018007816 */ /* 0x001fc60000000004 */
[----:B------:R-:W-:Y:S01]  /*68390*/  STL [R1+0x3e0], R2 ;  /* 0x0003e00201007387 */ /* 0x000fe20000100800 */
[----:B------:R-:W-:-:S03]  /*683a0*/  LOP3.LUT R18, R45, 0xffff, RZ, 0xc0, !PT ;  /* 0x0000ffff2d127812 */ /* 0x000fc600078ec0ff */
[----:B------:R-:W4:Y:S04]  /*683b0*/  LDL.LU R48, [R1+0xe20] ;  /* 0x000e200001307983 */ /* 0x000f280000300800 */
[----:B------:R0:W-:Y:S04]  /*683c0*/  STL [R1+0x3bc], R0 ;  /* 0x0003bc0001007387 */ /* 0x0001e80000100800 */
[----:B------:R1:W-:Y:S01]  /*683d0*/  STL [R1+0x258], R9 ;  /* 0x0002580901007387 */ /* 0x0003e20000100800 */
[----:B------:R-:W-:-:S03]  /*683e0*/  LOP3.LUT R24, R44, 0xffff, RZ, 0xc0, !PT ;  /* 0x0000ffff2c187812 */ /* 0x000fc600078ec0ff */
[----:B------:R-:W4:Y:S04]  /*683f0*/  LDL.LU R51, [R1+0xe1c] ;  /* 0x000e1c0001337983 */ /* 0x000f280000300800 */
[----:B------:R-:W-:Y:S01]  /*68400*/  STL [R1+0x238], R18 ;  /* 0x0002381201007387 */ /* 0x000fe20000100800 */
[----:B------:R-:W-:-:S03]  /*68410*/  LOP3.LUT R46, R15, 0xffff, RZ, 0xc0, !PT ;  /* 0x0000ffff0f2e7812 */ /* 0x000fc600078ec0ff */
[----:B------:R-:W4:Y:S04]  /*68420*/  LDL.LU R120, [R1+0xc8c] ;  /* 0x000c8c0001787983 */ /* 0x000f280000300800 */
[----:B------:R-:W4:Y:S04]  /*68430*/  LDL.LU R89, [R1+0xc88] ;  /* 0x000c880001597983 */ /* 0x000f280000300800 */
[----:B------:R1:W-:Y:S04]  /*68440*/  STL [R1+0x254], R24 ;  /* 0x0002541801007387 */ /* 0x0003e80000100800 */
[----:B------:R-:W4:Y:S04]  /*68450*/  LDL.LU R88, [R1+0xa74] ;  /* 0x000a740001587983 */ /* 0x000f280000300800 */
[----:B------:R-:W4:Y:S04]  /*68460*/  LDL.LU R15, [R1+0x2d98] ;  /* 0x002d9800010f7983 */ /* 0x000f280000300800 */
[----:B------:R-:W4:Y:S04]  /*68470*/  LDL.LU R52, [R1+0xa70] ;  /* 0x000a700001347983 */ /* 0x000f280000300800 */
[----:B------:R-:W4:Y:S01]  /*68480*/  LDL.LU R47, [R1+0x870] ;  /* 0x00087000012f7983 */ /* 0x000f220000300800 */
[----:B--2---:R-:W-:-:S02]  /*68490*/  LOP3.LUT R45, R40, 0xffff, RZ, 0xc0, !PT ;  /* 0x0000ffff282d7812 */ /* 0x004fc400078ec0ff */
[----:B---3--:R-:W-:Y:S02]  /*684a0*/  LOP3.LUT R40, R17, 0xffff, RZ, 0xc0, !PT ;  /* 0x0000ffff11287812 */ /* 0x008fe400078ec0ff */
[----:B------:R-:W2:Y:S01]  /*684b0*/  LDL.LU R17, [R1+0x868] ;  /* 0x0008680001117983 */ /* 0x000ea20000300800 */
[----:B------:R-:W-:Y:S02]  /*684c0*/  LOP3.LUT R43, R43, 0xffff, RZ, 0xc0, !PT ;  /* 0x0000ffff2b2b7812 */ /* 0x000fe400078ec0ff */
[----:B------:R-:W-:Y:S02]  /*684d0*/  LOP3.LUT R44, R41, 0xffff, RZ, 0xc0, !PT ;  /* 0x0000ffff292c7812 */ /* 0x000fe400078ec0ff */
[----:B------:R-:W-:Y:S02]  /*684e0*/  LOP3.LUT R3, R16, 0xffff, RZ, 0xc0, !PT ;  /* 0x0000ffff10037812 */ /* 0x000fe400078ec0ff */
[----:B------:R-:W-:Y:S01]  /*684f0*/  LOP3.LUT R39, R39, 0xffff, RZ, 0xc0, !PT ;  /* 0x0000ffff27277812 */ /* 0x000fe200078ec0ff */
[----:B------:R-:W3:Y:S01]  /*68500*/  LDL.LU R16, [R1+0x2d94] ;  /* 0x002d940001107983 */ /* 0x000ee20000300800 */
[----:B------:R-:W-:-:S02]  /*68510*/  LOP3.LUT R41, R180, 0xffff, RZ, 0xc0, !PT ;  /* 0x0000ffffb4297812 */ /* 0x000fc400078ec0ff */
[----:B------:R-:W-:Y:S02]  /*68520*/  LOP3.LUT R4, R14, 0xffff, RZ, 0xc0, !PT ;  /* 0x0000ffff0e047812 */ /* 0x000fe400078ec0ff */
[----:B0-----:R-:W-:Y:S01]  /*68530*/  PRMT R0, R46, 0x3340, R1 ;  /* 0x000033402e007816 */ /* 0x001fe20000000001 */
[----:B------:R-:W3:Y:S01]  /*68540*/  LDL.LU R14, [R1+0x2d90] ;  /* 0x002d9000010e7983 */ /* 0x000ee20000300800 */
        /* <DEDUP_REMOVED lines=8> */
[--C-:B0-----:R-:W-:Y:S02]  /*685d0*/  PRMT R3, R3, 0x3340, R1.reuse ;  /* 0x0000334003037816 */ /* 0x101fe40000000001 */
[----:B------:R-:W-:Y:S02]  /*685e0*/  PRMT R6, R8, 0x5410, R2 ;  /* 0x0000541008067816 */ /* 0x000fe40000000002 */
[----:B-1----:R-:W-:Y:S01]  /*685f0*/  PRMT R4, R4, 0x3340, R1 ;  /* 0x0000334004047816 */ /* 0x002fe20000000001 */
[----:B------:R0:W-:Y:S01]  /*68600*/  STL [R1+0x3a8], R0 ;  /* 0x0003a80001007387 */ /* 0x0001e20000100800 */
[----:B------:R-:W-:-:S03]  /*68610*/  PRMT R2, R9, 0x5410, R3 ;  /* 0x0000541009027816 */ /* 0x000fc60000000003 */
[----:B------:R-:W-:Y:S01]  /*68620*/  STL [R1+0x3a0], R6 ;  /* 0x0003a00601007387 */ /* 0x000fe20000100800 */
[----:B0-----:R-:W-:-:S03]  /*68630*/  PRMT R0, R24, 0x5410, R4 ;  /* 0x0000541018007816 */ /* 0x001fc60000000004 */
[----:B------:R-:W-:Y:S04]  /*68640*/  STL [R1+0x38c], R2 ;  /* 0x00038c0201007387 */ /* 0x000fe80000100800 */
[----:B------:R-:W3:Y:S01]  /*68650*/  LDL.LU R249, [R1+0xe28] ;  /* 0x000e280001f97983 */ /* 0x000ee20000300800 */
[----:B----4-:R-:W-:-:S03]  /*68660*/  LOP3.LUT R48, R48, 0xffff, RZ, 0xc0, !PT ;  /* 0x0000ffff30307812 */ /* 0x010fc600078ec0ff */
[----:B------:R0:W-:Y:S04]  /*68670*/  STL [R1+0x388], R0 ;  /* 0x0003880001007387 */ /* 0x0001e80000100800 */
[----:B------:R-:W4:Y:S01]  /*68680*/  LDL.LU R95, [R1+0xe24] ;  /* 0x000e2400015f7983 */ /* 0x000f220000300800 */
[----:B------:R-:W-:-:S03]  /*68690*/  LOP3.LUT R51, R51, 0xffff, RZ, 0xc0, !PT ;  /* 0x0000ffff33337812 */ /* 0x000fc600078ec0ff */
[----:B------:R-:W-:Y:S04]  /*686a0*/  STL [R1+0x248], R48 ;  /* 0x0002483001007387 */ /* 0x000fe80000100800 */
[----:B------:R-:W4:Y:S01]  /*686b0*/  LDL.LU R245, [R1+0xc9c] ;  /* 0x000c9c0001f57983 */ /* 0x000f220000300800 */
[----:B------:R-:W-:-:S03]  /*686c0*/  LOP3.LUT R18, R120, 0xffff, RZ, 0xc0, !PT ;  /* 0x0000ffff78127812 */ /* 0x000fc600078ec0ff */
[----:B------:R-:W-:Y:S04]  /*686d0*/  STL [R1+0x264], R51 ;  /* 0x0002643301007387 */ /* 0x000fe80000100800 */
[----:B------:R-:W4:Y:S04]  /*686e0*/  LDL.LU R121, [R1+0xc98] ;  /* 0x000c980001797983 */ /* 0x000f280000300800 */
[----:B------:R-:W-:Y:S01]  /*686f0*/  STL [R1+0x260], R18 ;  /* 0x0002601201007387 */ /* 0x000fe20000100800 */
[----:B0-----:R-:W-:-:S03]  /*68700*/  LOP3.LUT R0, R89, 0xffff, RZ, 0xc0, !PT ;  /* 0x0000ffff59007812 */ /* 0x001fc600078ec0ff */
[----:B------:R-:W4:Y:S01]  /*68710*/  LDL.LU R120, [R1+0xa84] ;  /* 0x000a840001787983 */ /* 0x000f220000300800 */
[----:B------:R-:W-:Y:S02]  /*68720*/  LOP3.LUT R153, R52, 0xffff, RZ, 0xc0, !PT ;  /* 0x0000ffff34997812 */ /* 0x000fe400078ec0ff */
[----:B------:R-:W-:-:S03]  /*68730*/  LOP3.LUT R52, R47, 0xffff, RZ, 0xc0, !PT ;  /* 0x0000ffff2f347812 */ /* 0x000fc600078ec0ff */
[----:B------:R-:W-:Y:S01]  /*68740*/  STL [R1+0x25c], R153 ;  /* 0x00025c9901007387 */ /* 0x000fe20000100800 */
[----:B------:R-:W-:-:S03]  /*68750*/  LOP3.LUT R8, R15, 0xffff, RZ, 0xc0, !PT ;  /* 0x0000ffff0f087812 */ /* 0x000fc600078ec0ff */
[----:B------:R-:W4:Y:S01]  /*68760*/  LDL.LU R15, [R1+0x2d8c] ;  /* 0x002d8c00010f7983 */ /* 0x000f220000300800 */
[----:B------:R-:W-:-:S03]  /*68770*/  LOP3.LUT R2, R88, 0xffff, RZ, 0xc0, !PT ;  /* 0x0000ffff58027812 */ /* 0x000fc600078ec0ff */
[----:B------:R-:W-:Y:S01]  /*68780*/  STL [R1+0x80], R52 ;  /* 0x0000803401007387 */ /* 0x000fe20000100800 */
[----:B------:R-:W-:-:S03]  /*68790*/  LOP3.LUT R9, R10, 0xffff, RZ, 0xc0, !PT ;  /* 0x0000ffff0a097812 */ /* 0x000fc600078ec0ff */
[----:B------:R-:W4:Y:S04]  /*687a0*/  LDL.LU R89, [R1+0xa80] ;  /* 0x000a800001597983 */ /* 0x000f280000300800 */
[----:B------:R-:W4:Y:S04]  /*687b0*/  LDL.LU R88, [R1+0x880] ;  /* 0x0008800001587983 */ /* 0x000f280000300800 */
[----:B------:R0:W-:Y:S04]  /*687c0*/  STL [R1+0x74], R8 ;  /* 0x0000740801007387 */ /* 0x0001e80000100800 */
[----:B------:R-:W4:Y:S01]  /*687d0*/  LDL.LU R10, [R1+0x2d88] ;  /* 0x002d8800010a7983 */ /* 0x000f220000300800 */
[----:B--2---:R-:W-:-:S03]  /*687e0*/  LOP3.LUT R3, R17, 0xffff, RZ, 0xc0, !PT ;  /* 0x0000ffff11037812 */ /* 0x004fc600078ec0ff */
[----:B------:R-:W2:Y:S01]  /*687f0*/  LDL.LU R17, [R1+0x874] ;  /* 0x0008740001117983 */ /* 0x000ea20000300800 */
[----:B------:R-:W-:Y:S02]  /*68800*/  LOP3.LUT R4, R181, 0xffff, RZ, 0xc0, !PT ;  /* 0x0000ffffb5047812 */ /* 0x000fe400078ec0ff */
[----:B------:R-:W-:Y:S02]  /*68810*/  LOP3.LUT R24, R222, 0xffff, RZ, 0xc0, !PT ;  /* 0x0000ffffde187812 */ /* 0x000fe400078ec0ff */
[----:B------:R-:W-:Y:S02]  /*68820*/  PRMT R6, R4, 0x3340, R1 ;  /* 0x0000334004067816 */ /* 0x000fe40000000001 */
[----:B------:R-:W-:Y:S01]  /*68830*/  PRMT R47, R0, 0x3340, R3 ;  /* 0x00003340002f7816 */ /* 0x000fe20000000003 */
[----:B------:R1:W-:Y:S01]  /*68840*/  STL [R1+0x27c], R9 ;  /* 0x00027c0901007387 */ /* 0x0003e20000100800 */
[----:B0-----:R-:W-:Y:S02]  /*68850*/  PRMT R8, R8, 0x3340, R1 ;  /* 0x0000334008087816 */ /* 0x001fe40000000001 */
[----:B------:R-:W-:Y:S01]  /*68860*/  PRMT R48, R48, 0x3340, R2 ;  /* 0x0000334030307816 */ /* 0x000fe20000000002 */
[----:B------:R0:W-:Y:S01]  /*68870*/  STL [R1+0x60], R24 ;  /* 0x0000601801007387 */ /* 0x0001e20000100800 */
[----:B------:R-:W-:-:S02]  /*68880*/  PRMT R6, R47, 0x5410, R6 ;  /* 0x000054102f067816 */ /* 0x000fc40000000006 */
[----:B------:R-:W-:Y:S02]  /*68890*/  PRMT R51, R51, 0x3340, R153 ;  /* 0x0000334033337816 */ /* 0x000fe40000000099 */
[----:B------:R-:W-:Y:S02]  /*688a0*/  PRMT R52, R18, 0x3340, R52 ;  /* 0x0000334012347816 */ /* 0x000fe40000000034 */
[--C-:B-1----:R-:W-:Y:S02]  /*688b0*/  PRMT R9, R9, 0x3340, R1.reuse ;  /* 0x0000334009097816 */ /* 0x102fe40000000001 */
[----:B0-----:R-:W-:Y:S01]  /*688c0*/  PRMT R24, R24, 0x3340, R1 ;  /* 0x0000334018187816 */ /* 0x001fe20000000001 */
[----:B------:R0:W-:Y:S01]  /*688d0*/  STL [R1+0x37c], R6 ;  /* 0x00037c0601007387 */ /* 0x0001e20000100800 */
[----:B------:R-:W-:Y:S02]  /*688e0*/  PRMT R18, R48, 0x5410, R8 ;  /* 0x0000541030127816 */ /* 0x000fe40000000008 */
[----:B------:R-:W-:-:S03]  /*688f0*/  PRMT R8, R51, 0x5410, R9 ;  /* 0x0000541033087816 */ /* 0x000fc60000000009 */
[----:B------:R-:W-:Y:S01]  /*68900*/  STL [R1+0x36c], R18 ;  /* 0x00036c1201007387 */ /* 0x000fe20000100800 */
[----:B0-----:R-:W-:-:S03]  /*68910*/  PRMT R6, R52, 0x5410, R24 ;  /* 0x0000541034067816 */ /* 0x001fc60000000018 */
[----:B------:R0:W-:Y:S04]  /*68920*/  STL [R1+0x368], R8 ;  /* 0x0003680801007387 */ /* 0x0001e80000100800 */
[----:B------:R1:W-:Y:S01]  /*68930*/  STL [R1+0x364], R6 ;  /* 0x0003640601007387 */ /* 0x0003e20000100800 */
[----:B---3--:R-:W-:Y:S02]  /*68940*/  LOP3.LUT R48, R249, 0xffff, RZ, 0xc0, !PT ;  /* 0x0000fffff9307812 */ /* 0x008fe400078ec0ff */
[----:B----4-:R-:W-:Y:S02]  /*68950*/  LOP3.LUT R51, R95, 0xffff, RZ, 0xc0, !PT ;  /* 0x0000ffff5f337812 */ /* 0x010fe400078ec0ff */
[----:B------:R-:W3:Y:S04]  /*68960*/  LDL.LU R95, [R1+0xe30] ;  /* 0x000e3000015f7983 */ /* 0x000ee80000300800 */
[----:B------:R-:W-:Y:S01]  /*68970*/  STL [R1+0x70], R48 ;  /* 0x0000703001007387 */ /* 0x000fe20000100800 */
[----:B------:R-:W-:-:S03]  /*68980*/  LOP3.LUT R52, R245, 0xffff, RZ, 0xc0, !PT ;  /* 0x0000fffff5347812 */ /* 0x000fc600078ec0ff */
[----:B------:R-:W4:Y:S04]  /*68990*/  LDL.LU R245, [R1+0xe2c] ;  /* 0x000e2c0001f57983 */ /* 0x000f280000300800 */
[----:B------:R-:W-:Y:S01]  /*689a0*/  STL [R1+0x274], R51 ;  /* 0x0002743301007387 */ /* 0x000fe20000100800 */
[----:B------:R-:W-:-:S03]  /*689b0*/  LOP3.LUT R47, R121, 0xffff, RZ, 0xc0, !PT ;  /* 0x0000ffff792f7812 */ /* 0x000fc600078ec0ff */
[----:B------:R-:W-:Y:S04]  /*689c0*/  STL [R1+0x270], R52 ;  /* 0x0002703401007387 */ /* 0x000fe80000100800 */
[----:B------:R-:W4:Y:S01]  /*689d0*/  LDL.LU R121, [R1+0xcac] ;  /* 0x000cac0001797983 */ /* 0x000f220000300800 */
[----:B------:R-:W-:-:S03]  /*689e0*/  LOP3.LUT R159, R120, 0xffff, RZ, 0xc0, !PT ;  /* 0x0000ffff789f7812 */ /* 0x000fc600078ec0ff */
[----:B------:R1:W-:Y:S04]  /*689f0*/  STL [R1+0x6c], R47 ;  /* 0x00006c2f01007387 */ /* 0x0003e80000100800 */
[----:B------:R-:W4:Y:S04]  /*68a00*/  LDL.LU R120, [R1+0xca8] ;  /* 0x000ca80001787983 */ /* 0x000f280000300800 */
[----:B------:R-:W-:Y:S01]  /*68a10*/  STL [R1+0x68], R159 ;  /* 0x0000689f01007387 */ /* 0x000fe20000100800 */
[----:B0-----:R-:W-:Y:S02]  /*68a20*/  LOP3.LUT R8, R14, 0xffff, RZ, 0xc0, !PT ;  /* 0x0000ffff0e087812 */ /* 0x001fe400078ec0ff */
[----:B------:R-:W-:-:S02]  /*68a30*/  LOP3.LUT R9, R16, 0xffff, RZ, 0xc0, !PT ;  /* 0x0000ffff10097812 */ /* 0x000fc400078ec0ff */
[----:B------:R-:W-:Y:S02]  /*68a40*/  LOP3.LUT R156, R89, 0xffff, RZ, 0xc0, !PT ;  /* 0x0000ffff599c7812 */ /* 0x000fe400078ec0ff */
[----:B------:R-:W4:Y:S01]  /*68a50*/  LDL.LU R89, [R1+0xa94] ;  /* 0x000a940001597983 */ /* 0x000f220000300800 */
[----:B------:R-:W-:-:S03]  /*68a60*/  LOP3.LUT R153, R88, 0xffff, RZ, 0xc0, !PT ;  /* 0x0000ffff58997812 */ /* 0x000fc600078ec0ff */
[----:B------:R-:W-:Y:S04]  /*68a70*/  STL [R1+0x26c], R156 ;  /* 0x00026c9c01007387 */ /* 0x000fe80000100800 */
[----:B------:R-:W-:Y:S01]  /*68a80*/  STL [R1+0x268], R153 ;  /* 0x0002689901007387 */ /* 0x000fe20000100800 */
[----:B--2---:R-:W-:-:S05]  /*68a90*/  LOP3.LUT R161, R17, 0xffff, RZ, 0xc0, !PT ;  /* 0x0000ffff11a17812 */ /* 0x004fca00078ec0ff */
[----:B------:R-:W-:Y:S04]  /*68aa0*/  STL [R1+0x64], R161 ;  /* 0x000064a101007387 */ /* 0x000fe80000100800 */
[----:B------:R-:W2:Y:S04]  /*68ab0*/  LDL.LU R14, [R1+0x2d84] ;  /* 0x002d8400010e7983 */ /* 0x000ea80000300800 */
[----:B------:R-:W2:Y:S04]  /*68ac0*/  LDL.LU R16, [R1+0x2d80] ;  /* 0x002d800001107983 */ /* 0x000ea80000300800 */
[----:B------:R-:W2:Y:S04]  /*68ad0*/  LDL.LU R252, [R1+0xa90] ;  /* 0x000a900001fc7983 */ /* 0x000ea80000300800 */
[----:B------:R-:W2:Y:S04]  /*68ae0*/  LDL.LU R88, [R1+0x890] ;  /* 0x0008900001587983 */ /* 0x000ea80000300800 */
[----:B------:R0:W-:Y:S04]  /*68af0*/  STL [R1+0x5c], R8 ;  /* 0x00005c0801007387 */ /* 0x0001e80000100800 */
[----:B------:R-:W2:Y:S01]  /*68b00*/  LDL.LU R17, [R1+0x884] ;  /* 0x0008840001117983 */ /* 0x000ea20000300800 */
[----:B------:R-:W-:-:S02]  /*68b10*/  LOP3.LUT R18, R220, 0xffff, RZ, 0xc0, !PT ;  /* 0x0000ffffdc127812 */ /* 0x000fc400078ec0ff */
[----:B------:R-:W-:Y:S02]  /*68b20*/  LOP3.LUT R24, R226, 0xffff, RZ, 0xc0, !PT ;  /* 0x0000ffffe2187812 */ /* 0x000fe400078ec0ff */
[----:B-1----:R-:W-:Y:S02]  /*68b30*/  PRMT R6, R18, 0x3340, R1 ;  /* 0x0000334012067816 */ /* 0x002fe40000000001 */
[----:B------:R-:W-:Y:S01]  /*68b40*/  PRMT R47, R47, 0x3340, R161 ;  /* 0x000033402f2f7816 */ /* 0x000fe200000000a1 */
[----:B------:R1:W-:Y:S01]  /*68b50*/  STL [R1+0x9c], R9 ;  /* 0x00009c0901007387 */ /* 0x0003e20000100800 */
[----:B0-----:R-:W-:Y:S02]  /*68b60*/  PRMT R8, R8, 0x3340, R1 ;  /* 0x0000334008087816 */ /* 0x001fe40000000001 */
[----:B------:R-:W-:Y:S01]  /*68b70*/  PRMT R48, R48, 0x3340, R159 ;  /* 0x0000334030307816 */ /* 0x000fe2000000009f */
[----:B------:R0:W-:Y:S01]  /*68b80*/  STL [R1+0x2d48], R18 ;  /* 0x002d481201007387 */ /* 0x0001e20000100800 */
[----:B------:R-:W-:-:S02]  /*68b90*/  PRMT R51, R51, 0x3340, R156 ;  /* 0x0000334033337816 */ /* 0x000fc4000000009c */
[----:B------:R-:W-:Y:S01]  /*68ba0*/  PRMT R6, R47, 0x5410, R6 ;  /* 0x000054102f067816 */ /* 0x000fe20000000006 */
[----:B------:R3:W-:Y:S01]  /*68bb0*/  STL [R1+0x7c], R24 ;  /* 0x00007c1801007387 */ /* 0x0007e20000100800 */
[----:B-1----:R-:W-:Y:S02]  /*68bc0*/  PRMT R9, R9, 0x3340, R1 ;  /* 0x0000334009097816 */ /* 0x002fe40000000001 */
[----:B------:R-:W-:Y:S02]  /*68bd0*/  PRMT R52, R52, 0x3340, R153 ;  /* 0x0000334034347816 */ /* 0x000fe40000000099 */
[----:B0-----:R-:W-:Y:S01]  /*68be0*/  PRMT R18, R48, 0x5410, R8 ;  /* 0x0000541030127816 */ /* 0x001fe20000000008 */
[----:B------:R0:W-:Y:S01]  /*68bf0*/  STL [R1+0x360], R6 ;  /* 0x0003600601007387 */ /* 0x0001e20000100800 */
[----:B------:R-:W-:Y:S02]  /*68c00*/  PRMT R8, R51, 0x5410, R9 ;  /* 0x0000541033087816 */ /* 0x000fe40000000009 */
[----:B---3--:R-:W-:Y:S01]  /*68c10*/  PRMT R24, R24, 0x3340, R1 ;  /* 0x0000334018187816 */ /* 0x008fe20000000001 */
[----:B------:R1:W-:Y:S01]  /*68c20*/  STL [R1+0x358], R18 ;  /* 0x0003581201007387 */ /* 0x0003e20000100800 */
[----:B------:R-:W-:-:S02]  /*68c30*/  LOP3.LUT R48, R95, 0xffff, RZ, 0xc0, !PT ;  /* 0x0000ffff5f307812 */ /* 0x000fc400078ec0ff */
[----:B0-----:R-:W-:Y:S01]  /*68c40*/  PRMT R6, R52, 0x5410, R24 ;  /* 0x0000541034067816 */ /* 0x001fe20000000018 */
[----:B------:R-:W-:Y:S01]  /*68c50*/  STL [R1+0x354], R8 ;  /* 0x0003540801007387 */ /* 0x000fe20000100800 */
[----:B----4-:R-:W-:-:S03]  /*68c60*/  LOP3.LUT R51, R245, 0xffff, RZ, 0xc0, !PT ;  /* 0x0000fffff5337812 */ /* 0x010fc600078ec0ff */
[----:B------:R-:W3:Y:S04]  /*68c70*/  LDL.LU R95, [R1+0xe3c] ;  /* 0x000e3c00015f7983 */ /* 0x000ee80000300800 */
[----:B------:R0:W-:Y:S04]  /*68c80*/  STL [R1+0x350], R6 ;  /* 0x0003500601007387 */ /* 0x0001e80000100800 */
[----:B------:R-:W4:Y:S01]  /*68c90*/  LDL.LU R249, [R1+0xe38] ;  /* 0x000e380001f97983 */ /* 0x000f220000300800 */
[----:B-1----:R-:W-:-:S03]  /*68ca0*/  LOP3.LUT R18, R121, 0xffff, RZ, 0xc0, !PT ;  /* 0x0000ffff79127812 */ /* 0x002fc600078ec0ff */
[----:B------:R-:W-:Y:S04]  /*68cb0*/  STL [R1+0x98], R48 ;  /* 0x0000983001007387 */ /* 0x000fe80000100800 */
[----:B------:R-:W-:Y:S01]  /*68cc0*/  STL [R1+0x94], R51 ;  /* 0x0000943301007387 */ /* 0x000fe20000100800 */
[----:B------:R-:W-:-:S03]  /*68cd0*/  LOP3.LUT R47, R120, 0xffff, RZ, 0xc0, !PT ;  /* 0x0000ffff782f7812 */ /* 0x000fc600078ec0ff */
[----:B------:R-:W3:Y:S04]  /*68ce0*/  LDL.LU R245, [R1+0xe34] ;  /* 0x000e340001f57983 */ /* 0x000ee80000300800 */
[----:B------:R-:W-:Y:S04]  /*68cf0*/  STL [R1+0x90], R47 ;  /* 0x0000902f01007387 */ /* 0x000fe80000100800 */
[----:B------:R-:W-:Y:S04]  /*68d00*/  STL [R1+0x28c], R18 ;  /* 0x00028c1201007387 */ /* 0x000fe80000100800 */
[----:B------:R-:W3:Y:S01]  /*68d10*/  LDL.LU R121, [R1+0xcb8] ;  /* 0x000cb80001797983 */ /* 0x000ee20000300800 */
[----:B------:R-:W-:-:S03]  /*68d20*/  LOP3.LUT R156, R89, 0xffff, RZ, 0xc0, !PT ;  /* 0x0000ffff599c7812 */ /* 0x000fc600078ec0ff */
[----:B------:R-:W3:Y:S01]  /*68d30*/  LDL.LU R120, [R1+0xaa4] ;  /* 0x000aa40001787983 */ /* 0x000ee20000300800 */
[----:B0-----:R-:W-:-:S03]  /*68d40*/  LOP3.LUT R6, R224, 0xffff, RZ, 0xc0, !PT ;  /* 0x0000ffffe0067812 */ /* 0x001fc600078ec0ff */
[----:B------:R-:W-:Y:S04]  /*68d50*/  STL [R1+0x8c], R156 ;  /* 0x00008c9c01007387 */ /* 0x000fe80000100800 */
[----:B------:R-:W3:Y:S01]  /*68d60*/  LDL.LU R89, [R1+0xaa0] ;  /* 0x000aa00001597983 */ /* 0x000ee20000300800 */
[----:B------:R-:W-:Y:S02]  /*68d70*/  LOP3.LUT R8, R10, 0xffff, RZ, 0xc0, !PT ;  /* 0x0000ffff0a087812 */ /* 0x000fe400078ec0ff */
[----:B------:R-:W-:Y:S02]  /*68d80*/  LOP3.LUT R9, R15, 0xffff, RZ, 0xc0, !PT ;  /* 0x0000ffff0f097812 */ /* 0x000fe400078ec0ff */
[----:B--2---:R-:W-:Y:S02]  /*68d90*/  LOP3.LUT R153, R252, 0xffff, RZ, 0xc0, !PT ;  /* 0x0000fffffc997812 */ /* 0x004fe400078ec0ff */
[----:B------:R-:W-:-:S02]  /*68da0*/  LOP3.LUT R52, R88, 0xffff, RZ, 0xc0, !PT ;  /* 0x0000ffff58347812 */ /* 0x000fc400078ec0ff */
[----:B------:R-:W2:Y:S01]  /*68db0*/  LDL.LU R88, [R1+0xa9c] ;  /* 0x000a9c0001587983 */ /* 0x000ea20000300800 */
[----:B------:R-:W-:-:S03]  /*68dc0*/  LOP3.LUT R159, R17, 0xffff, RZ, 0xc0, !PT ;  /* 0x0000ffff119f7812 */ /* 0x000fc600078ec0ff */
[----:B------:R-:W-:Y:S04]  /*68dd0*/  STL [R1+0x88], R153 ;  /* 0x0000889901007387 */ /* 0x000fe80000100800 */
[----:B------:R-:W-:Y:S04]  /*68de0*/  STL [R1+0x84], R159 ;  /* 0x0000849f01007387 */ /* 0x000fe80000100800 */
[----:B------:R-:W-:Y:S04]  /*68df0*/  STL [R1+0x288], R52 ;  /* 0x0002883401007387 */ /* 0x000fe80000100800 */
[----:B------:R-:W2:Y:S04]  /*68e00*/  LDL.LU R10, [R1+0x2d7c] ;  /* 0x002d7c00010a7983 */ /* 0x000ea80000300800 */
[----:B------:R0:W-:Y:S04]  /*68e10*/  STL [R1+0x3b8], R6 ;  /* 0x0003b80601007387 */ /* 0x0001e80000100800 */
[----:B------:R-:W2:Y:S04]  /*68e20*/  LDL.LU R15, [R1+0x2d78] ;  /* 0x002d7800010f7983 */ /* 0x000ea80000300800 */
[----:B------:R-:W2:Y:S01]  /*68e30*/  LDL.LU R17, [R1+0x89c] ;  /* 0x00089c0001117983 */ /* 0x000ea20000300800 */
[----:B------:R-:W-:-:S02]  /*68e40*/  LOP3.LUT R24, R228, 0xffff, RZ, 0xc0, !PT ;  /* 0x0000ffffe4187812 */ /* 0x000fc400078ec0ff */
[----:B0-----:R-:W-:Y:S01]  /*68e50*/  PRMT R6, R6, 0x3340, R1 ;  /* 0x0000334006067816 */ /* 0x001fe20000000001 */
[----:B------:R0:W-:Y:S01]  /*68e60*/  STL [R1+0x280], R8 ;  /* 0x0002800801007387 */ /* 0x0001e20000100800 */
[----:B------:R-:W-:Y:S02]  /*68e70*/  PRMT R47, R47, 0x3340, R159 ;  /* 0x000033402f2f7816 */ /* 0x000fe4000000009f */
[----:B------:R-:W-:Y:S01]  /*68e80*/  PRMT R48, R48, 0x3340, R156 ;  /* 0x0000334030307816 */ /* 0x000fe2000000009c */
[----:B------:R1:W-:Y:S01]  /*68e90*/  STL [R1+0x78], R9 ;  /* 0x0000780901007387 */ /* 0x0003e20000100800 */
[----:B------:R-:W-:Y:S02]  /*68ea0*/  PRMT R51, R51, 0x3340, R153 ;  /* 0x0000334033337816 */ /* 0x000fe40000000099 */
[----:B------:R-:W-:Y:S02]  /*68eb0*/  PRMT R6, R47, 0x5410, R6 ;  /* 0x000054102f067816 */ /* 0x000fe40000000006 */
[----:B0-----:R-:W-:Y:S01]  /*68ec0*/  PRMT R8, R8, 0x3340, R1 ;  /* 0x0000334008087816 */ /* 0x001fe20000000001 */
[----:B------:R0:W-:Y:S01]  /*68ed0*/  STL [R1+0x284], R24 ;  /* 0x0002841801007387 */ /* 0x0001e20000100800 */
[----:B------:R-:W-:-:S02]  /*68ee0*/  PRMT R52, R18, 0x3340, R52 ;  /* 0x0000334012347816 */ /* 0x000fc40000000034 */
[----:B-1----:R-:W-:Y:S02]  /*68ef0*/  PRMT R9, R9, 0x3340, R1 ;  /* 0x0000334009097816 */ /* 0x002fe40000000001 */
[----:B------:R-:W-:Y:S01]  /*68f00*/  PRMT R18, R48, 0x5410, R8 ;  /* 0x0000541030127816 */ /* 0x000fe20000000008 */
[----:B------:R1:W-:Y:S01]  /*68f10*/  STL [R1+0x34c], R6 ;  /* 0x00034c0601007387 */ /* 0x0003e20000100800 */
[----:B------:R-:W-:Y:S02]  /*68f20*/  PRMT R8, R51, 0x5410, R9 ;  /* 0x0000541033087816 */ /* 0x000fe40000000009 */
[----:B0-----:R-:W-:Y:S01]  /*68f30*/  PRMT R24, R24, 0x3340, R1 ;  /* 0x0000334018187816 */ /* 0x001fe20000000001 */
[----:B------:R0:W-:Y:S01]  /*68f40*/  STL [R1+0x340], R18 ;  /* 0x0003401201007387 */ /* 0x0001e20000100800 */
[----:B----4-:R-:W-:Y:S02]  /*68f50*/  LOP3.LUT R47, R249, 0xffff, RZ, 0xc0, !PT ;  /* 0x0000fffff92f7812 */ /* 0x010fe400078ec0ff */
[----:B-1----:R-:W-:Y:S01]  /*68f60*/  PRMT R6, R52, 0x5410, R24 ;  /* 0x0000541034067816 */ /* 0x002fe20000000018 */
[----:B------:R-:W-:Y:S01]  /*68f70*/  STL [R1+0x33c], R8 ;  /* 0x00033c0801007387 */ /* 0x000fe20000100800 */
[----:B---3--:R-:W-:-:S02]  /*68f80*/  LOP3.LUT R48, R245, 0xffff, RZ, 0xc0, !PT ;  /* 0x0000fffff5307812 */ /* 0x008fc400078ec0ff */
[----:B0-----:R-:W-:Y:S02]  /*68f90*/  LOP3.LUT R18, R95, 0xffff, RZ, 0xc0, !PT ;  /* 0x0000ffff5f127812 */ /* 0x001fe400078ec0ff */
[----:B------:R-:W3:Y:S04]  /*68fa0*/  LDL.LU R95, [R1+0xe44] ;  /* 0x000e4400015f7983 */ /* 0x000ee80000300800 */
[----:B------:R0:W-:Y:S04]  /*68fb0*/  STL [R1+0x338], R6 ;  /* 0x0003380601007387 */ /* 0x0001e80000100800 */
[----:B------:R-:W4:Y:S01]  /*68fc0*/  LDL.LU R249, [R1+0xe40] ;  /* 0x000e400001f97983 */ /* 0x000f220000300800 */
[----:B------:R-:W-:-:S03]  /*68fd0*/  LOP3.LUT R51, R121, 0xffff, RZ, 0xc0, !PT ;  /* 0x0000ffff79337812 */ /* 0x000fc600078ec0ff */
[----:B------:R-:W-:Y:S04]  /*68fe0*/  STL [R1+0x2e4], R18 ;  /* 0x0002e41201007387 */ /* 0x000fe80000100800 */
[----:B------:R-:W-:Y:S01]  /*68ff0*/  STL [R1+0x278], R47 ;  /* 0x0002782f01007387 */ /* 0x000fe20000100800 */
[----:B------:R-:W-:-:S03]  /*69000*/  LOP3.LUT R52, R120, 0xffff, RZ, 0xc0, !PT ;  /* 0x0000ffff78347812 */ /* 0x000fc600078ec0ff */
[----:B------:R-:W-:Y:S01]  /*69010*/  STL [R1+0xb0], R48 ;  /* 0x0000b03001007387 */ /* 0x000fe20000100800 */
[----:B------:R-:W-:-:S03]  /*69020*/  LOP3.LUT R159, R89, 0xffff, RZ, 0xc0, !PT ;  /* 0x0000ffff599f7812 */ /* 0x000fc600078ec0ff */
[----:B------:R-:W3:Y:S04]  /*69030*/  LDL.LU R245, [R1+0xcc4] ;  /* 0x000cc40001f57983 */ /* 0x000ee80000300800 */
[----:B------:R-:W-:Y:S01]  /*69040*/  STL [R1+0x294], R51 ;  /* 0x0002943301007387 */ /* 0x000fe20000100800 */
[----:B0-----:R-:W-:-:S03]  /*69050*/  LOP3.LUT R6, R16, 0xffff, RZ, 0xc0, !PT ;  /* 0x0000ffff10067812 */ /* 0x001fc600078ec0ff */
[----:B------:R-:W-:Y:S04]  /*69060*/  STL [R1+0xac], R159 ;  /* 0x0000ac9f01007387 */ /* 0x000fe80000100800 */
[----:B------:R-:W-:Y:S01]  /*69070*/  STL [R1+0x2d4], R52 ;  /* 0x0002d43401007387 */ /* 0x000fe20000100800 */
[----:B------:R-:W-:-:S03]  /*69080*/  LOP3.LUT R8, R14, 0xffff, RZ, 0xc0, !PT ;  /* 0x0000ffff0e087812 */ /* 0x000fc600078ec0ff */
[----:B------:R-:W3:Y:S01]  /*69090*/  LDL.LU R89, [R1+0xcc0] ;  /* 0x000cc00001597983 */ /* 0x000ee20000300800 */
[----:B--2---:R-:W-:-:S05]  /*690a0*/  LOP3.LUT R156, R88, 0xffff, RZ, 0xc0, !PT ;  /* 0x0000ffff589c7812 */ /* 0x004fca00078ec0ff */
[----:B------:R-:W-:Y:S04]  /*690b0*/  STL [R1+0xa8], R156 ;  /* 0x0000a89c01007387 */ /* 0x000fe80000100800 */
[----:B------:R-:W2:Y:S04]  /*690c0*/  LDL.LU R16, [R1+0x2d74] ;  /* 0x002d740001107983 */ /* 0x000ea80000300800 */
[----:B------:R-:W2:Y:S04]  /*690d0*/  LDL.LU R88, [R1+0xab4] ;  /* 0x000ab40001587983 */ /* 0x000ea80000300800 */
[----:B------:R-:W2:Y:S01]  /*690e0*/  LDL.LU R14, [R1+0x2d70] ;  /* 0x002d7000010e7983 */ /* 0x000ea20000300800 */
[----:B------:R-:W-:-:S05]  /*690f0*/  LOP3.LUT R153, R17, 0xffff, RZ, 0xc0, !PT ;  /* 0x0000ffff11997812 */ /* 0x000fca00078ec0ff */
[----:B------:R-:W-:Y:S04]  /*69100*/  STL [R1+0x290], R153 ;  /* 0x0002909901007387 */ /* 0x000fe80000100800 */
[----:B------:R0:W-:Y:S04]  /*69110*/  STL [R1+0xa4], R6 ;  /* 0x0000a40601007387 */ /* 0x0001e80000100800 */
[----:B------:R-:W2:Y:S04]  /*69120*/  LDL.LU R121, [R1+0xab0] ;  /* 0x000ab00001797983 */ /* 0x000ea80000300800 */
[----:B------:R-:W2:Y:S01]  /*69130*/  LDL.LU R120, [R1+0x8b0] ;  /* 0x0008b00001787983 */ /* 0x000ea20000300800 */
[----:B------:R-:W-:-:S03]  /*69140*/  LOP3.LUT R24, R15, 0xffff, RZ, 0xc0, !PT ;  /* 0x0000ffff0f187812 */ /* 0x000fc600078ec0ff */
[----:B------:R1:W-:Y:S04]  /*69150*/  STL [R1+0xa0], R8 ;  /* 0x0000a00801007387 */ /* 0x0003e80000100800 */
[----:B------:R-:W2:Y:S04]  /*69160*/  LDL.LU R15, [R1+0x2d6c] ;  /* 0x002d6c00010f7983 */ /* 0x000ea80000300800 */
[----:B------:R-:W2:Y:S01]  /*69170*/  LDL.LU R17, [R1+0x8a8] ;  /* 0x0008a80001117983 */ /* 0x000ea20000300800 */
[----:B------:R-:W-:Y:S02]  /*69180*/  LOP3.LUT R9, R231, 0xffff, RZ, 0xc0, !PT ;  /* 0x0000ffffe7097812 */ /* 0x000fe400078ec0ff */
[----:B0-----:R-:W-:-:S02]  /*69190*/  PRMT R6, R6, 0x3340, R1 ;  /* 0x0000334006067816 */ /* 0x001fc40000000001 */
[----:B------:R-:W-:Y:S01]  /*691a0*/  PRMT R47, R47, 0x3340, R159 ;  /* 0x000033402f2f7816 */ /* 0x000fe2000000009f */
[----:B------:R0:W-:Y:S01]  /*691b0*/  STL [R1+0xb4], R9 ;  /* 0x0000b40901007387 */ /* 0x0001e20000100800 */
[----:B-1----:R-:W-:Y:S02]  /*691c0*/  PRMT R8, R8, 0x3340, R1 ;  /* 0x0000334008087816 */ /* 0x002fe40000000001 */
[----:B------:R-:W-:Y:S01]  /*691d0*/  PRMT R48, R48, 0x3340, R156 ;  /* 0x0000334030307816 */ /* 0x000fe2000000009c */
[----:B------:R1:W-:Y:S01]  /*691e0*/  STL [R1+0x2b0], R24 ;  /* 0x0002b01801007387 */ /* 0x0003e20000100800 */
[----:B------:R-:W-:Y:S02]  /*691f0*/  PRMT R51, R51, 0x3340, R153 ;  /* 0x0000334033337816 */ /* 0x000fe40000000099 */
[----:B------:R-:W-:Y:S02]  /*69200*/  PRMT R6, R47, 0x5410, R6 ;  /* 0x000054102f067816 */ /* 0x000fe40000000006 */
[----:B------:R-:W-:-:S02]  /*69210*/  PRMT R52, R18, 0x3340, R52 ;  /* 0x0000334012347816 */ /* 0x000fc40000000034 */
[--C-:B0-----:R-:W-:Y:S02]  /*69220*/  PRMT R9, R9, 0x3340, R1.reuse ;  /* 0x0000334009097816 */ /* 0x101fe40000000001 */
[----:B------:R-:W-:Y:S02]  /*69230*/  PRMT R18, R48, 0x5410, R8 ;  /* 0x0000541030127816 */ /* 0x000fe40000000008 */
[----:B-1----:R-:W-:Y:S01]  /*69240*/  PRMT R24, R24, 0x3340, R1 ;  /* 0x0000334018187816 */ /* 0x002fe20000000001 */
[----:B------:R0:W-:Y:S01]  /*69250*/  STL [R1+0x2e8], R6 ;  /* 0x0002e80601007387 */ /* 0x0001e20000100800 */
[----:B------:R-:W-:-:S03]  /*69260*/  PRMT R8, R51, 0x5410, R9 ;  /* 0x0000541033087816 */ /* 0x000fc60000000009 */
[----:B------:R3:W-:Y:S01]  /*69270*/  STL [R1+0x2e0], R18 ;  /* 0x0002e01201007387 */ /* 0x0007e20000100800 */
[----:B0-----:R-:W-:-:S03]  /*69280*/  PRMT R6, R52, 0x5410, R24 ;  /* 0x0000541034067816 */ /* 0x001fc60000000018 */
[----:B------:R-:W-:Y:S01]  /*69290*/  STL [R1+0x2d8], R8 ;  /* 0x0002d80801007387 */ /* 0x000fe20000100800 */
[----:B----4-:R-:W-:Y:S02]  /*692a0*/  LOP3.LUT R52, R249, 0xffff, RZ, 0xc0, !PT ;  /* 0x0000fffff9347812 */ /* 0x010fe400078ec0ff */
[----:B---3--:R-:W-:Y:S02]  /*692b0*/  LOP3.LUT R18, R95, 0xffff, RZ, 0xc0, !PT ;  /* 0x0000ffff5f127812 */ /* 0x008fe400078ec0ff */
[----:B------:R-:W3:Y:S01]  /*692c0*/  LDL.LU R95, [R1+0xe4c] ;  /* 0x000e4c00015f7983 */ /* 0x000ee20000300800 */
[----:B------:R-:W-:-:S03]  /*692d0*/  LOP3.LUT R51, R245, 0xffff, RZ, 0xc0, !PT ;  /* 0x0000fffff5337812 */ /* 0x000fc600078ec0ff */
[----:B------:R0:W-:Y:S04]  /*692e0*/  STL [R1+0x150], R6 ;  /* 0x0001500601007387 */ /* 0x0001e80000100800 */
[----:B------:R-:W4:Y:S04]  /*692f0*/  LDL.LU R252, [R1+0xe48] ;  /* 0x000e480001fc7983 */ /* 0x000f280000300800 */
[----:B------:R-:W-:Y:S01]  /*69300*/  STL [R1+0x2b8], R18 ;  /* 0x0002b81201007387 */ /* 0x000fe20000100800 */
[----:B------:R-:W-:-:S03]  /*69310*/  LOP3.LUT R48, R89, 0xffff, RZ, 0xc0, !PT ;  /* 0x0000ffff59307812 */ /* 0x000fc600078ec0ff */
[----:B------:R-:W4:Y:S04]  /*69320*/  LDL.LU R249, [R1+0xccc] ;  /* 0x000ccc0001f97983 */ /* 0x000f280000300800 */
[----:B------:R1:W-:Y:S04]  /*69330*/  STL [R1+0xc4], R52 ;  /* 0x0000c43401007387 */ /* 0x0003e80000100800 */
[----:B------:R-:W4:Y:S04]  /*69340*/  LDL.LU R245, [R1+0xcc8] ;  /* 0x000cc80001f57983 */ /* 0x000f280000300800 */
[----:B------:R-:W4:Y:S04]  /*69350*/  LDL.LU R89, [R1+0xabc] ;  /* 0x000abc0001597983 */ /* 0x000f280000300800 */
[----:B------:R1:W-:Y:S01]  /*69360*/  STL [R1+0xc0], R51 ;  /* 0x0000c03301007387 */ /* 0x0003e20000100800 */
[----:B------:R-:W-:-:S02]  /*69370*/  LOP3.LUT R24, R10, 0xffff, RZ, 0xc0, !PT ;  /* 0x0000ffff0a187812 */ /* 0x000fc400078ec0ff */
[----:B--2---:R-:W-:Y:S02]  /*69380*/  LOP3.LUT R47, R88, 0xffff, RZ, 0xc0, !PT ;  /* 0x0000ffff582f7812 */ /* 0x004fe400078ec0ff */
[----:B------:R-:W2:Y:S04]  /*69390*/  LDL.LU R88, [R1+0xab8] ;  /* 0x000ab80001587983 */ /* 0x000ea80000300800 */
[----:B------:R-:W-:Y:S04]  /*693a0*/  STL [R1+0x2a4], R48 ;  /* 0x0002a43001007387 */ /* 0x000fe80000100800 */
[----:B------:R-:W-:Y:S01]  /*693b0*/  STL [R1+0x2b4], R47 ;  /* 0x0002b42f01007387 */ /* 0x000fe20000100800 */
[----:B------:R-:W-:-:S02]  /*693c0*/  LOP3.LUT R156, R121, 0xffff, RZ, 0xc0, !PT ;  /* 0x0000ffff799c7812 */ /* 0x000fc400078ec0ff */
[----:B------:R-:W-:-:S03]  /*693d0*/  LOP3.LUT R153, R120, 0xffff, RZ, 0xc0, !PT ;  /* 0x0000ffff78997812 */ /* 0x000fc600078ec0ff */
[----:B------:R-:W-:Y:S04]  /*693e0*/  STL [R1+0xbc], R156 ;  /* 0x0000bc9c01007387 */ /* 0x000fe80000100800 */
[----:B------:R-:W2:Y:S04]  /*693f0*/  LDL.LU R10, [R1+0x2d68] ;  /* 0x002d6800010a7983 */ /* 0x000ea80000300800 */
[----:B------:R-:W-:Y:S01]  /*69400*/  STL [R1+0xb8], R153 ;  /* 0x0000b89901007387 */ /* 0x000fe20000100800 */
[----:B------:R-:W-:-:S03]  /*69410*/  LOP3.LUT R120, R17, 0xffff, RZ, 0xc0, !PT ;  /* 0x0000ffff11787812 */ /* 0x000fc600078ec0ff */
[----:B------:R-:W2:Y:S04]  /*69420*/  LDL.LU R121, [R1+0x8c4] ;  /* 0x0008c40001797983 */ /* 0x000ea80000300800 */
[----:B------:R-:W2:Y:S01]  /*69430*/  LDL.LU R17, [R1+0x8bc] ;  /* 0x0008bc0001117983 */ /* 0x000ea20000300800 */
[----:B0-----:R-:W-:Y:S02]  /*69440*/  LOP3.LUT R6, R233, 0xffff, RZ, 0xc0, !PT ;  /* 0x0000ffffe9067812 */ /* 0x001fe400078ec0ff */
[----:B------:R-:W-:Y:S01]  /*69450*/  LOP3.LUT R8, R232, 0xffff, RZ, 0xc0, !PT ;  /* 0x0000ffffe8087812 */ /* 0x000fe200078ec0ff */
[----:B------:R0:W-:Y:S01]  /*69460*/  STL [R1+0xec], R24 ;  /* 0x0000ec1801007387 */ /* 0x0001e20000100800 */
[----:B------:R-:W-:-:S03]  /*69470*/  LOP3.LUT R9, R14, 0xffff, RZ, 0xc0, !PT ;  /* 0x0000ffff0e097812 */ /* 0x000fc600078ec0ff */
[----:B------:R-:W-:Y:S01]  /*69480*/  STL [R1+0x2a0], R120 ;  /* 0x0002a07801007387 */ /* 0x000fe20000100800 */
[----:B-1----:R-:W-:-:S03]  /*69490*/  PRMT R52, R52, 0x3340, R156 ;  /* 0x0000334034347816 */ /* 0x002fc6000000009c */
[----:B------:R-:W2:Y:S01]  /*694a0*/  LDL.LU R14, [R1+0x2d64] ;  /* 0x002d6400010e7983 */ /* 0x000ea20000300800 */
[----:B------:R-:W-:Y:S02]  /*694b0*/  PRMT R51, R51, 0x3340, R153 ;  /* 0x0000334033337816 */ /* 0x000fe40000000099 */
[----:B0-----:R-:W-:Y:S01]  /*694c0*/  PRMT R24, R24, 0x3340, R1 ;  /* 0x0000334018187816 */ /* 0x001fe20000000001 */
[----:B------:R0:W-:Y:S01]  /*694d0*/  STL [R1+0xdc], R6 ;  /* 0x0000dc0601007387 */ /* 0x0001e20000100800 */
[----:B------:R-:W-:-:S03]  /*694e0*/  PRMT R48, R48, 0x3340, R120 ;  /* 0x0000334030307816 */ /* 0x000fc60000000078 */
[----:B------:R1:W-:Y:S01]  /*694f0*/  STL [R1+0x370], R8 ;  /* 0x0003700801007387 */ /* 0x0003e20000100800 */
[----:B------:R-:W-:Y:S02]  /*69500*/  PRMT R47, R18, 0x3340, R47 ;  /* 0x00003340122f7816 */ /* 0x000fe4000000002f */
[----:B------:R-:W-:Y:S01]  /*69510*/  PRMT R24, R52, 0x5410, R24 ;  /* 0x0000541034187816 */ /* 0x000fe20000000018 */
[----:B------:R3:W-:Y:S01]  /*69520*/  STL [R1+0x2f0], R9 ;  /* 0x0002f00901007387 */ /* 0x0007e20000100800 */
[--C-:B0-----:R-:W-:Y:S02]  /*69530*/  PRMT R6, R6, 0x3340, R1.reuse ;  /* 0x0000334006067816 */ /* 0x101fe40000000001 */
[--C-:B-1----:R-:W-:Y:S02]  /*69540*/  PRMT R8, R8, 0x3340, R1.reuse ;  /* 0x0000334008087816 */ /* 0x102fe40000000001 */
[----:B------:R-:W-:Y:S02]  /*69550*/  PRMT R18, R51, 0x5410, R6 ;  /* 0x0000541033127816 */ /* 0x000fe40000000006 */
[----:B---3--:R-:W-:-:S02]  /*69560*/  PRMT R9, R9, 0x3340, R1 ;  /* 0x0000334009097816 */ /* 0x008fc40000000001 */
[----:B------:R-:W-:Y:S01]  /*69570*/  PRMT R8, R48, 0x5410, R8 ;  /* 0x0000541030087816 */ /* 0x000fe20000000008 */
[----:B------:R-:W-:Y:S01]  /*69580*/  STL [R1+0x140], R24 ;  /* 0x0001401801007387 */ /* 0x000fe20000100800 */
[----:B------:R-:W-:Y:S02]  /*69590*/  PRMT R6, R47, 0x5410, R9 ;  /* 0x000054102f067816 */ /* 0x000fe40000000009 */
[----:B------:R-:W-:Y:S01]  /*695a0*/  LOP3.LUT R120, R95, 0xffff, RZ, 0xc0, !PT ;  /* 0x0000ffff5f787812 */ /* 0x000fe200078ec0ff */
[----:B------:R-:W-:Y:S01]  /*695b0*/  STL [R1+0x144], R18 ;  /* 0x0001441201007387 */ /* 0x000fe20000100800 */
[----:B----4-:R-:W-:-:S03]  /*695c0*/  LOP3.LUT R52, R252, 0xffff, RZ, 0xc0, !PT ;  /* 0x0000fffffc347812 */ /* 0x010fc600078ec0ff */
[----:B------:R0:W-:Y:S01]  /*695d0*/  STL [R1+0x148], R8 ;  /* 0x0001480801007387 */ /* 0x0001e20000100800 */
[----:B------:R-:W-:-:S03]  /*695e0*/  LOP3.LUT R51, R249, 0xffff, RZ, 0xc0, !PT ;  /* 0x0000fffff9337812 */ /* 0x000fc600078ec0ff */
[----:B------:R-:W3:Y:S04]  /*695f0*/  LDL.LU R95, [R1+0xe58] ;  /* 0x000e5800015f7983 */ /* 0x000ee80000300800 */
[----:B------:R1:W-:Y:S01]  /*69600*/  STL [R1+0x120], R6 ;  /* 0x0001200601007387 */ /* 0x0003e20000100800 */
[----:B------:R-:W-:-:S03]  /*69610*/  LOP3.LUT R48, R245, 0xffff, RZ, 0xc0, !PT ;  /* 0x0000fffff5307812 */ /* 0x000fc600078ec0ff */
[----:B------:R-:W-:Y:S01]  /*69620*/  STL [R1+0x2f8], R120 ;  /* 0x0002f87801007387 */ /* 0x000fe20000100800 */
[----:B------:R-:W-:-:S03]  /*69630*/  LOP3.LUT R47, R89, 0xffff, RZ, 0xc0, !PT ;  /* 0x0000ffff592f7812 */ /* 0x000fc600078ec0ff */
[----:B------:R4:W-:Y:S04]  /*69640*/  STL [R1+0xd8], R52 ;  /* 0x0000d83401007387 */ /* 0x0009e80000100800 */
[----:B------:R-:W-:Y:S01]  /*69650*/  STL [R1+0xd4], R51 ;  /* 0x0000d43301007387 */ /* 0x000fe20000100800 */
[----:B0-----:R-:W-:-:S03]  /*69660*/  LOP3.LUT R8, R16, 0xffff, RZ, 0xc0, !PT ;  /* 0x0000ffff10087812 */ /* 0x001fc600078ec0ff */
[----:B------:R-:W3:Y:S04]  /*69670*/  LDL.LU R252, [R1+0xe50] ;  /* 0x000e500001fc7983 */ /* 0x000ee80000300800 */
[----:B------:R-:W-:Y:S01]  /*69680*/  STL [R1+0x2dc], R48 ;  /* 0x0002dc3001007387 */ /* 0x000fe20000100800 */
[----:B-1----:R-:W-:-:S03]  /*69690*/  LOP3.LUT R6, R238, 0xffff, RZ, 0xc0, !PT ;  /* 0x0000ffffee067812 */ /* 0x002fc600078ec0ff */
[----:B------:R-:W3:Y:S01]  /*696a0*/  LDL.LU R89, [R1+0xcd8] ;  /* 0x000cd80001597983 */ /* 0x000ee20000300800 */
[----:B------:R-:W-:Y:S02]  /*696b0*/  LOP3.LUT R9, R15, 0xffff, RZ, 0xc0, !PT ;  /* 0x0000ffff0f097812 */ /* 0x000fe400078ec0ff */
[----:B------:R-:W-:Y:S02]  /*696c0*/  LOP3.LUT R18, R237, 0xffff, RZ, 0xc0, !PT ;  /* 0x0000ffffed127812 */ /* 0x000fe400078ec0ff */
[----:B------:R-:W-:Y:S02]  /*696d0*/  PRMT R24, R8, 0x3340, R1 ;  /* 0x0000334008187816 */ /* 0x000fe40000000001 */
[----:B--2---:R-:W-:-:S05]  /*696e0*/  LOP3.LUT R156, R88, 0xffff, RZ, 0xc0, !PT ;  /* 0x0000ffff589c7812 */ /* 0x004fca00078ec0ff */
[----:B------:R-:W-:Y:S04]  /*696f0*/  STL [R1+0xd0], R156 ;  /* 0x0000d09c01007387 */ /* 0x000fe80000100800 */
[----:B------:R-:W-:Y:S04]  /*69700*/  STL [R1+0x2f4], R47 ;  /* 0x0002f42f01007387 */ /* 0x000fe80000100800 */
[----:B------:R-:W2:Y:S04]  /*69710*/  LDL.LU R88, [R1+0xac8] ;  /* 0x000ac80001587983 */ /* 0x000ea80000300800 */
[----:B------:R-:W2:Y:S01]  /*69720*/  LDL.LU R16, [R1+0x2d60] ;  /* 0x002d600001107983 */ /* 0x000ea20000300800 */
[----:B------:R-:W-:-:S02]  /*69730*/  LOP3.LUT R153, R121, 0xffff, RZ, 0xc0, !PT ;  /* 0x0000ffff79997812 */ /* 0x000fc400078ec0ff */
[----:B------:R-:W-:-:S03]  /*69740*/  LOP3.LUT R121, R17, 0xffff, RZ, 0xc0, !PT ;  /* 0x0000ffff11797812 */ /* 0x000fc600078ec0ff */
[----:B------:R-:W-:Y:S04]  /*69750*/  STL [R1+0xcc], R153 ;  /* 0x0000cc9901007387 */ /* 0x000fe80000100800 */
[----:B------:R-:W-:Y:S04]  /*69760*/  STL [R1+0xc8], R8 ;  /* 0x0000c80801007387 */ /* 0x000fe80000100800 */
[----:B------:R-:W-:Y:S04]  /*69770*/  STL [R1+0x2d0], R121 ;  /* 0x0002d07901007387 */ /* 0x000fe80000100800 */
[----:B------:R0:W-:Y:S04]  /*69780*/  STL [R1+0x2bc], R6 ;  /* 0x0002bc0601007387 */ /* 0x0001e80000100800 */
[----:B------:R-:W2:Y:S04]  /*69790*/  LDL.LU R15, [R1+0x2d5c] ;  /* 0x002d5c00010f7983 */ /* 0x000ea80000300800 */
[----:B------:R-:W2:Y:S04]  /*697a0*/  LDL.LU R249, [R1+0xac0] ;  /* 0x000ac00001f97983 */ /* 0x000ea80000300800 */
[----:B------:R-:W2:Y:S04]  /*697b0*/  LDL.LU R17, [R1+0x8cc] ;  /* 0x0008cc0001117983 */ /* 0x000ea80000300800 */
[----:B------:R-:W-:Y:S04]  /*697c0*/  STL [R1+0x2c4], R9 ;  /* 0x0002c40901007387 */ /* 0x000fe80000100800 */
[----:B------:R-:W2:Y:S01]  /*697d0*/  LDL.LU R245, [R1+0x66c] ;  /* 0x00066c0001f57983 */ /* 0x000ea20000300800 */
[----:B----4-:R-:W-:-:S02]  /*697e0*/  PRMT R52, R52, 0x3340, R156 ;  /* 0x0000334034347816 */ /* 0x010fc4000000009c */
[----:B0-----:R-:W-:Y:S02]  /*697f0*/  PRMT R6, R6, 0x3340, R1 ;  /* 0x0000334006067816 */ /* 0x001fe40000000001 */
[----:B------:R-:W-:Y:S02]  /*69800*/  PRMT R51, R51, 0x3340, R153 ;  /* 0x0000334033337816 */ /* 0x000fe40000000099 */
[----:B------:R-:W-:Y:S02]  /*69810*/  PRMT R8, R18, 0x3340, R1 ;  /* 0x0000334012087816 */ /* 0x000fe40000000001 */
[----:B------:R-:W-:Y:S01]  /*69820*/  PRMT R48, R48, 0x3340, R121 ;  /* 0x0000334030307816 */ /* 0x000fe20000000079 */
[----:B------:R0:W-:Y:S01]  /*69830*/  STL [R1+0x2d4c], R18 ;  /* 0x002d4c1201007387 */ /* 0x0001e20000100800 */
[----:B------:R-:W-:Y:S02]  /*69840*/  PRMT R24, R52, 0x5410, R24 ;  /* 0x0000541034187816 */ /* 0x000fe40000000018 */
[----:B------:R-:W-:-:S03]  /*69850*/  PRMT R8, R48, 0x5410, R8 ;  /* 0x0000541030087816 */ /* 0x000fc60000000008 */
[----:B------:R-:W-:Y:S01]  /*69860*/  STL [R1+0x114], R24 ;  /* 0x0001141801007387 */ /* 0x000fe20000100800 */
[----:B0-----:R-:W-:-:S05]  /*69870*/  PRMT R18, R51, 0x5410, R6 ;  /* 0x0000541033127816 */ /* 0x001fca0000000006 */
[----:B------:R3:W-:Y:S04]  /*69880*/  STL [R1+0x118], R18 ;  /* 0x0001181201007387 */ /* 0x0007e80000100800 */
[----:B------:R0:W-:Y:S04]  /*69890*/  STL [R1+0x11c], R8 ;  /* 0x00011c0801007387 */ /* 0x0001e80000100800 */
[----:B------:R-:W4:Y:S01]  /*698a0*/  LDL.LU R121, [R1+0xcf4] ;  /* 0x000cf40001797983 */ /* 0x000f220000300800 */
[----:B------:R-:W-:Y:S02]  /*698b0*/  PRMT R9, R9, 0x3340, R1 ;  /* 0x0000334009097816 */ /* 0x000fe40000000001 */
[----:B------:R-:W-:-:S04]  /*698c0*/  PRMT R47, R120, 0x3340, R47 ;  /* 0x00003340782f7816 */ /* 0x000fc8000000002f */
[----:B------:R-:W-:Y:S02]  /*698d0*/  PRMT R6, R47, 0x5410, R9 ;  /* 0x000054102f067816 */ /* 0x000fe40000000009 */
[----:B---3--:R-:W-:Y:S02]  /*698e0*/  LOP3.LUT R18, R95, 0xffff, RZ, 0xc0, !PT ;  /* 0x0000ffff5f127812 */ /* 0x008fe400078ec0ff */
[----:B------:R-:W-:Y:S01]  /*698f0*/  LOP3.LUT R52, R252, 0xffff, RZ, 0xc0, !PT ;  /* 0x0000fffffc347812 */ /* 0x000fe200078ec0ff */
[----:B------:R1:W-:Y:S01]  /*69900*/  STL [R1+0x110], R6 ;  /* 0x0001100601007387 */ /* 0x0003e20000100800 */
[----:B------:R-:W-:-:S03]  /*69910*/  LOP3.LUT R48, R89, 0xffff, RZ, 0xc0, !PT ;  /* 0x0000ffff59307812 */ /* 0x000fc600078ec0ff */
[----:B------:R-:W3:Y:S04]  /*69920*/  LDL.LU R120, [R1+0xcf0] ;  /* 0x000cf00001787983 */ /* 0x000ee80000300800 */
[----:B------:R-:W3:Y:S04]  /*69930*/  LDL.LU R95, [R1+0xce8] ;  /* 0x000ce800015f7983 */ /* 0x000ee80000300800 */
[----:B------:R-:W-:Y:S01]  /*69940*/  STL [R1+0x328], R18 ;  /* 0x0003281201007387 */ /* 0x000fe20000100800 */
[----:B0-----:R-:W-:Y:S02]  /*69950*/  LOP3.LUT R8, R14, 0xffff, RZ, 0xc0, !PT ;  /* 0x0000ffff0e087812 */ /* 0x001fe400078ec0ff */
[----:B------:R-:W-:-:S02]  /*69960*/  LOP3.LUT R9, R10, 0xffff, RZ, 0xc0, !PT ;  /* 0x0000ffff0a097812 */ /* 0x000fc400078ec0ff */
[----:B-1----:R-:W-:Y:S02]  /*69970*/  LOP3.LUT R6, R241, 0xffff, RZ, 0xc0, !PT ;  /* 0x0000fffff1067812 */ /* 0x002fe400078ec0ff */
[----:B--2---:R-:W-:Y:S02]  /*69980*/  LOP3.LUT R47, R88, 0xffff, RZ, 0xc0, !PT ;  /* 0x0000ffff582f7812 */ /* 0x004fe400078ec0ff */
[----:B------:R-:W-:Y:S02]  /*69990*/  LOP3.LUT R16, R16, 0xffff, RZ, 0xc0, !PT ;  /* 0x0000ffff10107812 */ /* 0x000fe400078ec0ff */
[----:B------:R-:W-:-:S05]  /*699a0*/  LOP3.LUT R15, R15, 0xffff, RZ, 0xc0, !PT ;  /* 0x0000ffff0f0f7812 */ /* 0x000fca00078ec0ff */
[----:B------:R-:W-:Y:S01]  /*699b0*/  STL [R1+0x324], R15 ;  /* 0x0003240f01007387 */ /* 0x000fe20000100800 */
[----:B------:R-:W-:-:S03]  /*699c0*/  LOP3.LUT R153, R249, 0xffff, RZ, 0xc0, !PT ;  /* 0x0000fffff9997812 */ /* 0x000fc600078ec0ff */
[----:B------:R0:W-:Y:S01]  /*699d0*/  STL [R1+0x2ac], R52 ;  /* 0x0002ac3401007387 */ /* 0x0001e20000100800 */
[----:B------:R-:W-:-:S03]  /*699e0*/  LOP3.LUT R51, R17, 0xffff, RZ, 0xc0, !PT ;  /* 0x0000ffff11337812 */ /* 0x000fc600078ec0ff */
[----:B------:R-:W2:Y:S04]  /*699f0*/  LDL.LU R89, [R1+0x8dc] ;  /* 0x0008dc0001597983 */ /* 0x000ea80000300800 */
[----:B------:R-:W-:Y:S01]  /*69a00*/  STL [R1+0x2a8], R48 ;  /* 0x0002a83001007387 */ /* 0x000fe20000100800 */
[----:B------:R-:W-:-:S03]  /*69a10*/  LOP3.LUT R24, R245, 0xffff, RZ, 0xc0, !PT ;  /* 0x0000fffff5187812 */ /* 0x000fc600078ec0ff */
[----:B------:R-:W-:Y:S04]  /*69a20*/  STL [R1+0x318], R47 ;  /* 0x0003182f01007387 */ /* 0x000fe80000100800 */
[----:B------:R-:W2:Y:S04]  /*69a30*/  LDL.LU R88, [R1+0x8d8] ;  /* 0x0008d80001587983 */ /* 0x000ea80000300800 */
[----:B------:R-:W-:Y:S04]  /*69a40*/  STL [R1+0x320], R16 ;  /* 0x0003201001007387 */ /* 0x000fe80000100800 */
[----:B------:R-:W2:Y:S04]  /*69a50*/  LDL.LU R17, [R1+0x8d4] ;  /* 0x0008d40001117983 */ /* 0x000ea80000300800 */
[----:B------:R-:W-:Y:S04]  /*69a60*/  STL [R1+0x29c], R153 ;  /* 0x00029c9901007387 */ /* 0x000fe80000100800 */
[----:B------:R1:W-:Y:S04]  /*69a70*/  STL [R1+0x298], R51 ;  /* 0x0002983301007387 */ /* 0x0003e80000100800 */
[----:B------:R-:W2:Y:S04]  /*69a80*/  LDL.LU R14, [R1+0x2d58] ;  /* 0x002d5800010e7983 */ /* 0x000ea80000300800 */
[----:B------:R4:W-:Y:S04]  /*69a90*/  STL [R1+0xf0], R24 ;  /* 0x0000f01801007387 */ /* 0x0009e80000100800 */
[----:B------:R-:W2:Y:S01]  /*69aa0*/  LDL.LU R10, [R1+0x2d54] ;  /* 0x002d5400010a7983 */ /* 0x000ea20000300800 */
[----:B0-----:R-:W-:-:S02]  /*69ab0*/  PRMT R52, R52, 0x3340, R153 ;  /* 0x0000334034347816 */ /* 0x001fc40000000099 */
[----:B-1----:R-:W-:Y:S01]  /*69ac0*/  PRMT R51, R48, 0x3340, R51 ;  /* 0x0000334030337816 */ /* 0x002fe20000000033 */
[----:B------:R0:W-:Y:S01]  /*69ad0*/  STL [R1+0xe0], R6 ;  /* 0x0000e00601007387 */ /* 0x0001e20000100800 */
[----:B----4-:R-:W-:Y:S02]  /*69ae0*/  PRMT R24, R24, 0x3340, R1 ;  /* 0x0000334018187816 */ /* 0x010fe40000000001 */
[----:B------:R-:W-:Y:S01]  /*69af0*/  PRMT R48, R18, 0x3340, R47 ;  /* 0x0000334012307816 */ /* 0x000fe2000000002f */
[----:B------:R1:W-:Y:S01]  /*69b00*/  STL [R1+0x334], R8 ;  /* 0x0003340801007387 */ /* 0x0003e20000100800 */
[----:B------:R-:W-:Y:S02]  /*69b10*/  PRMT R47, R15, 0x3340, R16 ;  /* 0x000033400f2f7816 */ /* 0x000fe40000000010 */
[----:B------:R-:W-:Y:S01]  /*69b20*/  PRMT R15, R52, 0x5410, R24 ;  /* 0x00005410340f7816 */ /* 0x000fe20000000018 */
[----:B------:R4:W-:Y:S01]  /*69b30*/  STL [R1+0x310], R9 ;  /* 0x0003100901007387 */ /* 0x0009e20000100800 */
[----:B0-----:R-:W-:-:S02]  /*69b40*/  PRMT R6, R6, 0x3340, R1 ;  /* 0x0000334006067816 */ /* 0x001fc40000000001 */
[--C-:B-1----:R-:W-:Y:S01]  /*69b50*/  PRMT R8, R8, 0x3340, R1.reuse ;  /* 0x0000334008087816 */ /* 0x102fe20000000001 */
[----:B------:R0:W-:Y:S01]  /*69b60*/  STL [R1+0x104], R15 ;  /* 0x0001040f01007387 */ /* 0x0001e20000100800 */
[----:B----4-:R-:W-:Y:S02]  /*69b70*/  PRMT R9, R9, 0x3340, R1 ;  /* 0x0000334009097816 */ /* 0x010fe40000000001 */
[----:B------:R-:W-:Y:S02]  /*69b80*/  PRMT R16, R48, 0x5410, R8 ;  /* 0x0000541030107816 */ /* 0x000fe40000000008 */
[----:B------:R-:W-:Y:S02]  /*69b90*/  PRMT R6, R51, 0x5410, R6 ;  /* 0x0000541033067816 */ /* 0x000fe40000000006 */
[----:B------:R-:W-:Y:S02]  /*69ba0*/  LOP3.LUT R52, R121, 0xffff, RZ, 0xc0, !PT ;  /* 0x0000ffff79347812 */ /* 0x000fe400078ec0ff */
[----:B0-----:R-:W-:Y:S01]  /*69bb0*/  PRMT R15, R47, 0x5410, R9 ;  /* 0x000054102f0f7816 */ /* 0x001fe20000000009 */
[----:B------:R-:W-:Y:S04]  /*69bc0*/  STL [R1+0x2d28], R16 ;  /* 0x002d281001007387 */ /* 0x000fe80000100800 */
[----:B------:R-:W-:Y:S04]  /*69bd0*/  STL [R1+0x10c], R6 ;  /* 0x00010c0601007387 */ /* 0x000fe80000100800 */
[----:B------:R0:W-:Y:S04]  /*69be0*/  STL [R1+0x2d30], R15 ;  /* 0x002d300f01007387 */ /* 0x0001e80000100800 */
[----:B------:R1:W-:Y:S04]  /*69bf0*/  STL [R1+0x30c], R52 ;  /* 0x00030c3401007387 */ /* 0x0003e80000100800 */
[----:B------:R-:W4:Y:S01]  /*69c00*/  LDL.LU R249, [R1+0xcec] ;  /* 0x000cec0001f97983 */ /* 0x000f220000300800 */
[----:B---3--:R-:W-:-:S02]  /*69c10*/  LOP3.LUT R47, R120, 0xffff, RZ, 0xc0, !PT ;  /* 0x0000ffff782f7812 */ /* 0x008fc400078ec0ff */
[----:B0-----:R-:W-:-:S03]  /*69c20*/  LOP3.LUT R15, R95, 0xffff, RZ, 0xc0, !PT ;  /* 0x0000ffff5f0f7812 */ /* 0x001fc600078ec0ff */
[----:B------:R-:W-:Y:S04]  /*69c30*/  STL [R1+0x308], R47 ;  /* 0x0003082f01007387 */ /* 0x000fe80000100800 */
[----:B------:R-:W-:Y:S01]  /*69c40*/  STL [R1+0xe8], R15 ;  /* 0x0000e80f01007387 */ /* 0x000fe20000100800 */
[----:B------:R-:W-:Y:S02]  /*69c50*/  LOP3.LUT R8, R244, 0xffff, RZ, 0xc0, !PT ;  /* 0x0000fffff4087812 */ /* 0x000fe400078ec0ff */
[----:B------:R-:W-:Y:S02]  /*69c60*/  LOP3.LUT R18, R248, 0xffff, RZ, 0xc0, !PT ;  /* 0x0000fffff8127812 */ /* 0x000fe400078ec0ff */
[----:B------:R-:W-:Y:S02]  /*69c70*/  LOP3.LUT R9, R240, 0xffff, RZ, 0xc0, !PT ;  /* 0x0000fffff0097812 */ /* 0x000fe400078ec0ff */
[----:B------:R-:W-:-:S02]  /*69c80*/  LOP3.LUT R6, R230, 0xffff, RZ, 0xc0, !PT ;  /* 0x0000ffffe6067812 */ /* 0x000fc400078ec0ff */
[----:B------:R-:W-:Y:S02]  /*69c90*/  PRMT R24, R18, 0x3340, R1 ;  /* 0x0000334012187816 */ /* 0x000fe40000000001 */
[----:B--2---:R-:W-:Y:S02]  /*69ca0*/  LOP3.LUT R51, R89, 0xffff, RZ, 0xc0, !PT ;  /* 0x0000ffff59337812 */ /* 0x004fe400078ec0ff */
[----:B------:R-:W-:Y:S02]  /*69cb0*/  LOP3.LUT R48, R88, 0xffff, RZ, 0xc0, !PT ;  /* 0x0000ffff58307812 */ /* 0x000fe400078ec0ff */
[----:B------:R-:W-:Y:S02]  /*69cc0*/  LOP3.LUT R16, R17, 0xffff, RZ, 0xc0, !PT ;  /* 0x0000ffff11107812 */ /* 0x000fe400078ec0ff */
[----:B------:R-:W-:Y:S02]  /*69cd0*/  LOP3.LUT R14, R14, 0xffff, RZ, 0xc0, !PT ;  /* 0x0000ffff0e0e7812 */ /* 0x000fe400078ec0ff */
[----:B------:R-:W-:-:S05]  /*69ce0*/  LOP3.LUT R10, R10, 0xffff, RZ, 0xc0, !PT ;  /* 0x0000ffff0a0a7812 */ /* 0x000fca00078ec0ff */
[----:B------:R-:W-:Y:S04]  /*69cf0*/  STL [R1+0x54], R10 ;  /* 0x0000540a01007387 */ /* 0x000fe80000100800 */
[----:B------:R0:W-:Y:S04]  /*69d00*/  STL [R1+0x300], R51 ;  /* 0x0003003301007387 */ /* 0x0001e80000100800 */
[----:B------:R2:W-:Y:S04]  /*69d10*/  STL [R1+0x2fc], R48 ;  /* 0x0002fc3001007387 */ /* 0x0005e80000100800 */
[----:B------:R-:W3:Y:S04]  /*69d20*/  LDL.LU R245, [R1+0xce4] ;  /* 0x000ce40001f57983 */ /* 0x000ee80000300800 */
[----:B------:R-:W3:Y:S04]  /*69d30*/  LDL.LU R121, [R1+0xcd4] ;  /* 0x000cd40001797983 */ /* 0x000ee80000300800 */
[----:B------:R-:W-:Y:S04]  /*69d40*/  STL [R1+0xe4], R16 ;  /* 0x0000e41001007387 */ /* 0x000fe80000100800 */
[----:B------:R-:W3:Y:S04]  /*69d50*/  LDL.LU R120, [R1+0xcd0] ;  /* 0x000cd00001787983 */ /* 0x000ee80000300800 */
[----:B------:R-:W-:Y:S04]  /*69d60*/  STL [R1+0x38], R14 ;  /* 0x0000380e01007387 */ /* 0x000fe80000100800 */
[----:B------:R-:W3:Y:S04]  /*69d70*/  LDL.LU R95, [R1+0x8d0] ;  /* 0x0008d000015f7983 */ /* 0x000ee80000300800 */
[----:B------:R-:W3:Y:S04]  /*69d80*/  LDL.LU R89, [R1+0x8c0] ;  /* 0x0008c00001597983 */ /* 0x000ee80000300800 */
[----:B------:R-:W3:Y:S04]  /*69d90*/  LDL.LU R88, [R1+0x8b8] ;  /* 0x0008b80001587983 */ /* 0x000ee80000300800 */
[----:B------:R-:W3:Y:S01]  /*69da0*/  LDL.LU R17, [R1+0x6b4] ;  /* 0x0006b40001117983 */ /* 0x000ee20000300800 */
[----:B-1----:R-:W-:-:S03]  /*69db0*/  PRMT R52, R52, 0x3340, R51 ;  /* 0x0000334034347816 */ /* 0x002fc60000000033 */
[----:B------:R1:W-:Y:S01]  /*69dc0*/  STL [R1+0x330], R8 ;  /* 0x0003300801007387 */ /* 0x0003e20000100800 */
[----:B0-----:R-:W-:-:S03]  /*69dd0*/  PRMT R51, R47, 0x3340, R48 ;  /* 0x000033402f337816 */ /* 0x001fc60000000030 */
[----:B------:R-:W-:Y:S01]  /*69de0*/  STL [R1+0x2d50], R18 ;  /* 0x002d501201007387 */ /* 0x000fe20000100800 */
[----:B--2---:R-:W-:-:S03]  /*69df0*/  PRMT R48, R15, 0x3340, R16 ;  /* 0x000033400f307816 */ /* 0x004fc60000000010 */
[----:B------:R0:W-:Y:S01]  /*69e00*/  STL [R1+0x32c], R9 ;  /* 0x00032c0901007387 */ /* 0x0001e20000100800 */
[----:B-1----:R-:W-:-:S03]  /*69e10*/  PRMT R8, R8, 0x3340, R1 ;  /* 0x0000334008087816 */ /* 0x002fc60000000001 */
[----:B------:R1:W-:Y:S01]  /*69e20*/  STL [R1+0x34], R6 ;  /* 0x0000340601007387 */ /* 0x0003e20000100800 */
[----:B------:R-:W-:Y:S02]  /*69e30*/  PRMT R47, R10, 0x3340, R14 ;  /* 0x000033400a2f7816 */ /* 0x000fe4000000000e */
[----:B------:R-:W-:Y:S02]  /*69e40*/  PRMT R14, R52, 0x5410, R24 ;  /* 0x00005410340e7816 */ /* 0x000fe40000000018 */
[--C-:B0-----:R-:W-:Y:S02]  /*69e50*/  PRMT R9, R9, 0x3340, R1.reuse ;  /* 0x0000334009097816 */ /* 0x101fe40000000001 */
[----:B------:R-:W-:Y:S02]  /*69e60*/  PRMT R10, R51, 0x5410, R8 ;  /* 0x00005410330a7816 */ /* 0x000fe40000000008 */
[----:B-1----:R-:W-:Y:S02]  /*69e70*/  PRMT R6, R6, 0x3340, R1 ;  /* 0x0000334006067816 */ /* 0x002fe40000000001 */
[----:B------:R-:W-:Y:S01]  /*69e80*/  PRMT R8, R48, 0x5410, R9 ;  /* 0x0000541030087816 */ /* 0x000fe20000000009 */
[----:B------:R4:W-:Y:S01]  /*69e90*/  STL [R1+0x2d38], R14 ;  /* 0x002d380e01007387 */ /* 0x0009e20000100800 */
[----:B------:R-:W-:-:S03]  /*69ea0*/  PRMT R6, R47, 0x5410, R6 ;  /* 0x000054102f067816 */ /* 0x000fc60000000006 */
[----:B------:R-:W-:Y:S04]  /*69eb0*/  STL [R1+0x2d40], R10 ;  /* 0x002d400a01007387 */ /* 0x000fe80000100800 */
[----:B------:R-:W-:Y:S01]  /*69ec0*/  STL [R1+0x100], R8 ;  /* 0x0001000801007387 */ /* 0x000fe20000100800 */
[----:B----4-:R-:W-:-:S03]  /*69ed0*/  LOP3.LUT R14, R249, 0xffff, RZ, 0xc0, !PT ;  /* 0x0000fffff90e7812 */ /* 0x010fc600078ec0ff */
[----:B------:R-:W2:Y:S04]  /*69ee0*/  LDL.LU R200, [R1+0xce0] ;  /* 0x000ce00001c87983 */ /* 0x000ea80000300800 */
[----:B------:R0:W-:Y:S04]  /*69ef0*/  STL [R1+0x13c], R6 ;  /* 0x00013c0601007387 */ /* 0x0001e80000100800 */
[----:B------:R-:W4:Y:S04]  /*69f00*/  LDL.LU R252, [R1+0xae8] ;  /* 0x000ae80001fc7983 */ /* 0x000f280000300800 */
[----:B------:R-:W4:Y:S01]  /*69f10*/  LDL.LU R249, [R1+0xae0] ;  /* 0x000ae00001f97983 */ /* 0x000f220000300800 */
[----:B------:R-:W-:-:S03]  /*69f20*/  LOP3.LUT R15, R235, 0xffff, RZ, 0xc0, !PT ;  /* 0x0000ffffeb0f7812 */ /* 0x000fc600078ec0ff */
[----:B------:R1:W-:Y:S01]  /*69f30*/  STL [R1+0x30], R14 ;  /* 0x0000300e01007387 */ /* 0x0003e20000100800 */
[----:B0-----:R-:W-:Y:S02]  /*69f40*/  LOP3.LUT R6, R225, 0xffff, RZ, 0xc0, !PT ;  /* 0x0000ffffe1067812 */ /* 0x001fe400078ec0ff */
[----:B------:R-:W-:Y:S01]  /*69f50*/  PRMT R96, R15, 0x3340, R96 ;  /* 0x000033400f607816 */ /* 0x000fe20000000060 */
[----:B------:R-:W4:Y:S01]  /*69f60*/  LDL.LU R156, [R1+0xad8] ;  /* 0x000ad800019c7983 */ /* 0x000f220000300800 */
[----:B------:R-:W-:-:S03]  /*69f70*/  LOP3.LUT R10, R179, 0xffff, RZ, 0xc0, !PT ;  /* 0x0000ffffb30a7812 */ /* 0x000fc600078ec0ff */
[----:B------:R-:W4:Y:S01]  /*69f80*/  LDL.LU R153, [R1+0x6bc] ;  /* 0x0006bc0001997983 */ /* 0x000f220000300800 */
[----:B------:R-:W-:Y:S02]  /*69f90*/  LOP3.LUT R24, R173, 0xffff, RZ, 0xc0, !PT ;  /* 0x0000ffffad187812 */ /* 0x000fe400078ec0ff */
[----:B------:R-:W-:Y:S02]  /*69fa0*/  PRMT R90, R6, 0x3340, R90 ;  /* 0x00003340065a7816 */ /* 0x000fe4000000005a */
[----:B------:R-:W-:Y:S02]  /*69fb0*/  PRMT R63, R10, 0x3340, R63 ;  /* 0x000033400a3f7816 */ /* 0x000fe4000000003f */
[----:B------:R-:W-:Y:S02]  /*69fc0*/  PRMT R64, R24, 0x3340, R64 ;  /* 0x0000334018407816 */ /* 0x000fe40000000040 */
[----:B---3--:R-:W-:Y:S02]  /*69fd0*/  LOP3.LUT R8, R245, 0xffff, RZ, 0xc0, !PT ;  /* 0x0000fffff5087812 */ /* 0x008fe400078ec0ff */
[----:B------:R-:W3:Y:S01]  /*69fe0*/  LDL.LU R245, [R1+0x6b8] ;  /* 0x0006b80001f57983 */ /* 0x000ee20000300800 */
[----:B------:R-:W-:-:S03]  /*69ff0*/  LOP3.LUT R47, R121, 0xffff, RZ, 0xc0, !PT ;  /* 0x0000ffff792f7812 */ /* 0x000fc600078ec0ff */
[----:B------:R-:W3:Y:S01]  /*6a000*/  LDL.LU R121, [R1+0x6ac] ;  /* 0x0006ac0001797983 */ /* 0x000ee20000300800 */
[----:B------:R-:W-:Y:S02]  /*6a010*/  LOP3.LUT R51, R120, 0xffff, RZ, 0xc0, !PT ;  /* 0x0000ffff78337812 */ /* 0x000fe400078ec0ff */
[----:B------:R-:W-:Y:S02]  /*6a020*/  LOP3.LUT R18, R95, 0xffff, RZ, 0xc0, !PT ;  /* 0x0000ffff5f127812 */ /* 0x000fe400078ec0ff */
[----:B------:R-:W-:Y:S02]  /*6a030*/  LOP3.LUT R9, R89, 0xffff, RZ, 0xc0, !PT ;  /* 0x0000ffff59097812 */ /* 0x000fe400078ec0ff */
[----:B------:R-:W-:Y:S02]  /*6a040*/  PRMT R120, R14, 0x3340, R18 ;  /* 0x000033400e787816 */ /* 0x000fe40000000012 */
[----:B------:R-:W-:Y:S02]  /*6a050*/  LOP3.LUT R48, R88, 0xffff, RZ, 0xc0, !PT ;  /* 0x0000ffff58307812 */ /* 0x000fe400078ec0ff */
[----:B------:R-:W-:-:S02]  /*6a060*/  PRMT R95, R8, 0x3340, R9 ;  /* 0x00003340085f7816 */ /* 0x000fc40000000009 */
[----:B------:R-:W-:Y:S02]  /*6a070*/  LOP3.LUT R52, R17, 0xffff, RZ, 0xc0, !PT ;  /* 0x0000ffff11347812 */ /* 0x000fe400078ec0ff */
[----:B-1----:R-:W-:Y:S01]  /*6a080*/  PRMT R14, R120, 0x5410, R96 ;  /* 0x00005410780e7816 */ /* 0x002fe20000000060 */
[----:B------:R-:W3:Y:S01]  /*6a090*/  LDL.LU R17, [R1+0x6a4] ;  /* 0x0006a40001117983 */ /* 0x000ee20000300800 */
[----:B------:R-:W-:Y:S02]  /*6a0a0*/  PRMT R88, R47, 0x3340, R48 ;  /* 0x000033402f587816 */ /* 0x000fe40000000030 */
[----:B------:R-:W-:Y:S01]  /*6a0b0*/  PRMT R89, R51, 0x3340, R52 ;  /* 0x0000334033597816 */ /* 0x000fe20000000034 */
[----:B------:R0:W-:Y:S01]  /*6a0c0*/  STL [R1+0x2cc], R15 ;  /* 0x0002cc0f01007387 */ /* 0x0001e20000100800 */
[----:B------:R-:W-:-:S03]  /*6a0d0*/  PRMT R16, R95, 0x5410, R90 ;  /* 0x000054105f107816 */ /* 0x000fc6000000005a */
[----:B------:R1:W-:Y:S01]  /*6a0e0*/  STL [R1+0x14c], R14 ;  /* 0x00014c0e01007387 */ /* 0x0003e20000100800 */
[----:B0-----:R-:W-:-:S03]  /*6a0f0*/  PRMT R15, R88, 0x5410, R63 ;  /* 0x00005410580f7816 */ /* 0x001fc6000000003f */
[----:B------:R-:W-:Y:S01]  /*6a100*/  STL [R1+0x154], R16 ;  /* 0x0001541001007387 */ /* 0x000fe20000100800 */
[----:B-1----:R-:W-:-:S03]  /*6a110*/  PRMT R14, R89, 0x5410, R64 ;  /* 0x00005410590e7816 */ /* 0x002fc60000000040 */
[----:B------:R-:W-:Y:S04]  /*6a120*/  STL [R1+0x158], R15 ;  /* 0x0001580f01007387 */ /* 0x000fe80000100800 */
[----:B------:R0:W-:Y:S04]  /*6a130*/  STL [R1+0x304], R14 ;  /* 0x0003040e01007387 */ /* 0x0001e80000100800 */
[----:B------:R-:W3:Y:S04]  /*6a140*/  LDL.LU R221, [R1+0xae4] ;  /* 0x000ae40001dd7983 */ /* 0x000ee80000300800 */
[----:B------:R-:W3:Y:S04]  /*6a150*/  LDL.LU R223, [R1+0xadc] ;  /* 0x000adc0001df7983 */ /* 0x000ee80000300800 */
[----:B------:R-:W3:Y:S01]  /*6a160*/  LDL.LU R201, [R1+0xad0] ;  /* 0x000ad00001c97983 */ /* 0x000ee20000300800 */
[----:B--2---:R-:W-:-:S03]  /*6a170*/  LOP3.LUT R63, R200, 0xffff, RZ, 0xc0, !PT ;  /* 0x0000ffffc83f7812 */ /* 0x004fc600078ec0ff */
[----:B------:R-:W2:Y:S04]  /*6a180*/  LDL.LU R202, [R1+0xacc] ;  /* 0x000acc0001ca7983 */ /* 0x000ea80000300800 */
[----:B------:R-:W2:Y:S01]  /*6a190*/  LDL.LU R199, [R1+0x6b0] ;  /* 0x0006b00001c77983 */ /* 0x000ea20000300800 */
[----:B----4-:R-:W-:-:S03]  /*6a1a0*/  LOP3.LUT R88, R252, 0xffff, RZ, 0xc0, !PT ;  /* 0x0000fffffc587812 */ /* 0x010fc600078ec0ff */
[----:B------:R-:W4:Y:S01]  /*6a1b0*/  LDL.LU R200, [R1+0x6a8] ;  /* 0x0006a80001c87983 */ /* 0x000f220000300800 */
[----:B------:R-:W-:-:S03]  /*6a1c0*/  LOP3.LUT R95, R249, 0xffff, RZ, 0xc0, !PT ;  /* 0x0000fffff95f7812 */ /* 0x000fc600078ec0ff */
[----:B------:R-:W4:Y:S04]  /*6a1d0*/  LDL.LU R252, [R1+0x6a0] ;  /* 0x0006a00001fc7983 */ /* 0x000f280000300800 */
[----:B------:R-:W4:Y:S01]  /*6a1e0*/  LDL.LU R249, [R1+0x698] ;  /* 0x0006980001f97983 */ /* 0x000f220000300800 */
[----:B------:R-:W-:Y:S02]  /*6a1f0*/  LOP3.LUT R171, R171, 0xffff, RZ, 0xc0, !PT ;  /* 0x0000ffffabab7812 */ /* 0x000fe400078ec0ff */
[----:B------:R-:W-:Y:S02]  /*6a200*/  LOP3.LUT R90, R165, 0xffff, RZ, 0xc0, !PT ;  /* 0x0000ffffa55a7812 */ /* 0x000fe400078ec0ff */
[----:B------:R-:W-:Y:S02]  /*6a210*/  LOP3.LUT R64, R153, 0xffff, RZ, 0xc0, !PT ;  /* 0x0000ffff99407812 */ /* 0x000fe400078ec0ff */
[----:B------:R-:W-:-:S02]  /*6a220*/  PRMT R140, R171, 0x3340, R140 ;  /* 0x00003340ab8c7816 */ /* 0x000fc4000000008c */
[----:B------:R-:W-:Y:S02]  /*6a230*/  PRMT R159, R63, 0x3340, R64 ;  /* 0x000033403f9f7816 */ /* 0x000fe40000000040 */
[----:B0-----:R-:W-:Y:S02]  /*6a240*/  LOP3.LUT R14, R163, 0xffff, RZ, 0xc0, !PT ;  /* 0x0000ffffa30e7812 */ /* 0x001fe400078ec0ff */
[----:B------:R-:W-:Y:S02]  /*6a250*/  LOP3.LUT R120, R156, 0xffff, RZ, 0xc0, !PT ;  /* 0x0000ffff9c787812 */ /* 0x000fe400078ec0ff */
[----:B------:R-:W-:Y:S02]  /*6a260*/  LOP3.LUT R157, R157, 0xffff, RZ, 0xc0, !PT ;  /* 0x0000ffff9d9d7812 */ /* 0x000fe400078ec0ff */
[----:B------:R-:W-:Y:S02]  /*6a270*/  PRMT R141, R90, 0x3340, R141 ;  /* 0x000033405a8d7816 */ /* 0x000fe4000000008d */
[----:B------:R-:W-:-:S02]  /*6a280*/  PRMT R15, R159, 0x5410, R140 ;  /* 0x000054109f0f7816 */ /* 0x000fc4000000008c */
[--C-:B------:R-:W-:Y:S02]  /*6a290*/  PRMT R153, R14, 0x3340, R1.reuse ;  /* 0x000033400e997816 */ /* 0x100fe40000000001 */
[----:B------:R-:W-:Y:S02]  /*6a2a0*/  PRMT R156, R157, 0x3340, R1 ;  /* 0x000033409d9c7816 */ /* 0x000fe40000000001 */
[----:B------:R-:W-:Y:S02]  /*6a2b0*/  LOP3.LUT R21, R21, 0xffff, RZ, 0xc0, !PT ;  /* 0x0000ffff15157812 */ /* 0x000fe400078ec0ff */
[----:B------:R-:W-:-:S04]  /*6a2c0*/  LOP3.LUT R7, R7, 0xffff, RZ, 0xc0, !PT ;  /* 0x0000ffff07077812 */ /* 0x000fc800078ec0ff */
[----:B------:R-:W-:Y:S02]  /*6a2d0*/  PRMT R166, R7, 0x3340, R1 ;  /* 0x0000334007a67816 */ /* 0x000fe40000000001 */
[----:B---3--:R-:W-:Y:S02]  /*6a2e0*/  LOP3.LUT R89, R245, 0xffff, RZ, 0xc0, !PT ;  /* 0x0000fffff5597812 */ /* 0x008fe400078ec0ff */
[----:B------:R-:W3:Y:S01]  /*6a2f0*/  LDL.LU R245, [R1+0xad4] ;  /* 0x000ad40001f57983 */ /* 0x000ee20000300800 */
[----:B------:R-:W-:Y:S02]  /*6a300*/  LOP3.LUT R96, R121, 0xffff, RZ, 0xc0, !PT ;  /* 0x0000ffff79607812 */ /* 0x000fe400078ec0ff */
[----:B------:R-:W-:Y:S02]  /*6a310*/  PRMT R161, R88, 0x3340, R89 ;  /* 0x0000334058a17816 */ /* 0x000fe40000000059 */
[----:B------:R-:W-:Y:S02]  /*6a320*/  PRMT R163, R95, 0x3340, R96 ;  /* 0x000033405fa37816 */ /* 0x000fe40000000060 */
[----:B------:R-:W-:-:S02]  /*6a330*/  PRMT R140, R161, 0x5410, R141 ;  /* 0x00005410a18c7816 */ /* 0x000fc4000000008d */
[----:B------:R-:W-:Y:S02]  /*6a340*/  PRMT R16, R163, 0x5410, R153 ;  /* 0x00005410a3107816 */ /* 0x000fe40000000099 */
[----:B------:R-:W-:Y:S02]  /*6a350*/  LOP3.LUT R121, R17, 0xffff, RZ, 0xc0, !PT ;  /* 0x0000ffff11797812 */ /* 0x000fe400078ec0ff */
[----:B------:R-:W3:Y:S02]  /*6a360*/  LDL.LU R17, [R1+0x69c] ;  /* 0x00069c0001117983 */ /* 0x000ee40000300800 */
[----:B------:R-:W-:Y:S02]  /*6a370*/  PRMT R164, R120, 0x3340, R121 ;  /* 0x0000334078a47816 */ /* 0x000fe40000000079 */
[----:B------:R0:W-:Y:S04]  /*6a380*/  STL [R1+0x31c], R15 ;  /* 0x00031c0f01007387 */ /* 0x0001e80000100800 */
[----:B------:R1:W-:Y:S01]  /*6a390*/  STL [R1+0x374], R140 ;  /* 0x0003748c01007387 */ /* 0x0003e20000100800 */
[----:B0-----:R-:W-:-:S03]  /*6a3a0*/  PRMT R15, R164, 0x5410, R156 ;  /* 0x00005410a40f7816 */ /* 0x001fc6000000009c */
[----:B------:R0:W-:Y:S04]  /*6a3b0*/  STL [R1+0x384], R16 ;  /* 0x0003841001007387 */ /* 0x0001e80000100800 */
[----:B------:R0:W-:Y:S01]  /*6a3c0*/  STL [R1+0x3c8], R15 ;  /* 0x0003c80f01007387 */ /* 0x0001e20000100800 */
[----:B-1----:R-:W-:Y:S02]  /*6a3d0*/  LOP3.LUT R140, R221, 0xffff, RZ, 0xc0, !PT ;  /* 0x0000ffffdd8c7812 */ /* 0x002fe400078ec0ff */
[----:B0-----:R-:W-:Y:S02]  /*6a3e0*/  LOP3.LUT R16, R19, 0xffff, RZ, 0xc0, !PT ;  /* 0x0000ffff13107812 */ /* 0x001fe400078ec0ff */
[----:B------:R-:W-:Y:S02]  /*6a3f0*/  LOP3.LUT R15, R155, 0xffff, RZ, 0xc0, !PT ;  /* 0x0000ffff9b0f7812 */ /* 0x000fe400078ec0ff */
[----:B------:R-:W-:-:S02]  /*6a400*/  LOP3.LUT R153, R223, 0xffff, RZ, 0xc0, !PT ;  /* 0x0000ffffdf997812 */ /* 0x000fc400078ec0ff */
[----:B------:R-:W-:Y:S02]  /*6a410*/  LOP3.LUT R159, R201, 0xffff, RZ, 0xc0, !PT ;  /* 0x0000ffffc99f7812 */ /* 0x000fe400078ec0ff */
[----:B------:R-:W-:Y:S02]  /*6a420*/  PRMT R19, R15, 0x3340, R1 ;  /* 0x000033400f137816 */ /* 0x000fe40000000001 */
[----:B--2---:R-:W-:Y:S02]  /*6a430*/  LOP3.LUT R163, R202, 0xffff, RZ, 0xc0, !PT ;  /* 0x0000ffffcaa37812 */ /* 0x004fe400078ec0ff */
[----:B------:R-:W-:Y:S02]  /*6a440*/  LOP3.LUT R141, R199, 0xffff, RZ, 0xc0, !PT ;  /* 0x0000ffffc78d7812 */ /* 0x000fe400078ec0ff */
[----:B----4-:R-:W-:Y:S02]  /*6a450*/  LOP3.LUT R156, R200, 0xffff, RZ, 0xc0, !PT ;  /* 0x0000ffffc89c7812 */ /* 0x010fe400078ec0ff */
[----:B------:R-:W-:-:S02]  /*6a460*/  PRMT R167, R140, 0x3340, R141 ;  /* 0x000033408ca77816 */ /* 0x000fc4000000008d */
[----:B------:R-:W-:Y:S02]  /*6a470*/  LOP3.LUT R161, R252, 0xffff, RZ, 0xc0, !PT ;  /* 0x0000fffffca17812 */ /* 0x000fe400078ec0ff */
[--C-:B------:R-:W-:Y:S02]  /*6a480*/  PRMT R155, R21, 0x3340, R1.reuse ;  /* 0x00003340159b7816 */ /* 0x100fe40000000001 */
[----:B------:R-:W-:Y:S02]  /*6a490*/  LOP3.LUT R164, R249, 0xffff, RZ, 0xc0, !PT ;  /* 0x0000fffff9a47812 */ /* 0x000fe400078ec0ff */
[----:B------:R-:W-:Y:S02]  /*6a4a0*/  PRMT R168, R153, 0x3340, R156 ;  /* 0x0000334099a87816 */ /* 0x000fe4000000009c */
[----:B------:R-:W-:Y:S02]  /*6a4b0*/  PRMT R165, R16, 0x3340, R1 ;  /* 0x0000334010a57816 */ /* 0x000fe40000000001 */
[----:B------:R-:W-:-:S02]  /*6a4c0*/  PRMT R169, R159, 0x3340, R161 ;  /* 0x000033409fa97816 */ /* 0x000fc400000000a1 */
[----:B------:R-:W-:Y:S02]  /*6a4d0*/  PRMT R170, R163, 0x3340, R164 ;  /* 0x00003340a3aa7816 */ /* 0x000fe400000000a4 */
[----:B------:R-:W-:Y:S02]  /*6a4e0*/  PRMT R167, R167, 0x5410, R19 ;  /* 0x00005410a7a77816 */ /* 0x000fe40000000013 */
[----:B------:R-:W-:Y:S02]  /*6a4f0*/  PRMT R19, R168, 0x5410, R155 ;  /* 0x00005410a8137816 */ /* 0x000fe4000000009b */
[----:B------:R-:W-:Y:S02]  /*6a500*/  PRMT R155, R169, 0x5410, R165 ;  /* 0x00005410a99b7816 */ /* 0x000fe400000000a5 */
[----:B------:R-:W-:Y:S01]  /*6a510*/  PRMT R165, R170, 0x5410, R166 ;  /* 0x00005410aaa57816 */ /* 0x000fe200000000a6 */
[----:B------:R-:W-:Y:S04]  /*6a520*/  STL [R1+0x3cc], R167 ;  /* 0x0003cca701007387 */ /* 0x000fe80000100800 */
[----:B------:R3:W-:Y:S04]  /*6a530*/  STL [R1+0x410], R19 ;  /* 0x0004101301007387 */ /* 0x0007e80000100800 */
[----:B------:R0:W-:Y:S04]  /*6a540*/  STL [R1+0x418], R155 ;  /* 0x0004189b01007387 */ /* 0x0001e80000100800 */
[----:B------:R1:W-:Y:S04]  /*6a550*/  STL [R1+0x420], R165 ;  /* 0x000420a501007387 */ /* 0x0003e80000100800 */
[----:B------:R-:W2:Y:S01]  /*6a560*/  LDL.LU R200, [R1] ;  /* 0x0000000001c87983 */ /* 0x000ea20000300800 */
[----:B------:R-:W-:-:S02]  /*6a570*/  SHF.R.U32.HI R217, RZ, 0x8, R217 ;  /* 0x00000008ffd97819 */ /* 0x000fc400000116d9 */
[----:B------:R-:W-:Y:S02]  /*6a580*/  SHF.R.U32.HI R218, RZ, 0x8, R218 ;  /* 0x00000008ffda7819 */ /* 0x000fe400000116da */
[----:B------:R-:W-:Y:S02]  /*6a590*/  LOP3.LUT R217, R217, 0xffff, RZ, 0xc0, !PT ;  /* 0x0000ffffd9d97812 */ /* 0x000fe400078ec0ff */
[----:B------:R-:W-:Y:S02]  /*6a5a0*/  LOP3.LUT R218, R218, 0xffff, RZ, 0xc0, !PT ;  /* 0x0000ffffdada7812 */ /* 0x000fe400078ec0ff */
[----:B------:R-:W-:Y:S02]  /*6a5b0*/  SHF.R.U32.HI R150, RZ, 0x8, R150 ;  /* 0x00000008ff967819 */ /* 0x000fe40000011696 */
[----:B------:R-:W-:Y:S02]  /*6a5c0*/  SHF.R.U32.HI R151, RZ, 0x8, R151 ;  /* 0x00000008ff977819 */ /* 0x000fe40000011697 */
[----:B------:R-:W-:-:S02]  /*6a5d0*/  LOP3.LUT R150, R150, 0xffff, RZ, 0xc0, !PT ;  /* 0x0000ffff96967812 */ /* 0x000fc400078ec0ff */
[----:B------:R-:W-:-:S04]  /*6a5e0*/  LOP3.LUT R151, R151, 0xffff, RZ, 0xc0, !PT ;  /* 0x0000ffff97977812 */ /* 0x000fc800078ec0ff */
[----:B------:R-:W-:Y:S02]  /*6a5f0*/  PRMT R249, R150, 0x3340, R151 ;  /* 0x0000334096f97816 */ /* 0x000fe40000000097 */
[----:B------:R-:W-:-:S04]  /*6a600*/  SHF.R.U32.HI R150, RZ, 0x8, R208 ;  /* 0x00000008ff967819 */ /* 0x000fc800000116d0 */
[----:B------:R-:W-:Y:S02]  /*6a610*/  LOP3.LUT R150, R150, 0xffff, RZ, 0xc0, !PT ;  /* 0x0000ffff96967812 */ /* 0x000fe400078ec0ff */
[----:B---3--:R-:W-:Y:S02]  /*6a620*/  LOP3.LUT R19, R245, 0xffff, RZ, 0xc0, !PT ;  /* 0x0000fffff5137812 */ /* 0x008fe400078ec0ff */
[----:B0-----:R-:W-:Y:S02]  /*6a630*/  LOP3.LUT R155, R17, 0xffff, RZ, 0xc0, !PT ;  /* 0x0000ffff119b7812 */ /* 0x001fe400078ec0ff */
[----:B------:R-:W-:Y:S02]  /*6a640*/  LOP3.LUT R17, R5, 0xffff, RZ, 0xc0, !PT ;  /* 0x0000ffff05117812 */ /* 0x000fe400078ec0ff */
[----:B-1----:R-:W-:Y:S02]  /*6a650*/  PRMT R165, R19, 0x3340, R155 ;  /* 0x0000334013a57816 */ /* 0x002fe4000000009b */
[----:B------:R-:W-:-:S04]  /*6a660*/  PRMT R5, R17, 0x3340, R1 ;  /* 0x0000334011057816 */ /* 0x000fc80000000001 */
[----:B------:R-:W-:-:S05]  /*6a670*/  PRMT R5, R165, 0x5410, R5 ;  /* 0x00005410a5057816 */ /* 0x000fca0000000005 */
[----:B------:R0:W-:Y:S02]  /*6a680*/  STL [R1+0x424], R5 ;  /* 0x0004240501007387 */ /* 0x0001e40000100800 */
[----:B0-----:R-:W-:-:S05]  /*6a690*/  PRMT R5, R217, 0x3340, R218 ;  /* 0x00003340d9057816 */ /* 0x001fca00000000da */
[----:B------:R0:W-:Y:S02]  /*6a6a0*/  STL [R1+0xf4], R5 ;  /* 0x0000f40501007387 */ /* 0x0001e40000100800 */
[----:B0-----:R-:W-:-:S04]  /*6a6b0*/  SHF.R.U32.HI R5, RZ, 0x8, R206 ;  /* 0x00000008ff057819 */ /* 0x001fc800000116ce */
[----:B------:R-:W-:-:S04]  /*6a6c0*/  LOP3.LUT R5, R5, 0xffff, RZ, 0xc0, !PT ;  /* 0x0000ffff05057812 */ /* 0x000fc800078ec0ff */
[----:B------:R-:W-:Y:S02]  /*6a6d0*/  PRMT R5, R5, 0x3340, R150 ;  /* 0x0000334005057816 */ /* 0x000fe40000000096 */
[----:B--2---:R-:W-:Y:S02]  /*6a6e0*/  SHF.R.U32.HI R242, RZ, 0x8, R200 ;  /* 0x00000008fff27819 */ /* 0x004fe400000116c8 */
[----:B------:R-:W2:Y:S04]  /*6a6f0*/  LDL.LU R200, [R1+0x8] ;  /* 0x0000080001c87983 */ /* 0x000ea80000300800 */
[----:B------:R-:W3:Y:S04]  /*6a700*/  LDL.LU R201, [R1+0x4] ;  /* 0x0000040001c97983 */ /* 0x000ee80000300800 */
[----:B------:R2:W-:Y:S04]  /*6a710*/  STL [R1+0x58], R5 ;  /* 0x0000580501007387 */ /* 0x0005e80000100800 */
[----:B------:R-:W4:Y:S04]  /*6a720*/  LDL.LU R202, [R1+0x14] ;  /* 0x0000140001ca7983 */ /* 0x000f280000300800 */
[----:B------:R-:W3:Y:S01]  /*6a730*/  LDL.LU R199, [R1+0xc] ;  /* 0x00000c0001c77983 */ /* 0x000ee20000300800 */
[----:B------:R-:W-:-:S02]  /*6a740*/  SHF.R.U32.HI R19, RZ, 0x8, R19 ;  /* 0x00000008ff137819 */ /* 0x000fc40000011613 */
[----:B------:R-:W-:Y:S02]  /*6a750*/  SHF.R.U32.HI R155, RZ, 0x8, R155 ;  /* 0x00000008ff9b7819 */ /* 0x000fe4000001169b */
[----:B------:R-:W-:Y:S02]  /*6a760*/  LOP3.LUT R19, R19, 0xffff, RZ, 0xc0, !PT ;  /* 0x0000ffff13137812 */ /* 0x000fe400078ec0ff */
[----:B------:R-:W-:Y:S02]  /*6a770*/  LOP3.LUT R155, R155, 0xffff, RZ, 0xc0, !PT ;  /* 0x0000ffff9b9b7812 */ /* 0x000fe400078ec0ff */
[----:B--2---:R-:W-:Y:S02]  /*6a780*/  SHF.R.U32.HI R5, RZ, 0x8, R200 ;  /* 0x00000008ff057819 */ /* 0x004fe400000116c8 */
[----:B------:R-:W2:Y:S02]  /*6a790*/  LDL.LU R200, [R1+0x10] ;  /* 0x0000100001c87983 */ /* 0x000ea40000300800 */
[----:B------:R-:W-:-:S04]  /*6a7a0*/  LOP3.LUT R5, R5, 0xffff, RZ, 0xc0, !PT ;  /* 0x0000ffff05057812 */ /* 0x000fc800078ec0ff */
[----:B------:R-:W-:Y:S02]  /*6a7b0*/  PRMT R235, R5, 0x3340, R1 ;  /* 0x0000334005eb7816 */ /* 0x000fe40000000001 */
[----:B------:R-:W-:Y:S02]  /*6a7c0*/  PRMT R5, R19, 0x3340, R155 ;  /* 0x0000334013057816 */ /* 0x000fe4000000009b */
[----:B----4-:R-:W-:-:S03]  /*6a7d0*/  SHF.R.U32.HI R226, RZ, 0x8, R202 ;  /* 0x00000008ffe27819 */ /* 0x010fc600000116ca */
[----:B------:R0:W-:Y:S01]  /*6a7e0*/  STL [R1+0x50], R5 ;  /* 0x0000500501007387 */ /* 0x0001e20000100800 */
[----:B---3--:R-:W-:Y:S02]  /*6a7f0*/  SHF.R.U32.HI R227, RZ, 0x8, R199 ;  /* 0x00000008ffe37819 */ /* 0x008fe400000116c7 */
[----:B0-----:R-:W-:Y:S02]  /*6a800*/  SHF.R.U32.HI R5, RZ, 0x8, R201 ;  /* 0x00000008ff057819 */ /* 0x001fe400000116c9 */
[----:B------:R-:W3:Y:S04]  /*6a810*/  LDL.LU R201, [R1+0x24] ;  /* 0x0000240001c97983 */ /* 0x000ee80000300800 */
[----:B------:R-:W4:Y:S04]  /*6a820*/  LDL.LU R202, [R1+0x20] ;  /* 0x0000200001ca7983 */ /* 0x000f280000300800 */
[----:B------:R-:W3:Y:S01]  /*6a830*/  LDL.LU R199, [R1+0x1c] ;  /* 0x00001c0001c77983 */ /* 0x000ee20000300800 */
[----:B------:R-:W-:-:S02]  /*6a840*/  SHF.R.U32.HI R139, RZ, 0x8, R139 ;  /* 0x00000008ff8b7819 */ /* 0x000fc4000001168b */
[----:B------:R-:W-:Y:S02]  /*6a850*/  LOP3.LUT R5, R5, 0xffff, RZ, 0xc0, !PT ;  /* 0x0000ffff05057812 */ /* 0x000fe400078ec0ff */
[----:B------:R-:W-:-:S04]  /*6a860*/  LOP3.LUT R139, R139, 0xffff, RZ, 0xc0, !PT ;  /* 0x0000ffff8b8b7812 */ /* 0x000fc800078ec0ff */
[----:B------:R-:W-:Y:S02]  /*6a870*/  PRMT R230, R5, 0x3340, R139 ;  /* 0x0000334005e67816 */ /* 0x000fe4000000008b */
[----:B------:R-:W-:Y:S02]  /*6a880*/  SHF.R.U32.HI R228, RZ, 0x8, R7 ;  /* 0x00000008ffe47819 */ /* 0x000fe40000011607 */
[----:B--2---:R-:W-:Y:S02]  /*6a890*/  SHF.R.U32.HI R5, RZ, 0x8, R200 ;  /* 0x00000008ff057819 */ /* 0x004fe400000116c8 */
[----:B------:R-:W2:Y:S01]  /*6a8a0*/  LDL.LU R200, [R1+0x18] ;  /* 0x0000180001c87983 */ /* 0x000ea20000300800 */
[----:B----4-:R-:W-:-:S03]  /*6a8b0*/  SHF.R.U32.HI R19, RZ, 0x8, R202 ;  /* 0x00000008ff137819 */ /* 0x010fc600000116ca */
[----:B------:R-:W4:Y:S01]  /*6a8c0*/  LDL.LU R202, [R1+0x12c] ;  /* 0x00012c0001ca7983 */ /* 0x000f220000300800 */
[----:B---3--:R-:W-:-:S03]  /*6a8d0*/  SHF.R.U32.HI R7, RZ, 0x8, R199 ;  /* 0x00000008ff077819 */ /* 0x008fc600000116c7 */
[----:B------:R-:W3:Y:S01]  /*6a8e0*/  LDL.LU R199, [R1+0x128] ;  /* 0x0001280001c77983 */ /* 0x000ee20000300800 */
[----:B------:R-:W-:Y:S02]  /*6a8f0*/  SHF.R.U32.HI R132, RZ, 0x8, R132 ;  /* 0x00000008ff847819 */ /* 0x000fe40000011684 */
[----:B------:R-:W-:Y:S02]  /*6a900*/  SHF.R.U32.HI R134, RZ, 0x8, R134 ;  /* 0x00000008ff867819 */ /* 0x000fe40000011686 */
[----:B------:R-:W-:Y:S02]  /*6a910*/  LOP3.LUT R132, R132, 0xffff, RZ, 0xc0, !PT ;  /* 0x0000ffff84847812 */ /* 0x000fe400078ec0ff */
[----:B------:R-:W-:Y:S02]  /*6a920*/  LOP3.LUT R134, R134, 0xffff, RZ, 0xc0, !PT ;  /* 0x0000ffff86867812 */ /* 0x000fe400078ec0ff */
[----:B------:R-:W-:Y:S02]  /*6a930*/  LOP3.LUT R226, R226, 0xffff, RZ, 0xc0, !PT ;  /* 0x0000ffffe2e27812 */ /* 0x000fe400078ec0ff */
[----:B------:R-:W-:-:S02]  /*6a940*/  PRMT R224, R132, 0x3340, R134 ;  /* 0x0000334084e07816 */ /* 0x000fc40000000086 */
[----:B------:R-:W-:Y:S02]  /*6a950*/  LOP3.LUT R5, R5, 0xffff, RZ, 0xc0, !PT ;  /* 0x0000ffff05057812 */ /* 0x000fe400078ec0ff */
[----:B------:R-:W-:Y:S02]  /*6a960*/  SHF.R.U32.HI R220, RZ, 0x8, R201 ;  /* 0x00000008ffdc7819 */ /* 0x000fe400000116c9 */
[----:B------:R-:W-:Y:S02]  /*6a970*/  SHF.R.U32.HI R124, RZ, 0x8, R124 ;  /* 0x00000008ff7c7819 */ /* 0x000fe4000001167c */
[----:B------:R-:W-:Y:S02]  /*6a980*/  SHF.R.U32.HI R126, RZ, 0x8, R126 ;  /* 0x00000008ff7e7819 */ /* 0x000fe4000001167e */
[----:B------:R-:W-:Y:S02]  /*6a990*/  PRMT R226, R226, 0x3340, R5 ;  /* 0x00003340e2e27816 */ /* 0x000fe40000000005 */
[----:B------:R-:W-:-:S02]  /*6a9a0*/  LOP3.LUT R19, R19, 0xffff, RZ, 0xc0, !PT ;  /* 0x0000ffff13137812 */ /* 0x000fc400078ec0ff */
[----:B------:R-:W-:Y:S02]  /*6a9b0*/  LOP3.LUT R220, R220, 0xffff, RZ, 0xc0, !PT ;  /* 0x0000ffffdcdc7812 */ /* 0x000fe400078ec0ff */
[----:B------:R-:W-:Y:S02]  /*6a9c0*/  LOP3.LUT R7, R7, 0xffff, RZ, 0xc0, !PT ;  /* 0x0000ffff07077812 */ /* 0x000fe400078ec0ff */
[----:B------:R-:W-:Y:S02]  /*6a9d0*/  SHF.R.U32.HI R218, RZ, 0x8, R136 ;  /* 0x00000008ffda7819 */ /* 0x000fe40000011688 */
[----:B------:R-:W-:Y:S02]  /*6a9e0*/  SHF.R.U32.HI R5, RZ, 0x8, R137 ;  /* 0x00000008ff057819 */ /* 0x000fe40000011689 */
[----:B------:R-:W-:Y:S02]  /*6a9f0*/  LOP3.LUT R124, R124, 0xffff, RZ, 0xc0, !PT ;  /* 0x0000ffff7c7c7812 */ /* 0x000fe400078ec0ff */
[----:B------:R-:W-:-:S02]  /*6aa00*/  LOP3.LUT R126, R126, 0xffff, RZ, 0xc0, !PT ;  /* 0x0000ffff7e7e7812 */ /* 0x000fc400078ec0ff */
[----:B------:R-:W-:Y:S02]  /*6aa10*/  PRMT R220, R220, 0x3340, R7 ;  /* 0x00003340dcdc7816 */ /* 0x000fe40000000007 */
[----:B------:R-:W-:Y:S02]  /*6aa20*/  LOP3.LUT R218, R218, 0xffff, RZ, 0xc0, !PT ;  /* 0x0000ffffdada7812 */ /* 0x000fe400078ec0ff */
[----:B------:R-:W-:Y:S02]  /*6aa30*/  LOP3.LUT R5, R5, 0xffff, RZ, 0xc0, !PT ;  /* 0x0000ffff05057812 */ /* 0x000fe400078ec0ff */
[----:B------:R-:W-:Y:S02]  /*6aa40*/  PRMT R7, R124, 0x3340, R126 ;  /* 0x000033407c077816 */ /* 0x000fe4000000007e */
[----:B------:R-:W-:Y:S02]  /*6aa50*/  PRMT R218, R218, 0x3340, R5 ;  /* 0x00003340dada7816 */ /* 0x000fe40000000005 */
[----:B--2---:R-:W-:-:S02]  /*6aa60*/  SHF.R.U32.HI R132, RZ, 0x8, R200 ;  /* 0x00000008ff847819 */ /* 0x004fc400000116c8 */
[----:B------:R-:W2:Y:S02]  /*6aa70*/  LDL.LU R200, [R1+0x108] ;  /* 0x0001080001c87983 */ /* 0x000ea40000300800 */
[----:B------:R-:W-:Y:S02]  /*6aa80*/  LOP3.LUT R132, R132, 0xffff, RZ, 0xc0, !PT ;  /* 0x0000ffff84847812 */ /* 0x000fe400078ec0ff */
[----:B------:R-:W2:Y:S02]  /*6aa90*/  LDL.LU R201, [R1+0x124] ;  /* 0x0001240001c97983 */ /* 0x000ea40000300800 */
[----:B------:R-:W-:-:S05]  /*6aaa0*/  PRMT R19, R19, 0x3340, R132 ;  /* 0x0000334013137816 */ /* 0x000fca0000000084 */
[----:B------:R-:W-:Y:S04]  /*6aab0*/  STL [R1+0x4c], R19 ;  /* 0x00004c1301007387 */ /* 0x000fe80000100800 */
[----:B------:R3:W-:Y:S01]  /*6aac0*/  STL [R1+0x28], R7 ;  /* 0x0000280701007387 */ /* 0x0007e20000100800 */
[----:B----4-:R-:W-:-:S03]  /*6aad0*/  SHF.R.U32.HI R5, RZ, 0x8, R202 ;  /* 0x00000008ff057819 */ /* 0x010fc600000116ca */
[----:B------:R-:W4:Y:S01]  /*6aae0*/  LDL.LU R202, [R1+0x138] ;  /* 0x0001380001ca7983 */ /* 0x000f220000300800 */
[----:B---3--:R-:W-:-:S03]  /*6aaf0*/  SHF.R.U32.HI R7, RZ, 0x8, R199 ;  /* 0x00000008ff077819 */ /* 0x008fc600000116c7 */
[----:B------:R-:W3:Y:S01]  /*6ab00*/  LDL.LU R199, [R1+0x134] ;  /* 0x0001340001c77983 */ /* 0x000ee20000300800 */
[----:B------:R-:W-:Y:S02]  /*6ab10*/  LOP3.LUT R5, R5, 0xffff, RZ, 0xc0, !PT ;  /* 0x0000ffff05057812 */ /* 0x000fe400078ec0ff */
[----:B------:R-:W-:Y:S02]  /*6ab20*/  LOP3.LUT R7, R7, 0xffff, RZ, 0xc0, !PT ;  /* 0x0000ffff07077812 */ /* 0x000fe400078ec0ff */
[----:B------:R-:W-:Y:S02]  /*6ab30*/  SHF.R.U32.HI R248, RZ, 0x8, R214 ;  /* 0x00000008fff87819 */ /* 0x000fe400000116d6 */
[----:B------:R-:W-:Y:S02]  /*6ab40*/  PRMT R214, R5, 0x3340, R7 ;  /* 0x0000334005d67816 */ /* 0x000fe40000000007 */
[----:B------:R-:W-:Y:S02]  /*6ab50*/  SHF.R.U32.HI R159, RZ, 0x8, R159 ;  /* 0x00000008ff9f7819 */ /* 0x000fe4000001169f */
[----:B------:R-:W-:-:S02]  /*6ab60*/  SHF.R.U32.HI R7, RZ, 0x8, R161 ;  /* 0x00000008ff077819 */ /* 0x000fc400000116a1 */
[----:B------:R-:W-:Y:S02]  /*6ab70*/  LOP3.LUT R159, R159, 0xffff, RZ, 0xc0, !PT ;  /* 0x0000ffff9f9f7812 */ /* 0x000fe400078ec0ff */
[----:B------:R-:W-:-:S04]  /*6ab80*/  LOP3.LUT R7, R7, 0xffff, RZ, 0xc0, !PT ;  /* 0x0000ffff07077812 */ /* 0x000fc800078ec0ff */
[----:B------:R-:W-:Y:S02]  /*6ab90*/  PRMT R7, R159, 0x3340, R7 ;  /* 0x000033409f077816 */ /* 0x000fe40000000007 */
[----:B--2---:R-:W-:Y:S02]  /*6aba0*/  SHF.R.U32.HI R19, RZ, 0x8, R200 ;  /* 0x00000008ff137819 */ /* 0x004fe400000116c8 */
[----:B------:R-:W2:Y:S04]  /*6abb0*/  LDL.LU R200, [R1+0x130] ;  /* 0x0001300001c87983 */ /* 0x000ea80000300800 */
[----:B------:R3:W-:Y:S02]  /*6abc0*/  STL [R1+0x24], R7 ;  /* 0x0000240701007387 */ /* 0x0007e40000100800 */
[----:B---3--:R-:W-:-:S02]  /*6abd0*/  SHF.R.U32.HI R7, RZ, 0x8, R199 ;  /* 0x00000008ff077819 */ /* 0x008fc400000116c7 */
[----:B------:R-:W3:Y:S04]  /*6abe0*/  LDL.LU R199, [R1+0x164] ;  /* 0x0001640001c77983 */ /* 0x000ee80000300800 */
[----:B------:R-:W4:Y:S04]  /*6abf0*/  LDL.LU R172, [R1+0x15c] ;  /* 0x00015c0001ac7983 */ /* 0x000f280000300800 */
[----:B------:R-:W2:Y:S01]  /*6ac00*/  LDL.LU R178, [R1+0x178] ;  /* 0x0001780001b27983 */ /* 0x000ea20000300800 */
[----:B------:R-:W-:-:S03]  /*6ac10*/  SHF.R.U32.HI R213, RZ, 0x8, R213 ;  /* 0x00000008ffd57819 */ /* 0x000fc600000116d5 */
[----:B------:R-:W3:Y:S01]  /*6ac20*/  LDL.LU R175, [R1+0x174] ;  /* 0x0001740001af7983 */ /* 0x000ee20000300800 */
[----:B------:R-:W-:-:S03]  /*6ac30*/  LOP3.LUT R213, R213, 0xffff, RZ, 0xc0, !PT ;  /* 0x0000ffffd5d57812 */ /* 0x000fc600078ec0ff */
[----:B------:R-:W3:Y:S01]  /*6ac40*/  LDL.LU R176, [R1+0x170] ;  /* 0x0001700001b07983 */ /* 0x000ee20000300800 */
[----:B------:R-:W-:Y:S02]  /*6ac50*/  LOP3.LUT R19, R19, 0xffff, RZ, 0xc0, !PT ;  /* 0x0000ffff13137812 */ /* 0x000fe400078ec0ff */
[--C-:B------:R-:W-:Y:S01]  /*6ac60*/  PRMT R245, R213, 0x3340, R1.reuse ;  /* 0x00003340d5f57816 */ /* 0x100fe20000000001 */
[----:B------:R-:W3:Y:S01]  /*6ac70*/  LDL.LU R174, [R1+0x16c] ;  /* 0x00016c0001ae7983 */ /* 0x000ee20000300800 */
[----:B------:R-:W-:Y:S02]  /*6ac80*/  PRMT R213, R19, 0x3340, R1 ;  /* 0x0000334013d57816 */ /* 0x000fe40000000001 */
[----:B------:R-:W-:Y:S02]  /*6ac90*/  SHF.R.U32.HI R182, RZ, 0x8, R182 ;  /* 0x00000008ffb67819 */ /* 0x000fe400000116b6 */
[----:B------:R-:W-:Y:S02]  /*6aca0*/  SHF.R.U32.HI R204, RZ, 0x8, R204 ;  /* 0x00000008ffcc7819 */ /* 0x000fe400000116cc */
[----:B------:R-:W-:-:S02]  /*6acb0*/  SHF.R.U32.HI R5, RZ, 0x8, R201 ;  /* 0x00000008ff057819 */ /* 0x000fc400000116c9 */
[----:B------:R-:W-:Y:S02]  /*6acc0*/  SHF.R.U32.HI R194, RZ, 0x8, R194 ;  /* 0x00000008ffc27819 */ /* 0x000fe400000116c2 */
[----:B------:R-:W-:Y:S02]  /*6acd0*/  LOP3.LUT R182, R182, 0xffff, RZ, 0xc0, !PT ;  /* 0x0000ffffb6b67812 */ /* 0x000fe400078ec0ff */
[----:B------:R-:W-:Y:S02]  /*6ace0*/  LOP3.LUT R204, R204, 0xffff, RZ, 0xc0, !PT ;  /* 0x0000ffffcccc7812 */ /* 0x000fe400078ec0ff */
[----:B------:R-:W-:Y:S02]  /*6acf0*/  LOP3.LUT R5, R5, 0xffff, RZ, 0xc0, !PT ;  /* 0x0000ffff05057812 */ /* 0x000fe400078ec0ff */
[----:B------:R-:W-:Y:S02]  /*6ad00*/  LOP3.LUT R194, R194, 0xffff, RZ, 0xc0, !PT ;  /* 0x0000ffffc2c27812 */ /* 0x000fe400078ec0ff */
[----:B------:R-:W-:-:S02]  /*6ad10*/  PRMT R246, R182, 0x3340, R204 ;  /* 0x00003340b6f67816 */ /* 0x000fc400000000cc */
[----:B------:R-:W-:Y:S02]  /*6ad20*/  PRMT R208, R5, 0x3340, R194 ;  /* 0x0000334005d07816 */ /* 0x000fe400000000c2 */
[----:B------:R-:W-:Y:S02]  /*6ad30*/  SHF.R.U32.HI R204, RZ, 0x8, R118 ;  /* 0x00000008ffcc7819 */ /* 0x000fe40000011676 */
[----:B------:R-:W-:Y:S02]  /*6ad40*/  SHF.R.U32.HI R5, RZ, 0x8, R119 ;  /* 0x00000008ff057819 */ /* 0x000fe40000011677 */
[----:B----4-:R-:W-:Y:S02]  /*6ad50*/  SHF.R.U32.HI R19, RZ, 0x8, R172 ;  /* 0x00000008ff137819 */ /* 0x010fe400000116ac */
[----:B------:R-:W4:Y:S01]  /*6ad60*/  LDL.LU R172, [R1+0x168] ;  /* 0x0001680001ac7983 */ /* 0x000f220000300800 */
[----:B------:R-:W-:Y:S02]  /*6ad70*/  LOP3.LUT R204, R204, 0xffff, RZ, 0xc0, !PT ;  /* 0x0000ffffcccc7812 */ /* 0x000fe400078ec0ff */
[----:B------:R-:W-:-:S02]  /*6ad80*/  LOP3.LUT R5, R5, 0xffff, RZ, 0xc0, !PT ;  /* 0x0000ffff05057812 */ /* 0x000fc400078ec0ff */
[----:B------:R-:W-:Y:S02]  /*6ad90*/  SHF.R.U32.HI R197, RZ, 0x8, R197 ;  /* 0x00000008ffc57819 */ /* 0x000fe400000116c5 */
[----:B------:R-:W-:Y:S02]  /*6ada0*/  PRMT R204, R204, 0x3340, R5 ;  /* 0x00003340cccc7816 */ /* 0x000fe40000000005 */
[----:B------:R-:W-:Y:S02]  /*6adb0*/  SHF.R.U32.HI R5, RZ, 0x8, R196 ;  /* 0x00000008ff057819 */ /* 0x000fe400000116c4 */
[----:B------:R-:W-:Y:S02]  /*6adc0*/  LOP3.LUT R197, R197, 0xffff, RZ, 0xc0, !PT ;  /* 0x0000ffffc5c57812 */ /* 0x000fe400078ec0ff */
[----:B------:R-:W-:Y:S02]  /*6add0*/  LOP3.LUT R5, R5, 0xffff, RZ, 0xc0, !PT ;  /* 0x0000ffff05057812 */ /* 0x000fe400078ec0ff */
[----:B------:R-:W-:-:S02]  /*6ade0*/  SHF.R.U32.HI R184, RZ, 0x8, R184 ;  /* 0x00000008ffb87819 */ /* 0x000fc400000116b8 */
[----:B------:R-:W-:Y:S02]  /*6adf0*/  SHF.R.U32.HI R207, RZ, 0x8, R207 ;  /* 0x00000008ffcf7819 */ /* 0x000fe400000116cf */
[----:B------:R-:W-:Y:S02]  /*6ae00*/  PRMT R197, R197, 0x3340, R5 ;  /* 0x00003340c5c57816 */ /* 0x000fe40000000005 */
[----:B------:R-:W-:Y:S02]  /*6ae10*/  LOP3.LUT R184, R184, 0xffff, RZ, 0xc0, !PT ;  /* 0x0000ffffb8b87812 */ /* 0x000fe400078ec0ff */
[----:B------:R-:W-:Y:S02]  /*6ae20*/  LOP3.LUT R207, R207, 0xffff, RZ, 0xc0, !PT ;  /* 0x0000ffffcfcf7812 */ /* 0x000fe400078ec0ff */
[----:B--2---:R-:W-:Y:S02]  /*6ae30*/  SHF.R.U32.HI R5, RZ, 0x8, R178 ;  /* 0x00000008ff057819 */ /* 0x004fe400000116b2 */
[----:B------:R-:W-:-:S02]  /*6ae40*/  SHF.R.U32.HI R111, RZ, 0x8, R111 ;  /* 0x00000008ff6f7819 */ /* 0x000fc4000001166f */
[----:B------:R-:W-:Y:S02]  /*6ae50*/  SHF.R.U32.HI R113, RZ, 0x8, R113 ;  /* 0x00000008ff717819 */ /* 0x000fe40000011671 */
[----:B------:R-:W-:Y:S02]  /*6ae60*/  PRMT R240, R184, 0x3340, R207 ;  /* 0x00003340b8f07816 */ /* 0x000fe400000000cf */
[----:B------:R-:W-:Y:S02]  /*6ae70*/  LOP3.LUT R5, R5, 0xffff, RZ, 0xc0, !PT ;  /* 0x0000ffff05057812 */ /* 0x000fe400078ec0ff */
[----:B------:R-:W-:Y:S02]  /*6ae80*/  SHF.R.U32.HI R219, RZ, 0x8, R219 ;  /* 0x00000008ffdb7819 */ /* 0x000fe400000116db */
[----:B------:R-:W-:Y:S02]  /*6ae90*/  SHF.R.U32.HI R207, RZ, 0x8, R202 ;  /* 0x00000008ffcf7819 */ /* 0x000fe400000116ca */
[----:B------:R-:W-:-:S02]  /*6aea0*/  LOP3.LUT R111, R111, 0xffff, RZ, 0xc0, !PT ;  /* 0x0000ffff6f6f7812 */ /* 0x000fc400078ec0ff */
[----:B------:R-:W-:Y:S02]  /*6aeb0*/  LOP3.LUT R113, R113, 0xffff, RZ, 0xc0, !PT ;  /* 0x0000ffff71717812 */ /* 0x000fe400078ec0ff */
[----:B------:R-:W-:Y:S02]  /*6aec0*/  SHF.R.U32.HI R206, RZ, 0x8, R195 ;  /* 0x00000008ffce7819 */ /* 0x000fe400000116c3 */
[----:B------:R-:W-:Y:S02]  /*6aed0*/  PRMT R195, R5, 0x3340, R1 ;  /* 0x0000334005c37816 */ /* 0x000fe40000000001 */
[----:B------:R-:W-:Y:S02]  /*6aee0*/  LOP3.LUT R219, R219, 0xffff, RZ, 0xc0, !PT ;  /* 0x0000ffffdbdb7812 */ /* 0x000fe400078ec0ff */
[----:B------:R-:W-:Y:S02]  /*6aef0*/  LOP3.LUT R207, R207, 0xffff, RZ, 0xc0, !PT ;  /* 0x0000ffffcfcf7812 */ /* 0x000fe400078ec0ff */
[----:B------:R-:W-:-:S02]  /*6af00*/  LOP3.LUT R7, R7, 0xffff, RZ, 0xc0, !PT ;  /* 0x0000ffff07077812 */ /* 0x000fc400078ec0ff */
[----:B------:R-:W-:Y:S02]  /*6af10*/  PRMT R5, R111, 0x3340, R113 ;  /* 0x000033406f057816 */ /* 0x000fe40000000071 */
[----:B------:R-:W-:Y:S02]  /*6af20*/  PRMT R243, R219, 0x3340, R1 ;  /* 0x00003340dbf37816 */ /* 0x000fe40000000001 */
[----:B------:R-:W-:Y:S01]  /*6af30*/  PRMT R207, R207, 0x3340, R7 ;  /* 0x00003340cfcf7816 */ /* 0x000fe20000000007 */
[----:B------:R4:W-:Y:S01]  /*6af40*/  STL [R1+0x20], R5 ;  /* 0x0000200501007387 */ /* 0x0009e20000100800 */
[----:B------:R-:W-:Y:S02]  /*6af50*/  SHF.R.U32.HI R219, RZ, 0x8, R192 ;  /* 0x00000008ffdb7819 */ /* 0x000fe400000116c0 */
[----:B---3--:R-:W-:Y:S01]  /*6af60*/  SHF.R.U32.HI R7, RZ, 0x8, R199 ;  /* 0x00000008ff077819 */ /* 0x008fe200000116c7 */
[----:B------:R-:W2:Y:S01]  /*6af70*/  LDL.LU R178, [R1+0x18c] ;  /* 0x00018c0001b27983 */ /* 0x000ea20000300800 */
[----:B------:R-:W-:-:S02]  /*6af80*/  SHF.R.U32.HI R225, RZ, 0x8, R190 ;  /* 0x00000008ffe17819 */ /* 0x000fc400000116be */
[----:B------:R-:W-:Y:S02]  /*6af90*/  SHF.R.U32.HI R192, RZ, 0x8, R175 ;  /* 0x00000008ffc07819 */ /* 0x000fe400000116af */
[----:B------:R-:W-:Y:S01]  /*6afa0*/  SHF.R.U32.HI R190, RZ, 0x8, R176 ;  /* 0x00000008ffbe7819 */ /* 0x000fe200000116b0 */
[----:B------:R-:W3:Y:S01]  /*6afb0*/  LDL.LU R175, [R1+0x188] ;  /* 0x0001880001af7983 */ /* 0x000ee20000300800 */
[----:B------:R-:W-:Y:S02]  /*6afc0*/  SHF.R.U32.HI R199, RZ, 0x8, R198 ;  /* 0x00000008ffc77819 */ /* 0x000fe400000116c6 */
[----:B------:R-:W-:Y:S01]  /*6afd0*/  LOP3.LUT R198, R7, 0xffff, RZ, 0xc0, !PT ;  /* 0x0000ffff07c67812 */ /* 0x000fe200078ec0ff */
[----:B------:R-:W2:Y:S01]  /*6afe0*/  LDL.LU R176, [R1+0x180] ;  /* 0x0001800001b07983 */ /* 0x000ea20000300800 */
[----:B------:R-:W-:-:S04]  /*6aff0*/  LOP3.LUT R7, R19, 0xffff, RZ, 0xc0, !PT ;  /* 0x0000ffff13077812 */ /* 0x000fc800078ec0ff */
[----:B------:R-:W-:Y:S02]  /*6b000*/  PRMT R198, R198, 0x3340, R7 ;  /* 0x00003340c6c67816 */ /* 0x000fe40000000007 */
[----:B------:R-:W-:Y:S02]  /*6b010*/  SHF.R.U32.HI R7, RZ, 0x8, R174 ;  /* 0x00000008ff077819 */ /* 0x000fe400000116ae */
[----:B------:R-:W2:Y:S01]  /*6b020*/  LDL.LU R174, [R1+0x184] ;  /* 0x0001840001ae7983 */ /* 0x000ea20000300800 */
[----:B----4-:R-:W-:-:S03]  /*6b030*/  SHF.R.U32.HI R5, RZ, 0x8, R172 ;  /* 0x00000008ff057819 */ /* 0x010fc600000116ac */
[----:B------:R-:W4:Y:S01]  /*6b040*/  LDL.LU R172, [R1+0x17c] ;  /* 0x00017c0001ac7983 */ /* 0x000f220000300800 */
[----:B------:R-:W-:Y:S02]  /*6b050*/  LOP3.LUT R190, R190, 0xffff, RZ, 0xc0, !PT ;  /* 0x0000ffffbebe7812 */ /* 0x000fe400078ec0ff */
[----:B------:R-:W-:Y:S02]  /*6b060*/  LOP3.LUT R5, R5, 0xffff, RZ, 0xc0, !PT ;  /* 0x0000ffff05057812 */ /* 0x000fe400078ec0ff */
[----:B------:R-:W-:Y:S02]  /*6b070*/  SHF.R.U32.HI R104, RZ, 0x8, R104 ;  /* 0x00000008ff687819 */ /* 0x000fe40000011668 */
[----:B------:R-:W-:Y:S02]  /*6b080*/  PRMT R190, R190, 0x3340, R5 ;  /* 0x00003340bebe7816 */ /* 0x000fe40000000005 */
[----:B------:R-:W-:Y:S02]  /*6b090*/  SHF.R.U32.HI R5, RZ, 0x8, R107 ;  /* 0x00000008ff057819 */ /* 0x000fe4000001166b */
[----:B------:R-:W-:-:S02]  /*6b0a0*/  LOP3.LUT R104, R104, 0xffff, RZ, 0xc0, !PT ;  /* 0x0000ffff68687812 */ /* 0x000fc400078ec0ff */
[----:B------:R-:W-:Y:S02]  /*6b0b0*/  LOP3.LUT R5, R5, 0xffff, RZ, 0xc0, !PT ;  /* 0x0000ffff05057812 */ /* 0x000fe400078ec0ff */
[----:B------:R-:W-:Y:S02]  /*6b0c0*/  LOP3.LUT R192, R192, 0xffff, RZ, 0xc0, !PT ;  /* 0x0000ffffc0c07812 */ /* 0x000fe400078ec0ff */
[----:B------:R-:W-:Y:S02]  /*6b0d0*/  PRMT R5, R104, 0x3340, R5 ;  /* 0x0000334068057816 */ /* 0x000fe40000000005 */
[----:B------:R-:W-:-:S03]  /*6b0e0*/  LOP3.LUT R7, R7, 0xffff, RZ, 0xc0, !PT ;  /* 0x0000ffff07077812 */ /* 0x000fc600078ec0ff */
[----:B------:R0:W-:Y:S01]  /*6b0f0*/  STL [R1+0x18], R5 ;  /* 0x0000180501007387 */ /* 0x0001e20000100800 */
[----:B------:R-:W-:Y:S02]  /*6b100*/  PRMT R192, R192, 0x3340, R7 ;  /* 0x00003340c0c07816 */ /* 0x000fe40000000007 */
[----:B------:R-:W-:Y:S02]  /*6b110*/  SHF.R.U32.HI R7, RZ, 0x8, R141 ;  /* 0x00000008ff077819 */ /* 0x000fe4000001168d */
[----:B0-----:R-:W-:Y:S02]  /*6b120*/  SHF.R.U32.HI R5, RZ, 0x8, R140 ;  /* 0x00000008ff057819 */ /* 0x001fe4000001168c */
[----:B------:R-:W-:Y:S02]  /*6b130*/  LOP3.LUT R7, R7, 0xffff, RZ, 0xc0, !PT ;  /* 0x0000ffff07077812 */ /* 0x000fe400078ec0ff */
[----:B------:R-:W-:-:S04]  /*6b140*/  LOP3.LUT R5, R5, 0xffff, RZ, 0xc0, !PT ;  /* 0x0000ffff05057812 */ /* 0x000fc800078ec0ff */
[----:B------:R-:W-:Y:S02]  /*6b150*/  PRMT R7, R5, 0x3340, R7 ;  /* 0x0000334005077816 */ /* 0x000fe40000000007 */
[----:B------:R-:W-:Y:S02]  /*6b160*/  SHF.R.U32.HI R241, RZ, 0x8, R183 ;  /* 0x00000008fff17819 */ /* 0x000fe400000116b7 */
[----:B---3--:R-:W-:Y:S02]  /*6b170*/  SHF.R.U32.HI R19, RZ, 0x8, R175 ;  /* 0x00000008ff137819 */ /* 0x008fe400000116af */
[----:B------:R-:W3:Y:S01]  /*6b180*/  LDL.LU R175, [R1+0x194] ;  /* 0x0001940001af7983 */ /* 0x000ee20000300800 */
[----:B--2---:R-:W-:-:S03]  /*6b190*/  SHF.R.U32.HI R184, RZ, 0x8, R176 ;  /* 0x00000008ffb87819 */ /* 0x004fc600000116b0 */
[----:B------:R-:W2:Y:S04]  /*6b1a0*/  LDL.LU R176, [R1+0x190] ;  /* 0x0001900001b07983 */ /* 0x000ea80000300800 */
[----:B------:R-:W2:Y:S01]  /*6b1b0*/  LDL.LU R173, [R1+0x1b4] ;  /* 0x0001b40001ad7983 */ /* 0x000ea20000300800 */
[----:B------:R-:W-:-:S03]  /*6b1c0*/  SHF.R.U32.HI R183, RZ, 0x8, R174 ;  /* 0x00000008ffb77819 */ /* 0x000fc600000116ae */
[----:B------:R2:W-:Y:S04]  /*6b1d0*/  STL [R1+0x14], R7 ;  /* 0x0000140701007387 */ /* 0x0005e80000100800 */
[----:B------:R-:W2:Y:S01]  /*6b1e0*/  LDL.LU R174, [R1+0x1ac] ;  /* 0x0001ac0001ae7983 */ /* 0x000ea20000300800 */
[----:B------:R-:W-:Y:S02]  /*6b1f0*/  SHF.R.U32.HI R142, RZ, 0x8, R142 ;  /* 0x00000008ff8e7819 */ /* 0x000fe4000001168e */
[----:B------:R-:W-:Y:S02]  /*6b200*/  SHF.R.U32.HI R144, RZ, 0x8, R144 ;  /* 0x00000008ff907819 */ /* 0x000fe40000011690 */
[----:B------:R-:W-:Y:S02]  /*6b210*/  LOP3.LUT R142, R142, 0xffff, RZ, 0xc0, !PT ;  /* 0x0000ffff8e8e7812 */ /* 0x000fe400078ec0ff */
[----:B------:R-:W-:-:S04]  /*6b220*/  LOP3.LUT R144, R144, 0xffff, RZ, 0xc0, !PT ;  /* 0x0000ffff90907812 */ /* 0x000fc800078ec0ff */
[----:B------:R-:W-:Y:S02]  /*6b230*/  PRMT R238, R142, 0x3340, R144 ;  /* 0x000033408eee7816 */ /* 0x000fe40000000090 */
[----:B----4-:R-:W-:Y:S02]  /*6b240*/  SHF.R.U32.HI R5, RZ, 0x8, R172 ;  /* 0x00000008ff057819 */ /* 0x010fe400000116ac */
[----:B------:R-:W4:Y:S04]  /*6b250*/  LDL.LU R172, [R1+0x1a0] ;  /* 0x0001a00001ac7983 */ /* 0x000f280000300800 */
[----:B------:R-:W4:Y:S04]  /*6b260*/  LDL.LU R167, [R1+0x1a8] ;  /* 0x0001a80001a77983 */ /* 0x000f280000300800 */
[----:B------:R-:W4:Y:S04]  /*6b270*/  LDL.LU R168, [R1+0x19c] ;  /* 0x00019c0001a87983 */ /* 0x000f280000300800 */
[----:B------:R-:W4:Y:S04]  /*6b280*/  LDL.LU R165, [R1+0x1a4] ;  /* 0x0001a40001a57983 */ /* 0x000f280000300800 */
[----:B------:R-:W4:Y:S04]  /*6b290*/  LDL.LU R166, [R1+0x198] ;  /* 0x0001980001a67983 */ /* 0x000f280000300800 */
[----:B------:R-:W4:Y:S04]  /*6b2a0*/  LDL.LU R142, [R1+0x1c0] ;  /* 0x0001c000018e7983 */ /* 0x000f280000300800 */
[----:B------:R-:W4:Y:S01]  /*6b2b0*/  LDL.LU R144, [R1+0x1bc] ;  /* 0x0001bc0001907983 */ /* 0x000f220000300800 */
[----:B------:R-:W-:-:S02]  /*6b2c0*/  SHF.R.U32.HI R185, RZ, 0x8, R185 ;  /* 0x00000008ffb97819 */ /* 0x000fc400000116b9 */
[----:B------:R-:W-:Y:S01]  /*6b2d0*/  SHF.R.U32.HI R98, RZ, 0x8, R98 ;  /* 0x00000008ff627819 */ /* 0x000fe20000011662 */
[----:B------:R-:W4:Y:S01]  /*6b2e0*/  LDL.LU R150, [R1+0x1b0] ;  /* 0x0001b00001967983 */ /* 0x000f220000300800 */
[----:B------:R-:W-:Y:S02]  /*6b2f0*/  LOP3.LUT R185, R185, 0xffff, RZ, 0xc0, !PT ;  /* 0x0000ffffb9b97812 */ /* 0x000fe400078ec0ff */
[----:B------:R-:W-:Y:S02]  /*6b300*/  LOP3.LUT R5, R5, 0xffff, RZ, 0xc0, !PT ;  /* 0x0000ffff05057812 */ /* 0x000fe400078ec0ff */
[----:B------:R-:W-:Y:S02]  /*6b310*/  LOP3.LUT R98, R98, 0xffff, RZ, 0xc0, !PT ;  /* 0x0000ffff62627812 */ /* 0x000fe400078ec0ff */
[----:B------:R-:W-:Y:S02]  /*6b320*/  SHF.R.U32.HI R151, RZ, 0x8, R236 ;  /* 0x00000008ff977819 */ /* 0x000fe400000116ec */
[----:B------:R-:W-:-:S02]  /*6b330*/  PRMT R236, R185, 0x3340, R1 ;  /* 0x00003340b9ec7816 */ /* 0x000fc40000000001 */
[----:B------:R-:W-:Y:S02]  /*6b340*/  PRMT R182, R5, 0x3340, R98 ;  /* 0x0000334005b67816 */ /* 0x000fe40000000062 */
[----:B------:R-:W-:Y:S02]  /*6b350*/  SHF.R.U32.HI R185, RZ, 0x8, R178 ;  /* 0x00000008ffb97819 */ /* 0x000fe400000116b2 */
[----:B------:R-:W-:Y:S02]  /*6b360*/  LOP3.LUT R19, R19, 0xffff, RZ, 0xc0, !PT ;  /* 0x0000ffff13137812 */ /* 0x000fe400078ec0ff */
[----:B------:R-:W-:-:S04]  /*6b370*/  LOP3.LUT R185, R185, 0xffff, RZ, 0xc0, !PT ;  /* 0x0000ffffb9b97812 */ /* 0x000fc800078ec0ff */
[----:B------:R-:W-:Y:S02]  /*6b380*/  PRMT R185, R185, 0x3340, R19 ;  /* 0x00003340b9b97816 */ /* 0x000fe40000000013 */
[----:B---3--:R-:W-:Y:S02]  /*6b390*/  SHF.R.U32.HI R5, RZ, 0x8, R175 ;  /* 0x00000008ff057819 */ /* 0x008fe400000116af */
[----:B--2---:R-:W-:Y:S02]  /*6b3a0*/  SHF.R.U32.HI R7, RZ, 0x8, R176 ;  /* 0x00000008ff077819 */ /* 0x004fe400000116b0 */
[----:B------:R-:W-:Y:S02]  /*6b3b0*/  LOP3.LUT R5, R5, 0xffff, RZ, 0xc0, !PT ;  /* 0x0000ffff05057812 */ /* 0x000fe400078ec0ff */
[----:B------:R-:W-:-:S04]  /*6b3c0*/  LOP3.LUT R7, R7, 0xffff, RZ, 0xc0, !PT ;  /* 0x0000ffff07077812 */ /* 0x000fc800078ec0ff */
[----:B------:R-:W-:Y:S02]  /*6b3d0*/  PRMT R178, R5, 0x3340, R7 ;  /* 0x0000334005b27816 */ /* 0x000fe40000000007 */
[----:B------:R-:W-:Y:S02]  /*6b3e0*/  SHF.R.U32.HI R5, RZ, 0x8, R173 ;  /* 0x00000008ff057819 */ /* 0x000fe400000116ad */
[----:B------:R-:W-:Y:S02]  /*6b3f0*/  SHF.R.U32.HI R7, RZ, 0x8, R174 ;  /* 0x00000008ff077819 */ /* 0x000fe400000116ae */
[----:B------:R-:W-:Y:S02]  /*6b400*/  LOP3.LUT R5, R5, 0xffff, RZ, 0xc0, !PT ;  /* 0x0000ffff05057812 */ /* 0x000fe400078ec0ff */
[----:B------:R-:W-:Y:S02]  /*6b410*/  LOP3.LUT R7, R7, 0xffff, RZ, 0xc0, !PT ;  /* 0x0000ffff07077812 */ /* 0x000fe400078ec0ff */
[----:B------:R-:W-:-:S02]  /*6b420*/  LOP3.LUT R151, R151, 0xffff, RZ, 0xc0, !PT ;  /* 0x0000ffff97977812 */ /* 0x000fc400078ec0ff */
[----:B------:R-:W-:Y:S02]  /*6b430*/  PRMT R174, R5, 0x3340, R7 ;  /* 0x0000334005ae7816 */ /* 0x000fe40000000007 */
[----:B------:R-:W-:Y:S02]  /*6b440*/  LOP3.LUT R242, R242, 0xffff, RZ, 0xc0, !PT ;  /* 0x0000fffff2f27812 */ /* 0x000fe400078ec0ff */
[----:B------:R-:W-:Y:S02]  /*6b450*/  SHF.R.U32.HI R145, RZ, 0x8, R145 ;  /* 0x00000008ff917819 */ /* 0x000fe40000011691 */
[----:B------:R-:W-:Y:S02]  /*6b460*/  SHF.R.U32.HI R143, RZ, 0x8, R143 ;  /* 0x00000008ff8f7819 */ /* 0x000fe4000001168f */
[----:B------:R-:W-:Y:S02]  /*6b470*/  SHF.R.U32.HI R163, RZ, 0x8, R163 ;  /* 0x00000008ffa37819 */ /* 0x000fe400000116a3 */
[----:B------:R-:W-:-:S02]  /*6b480*/  SHF.R.U32.HI R164, RZ, 0x8, R164 ;  /* 0x00000008ffa47819 */ /* 0x000fc400000116a4 */
[----:B------:R-:W-:Y:S02]  /*6b490*/  PRMT R242, R242, 0x3340, R151 ;  /* 0x00003340f2f27816 */ /* 0x000fe40000000097 */
[----:B------:R-:W2:Y:S01]  /*6b4a0*/  LDL.LU R151, [R1+0x1b8] ;  /* 0x0001b80001977983 */ /* 0x000ea20000300800 */
[----:B------:R-:W-:Y:S02]  /*6b4b0*/  LOP3.LUT R145, R145, 0xffff, RZ, 0xc0, !PT ;  /* 0x0000ffff91917812 */ /* 0x000fe400078ec0ff */
[----:B------:R-:W-:Y:S02]  /*6b4c0*/  LOP3.LUT R143, R143, 0xffff, RZ, 0xc0, !PT ;  /* 0x0000ffff8f8f7812 */ /* 0x000fe400078ec0ff */
[----:B------:R-:W-:Y:S02]  /*6b4d0*/  LOP3.LUT R163, R163, 0xffff, RZ, 0xc0, !PT ;  /* 0x0000ffffa3a37812 */ /* 0x000fe400078ec0ff */
[----:B------:R-:W-:Y:S02]  /*6b4e0*/  LOP3.LUT R164, R164, 0xffff, RZ, 0xc0, !PT ;  /* 0x0000ffffa4a47812 */ /* 0x000fe400078ec0ff */
[----:B------:R-:W-:-:S02]  /*6b4f0*/  PRMT R237, R143, 0x3340, R145 ;  /* 0x000033408fed7816 */ /* 0x000fc40000000091 */
[----:B------:R-:W-:Y:S02]  /*6b500*/  PRMT R229, R163, 0x3340, R164 ;  /* 0x00003340a3e57816 */ /* 0x000fe400000000a4 */
[----:B----4-:R-:W-:-:S04]  /*6b510*/  SHF.R.U32.HI R19, RZ, 0x8, R172 ;  /* 0x00000008ff137819 */ /* 0x010fc800000116ac */
[----:B------:R-:W-:-:S04]  /*6b520*/  LOP3.LUT R19, R19, 0xffff, RZ, 0xc0, !PT ;  /* 0x0000ffff13137812 */ /* 0x000fc800078ec0ff */
[----:B------:R-:W-:Y:S02]  /*6b530*/  PRMT R173, R19, 0x3340, R1 ;  /* 0x0000334013ad7816 */ /* 0x000fe40000000001 */
[----:B------:R-:W-:Y:S02]  /*6b540*/  SHF.R.U32.HI R7, RZ, 0x8, R168 ;  /* 0x00000008ff077819 */ /* 0x000fe400000116a8 */
[----:B------:R-:W-:Y:S02]  /*6b550*/  SHF.R.U32.HI R19, RZ, 0x8, R166 ;  /* 0x00000008ff137819 */ /* 0x000fe400000116a6 */
[----:B------:R-:W-:Y:S02]  /*6b560*/  LOP3.LUT R7, R7, 0xffff, RZ, 0xc0, !PT ;  /* 0x0000ffff07077812 */ /* 0x000fe400078ec0ff */
[----:B------:R-:W-:-:S04]  /*6b570*/  LOP3.LUT R19, R19, 0xffff, RZ, 0xc0, !PT ;  /* 0x0000ffff13137812 */ /* 0x000fc800078ec0ff */
[----:B------:R-:W-:Y:S02]  /*6b580*/  PRMT R7, R7, 0x3340, R19 ;  /* 0x0000334007077816 */ /* 0x000fe40000000013 */
[----:B------:R-:W-:-:S03]  /*6b590*/  SHF.R.U32.HI R164, RZ, 0x8, R142 ;  /* 0x00000008ffa47819 */ /* 0x000fc6000001168e */
[----:B------:R0:W-:Y:S01]  /*6b5a0*/  STL [R1+0x10], R7 ;  /* 0x0000100701007387 */ /* 0x0001e20000100800 */
[----:B------:R-:W-:-:S03]  /*6b5b0*/  SHF.R.U32.HI R161, RZ, 0x8, R144 ;  /* 0x00000008ffa17819 */ /* 0x000fc60000011690 */
[----:B------:R-:W3:Y:S04]  /*6b5c0*/  LDL.LU R145, [R1+0x1d0] ;  /* 0x0001d00001917983 */ /* 0x000ee80000300800 */
[----:B------:R-:W4:Y:S04]  /*6b5d0*/  LDL.LU R142, [R1+0x1cc] ;  /* 0x0001cc00018e7983 */ /* 0x000f280000300800 */
[----:B------:R-:W4:Y:S01]  /*6b5e0*/  LDL.LU R144, [R1+0x1c4] ;  /* 0x0001c40001907983 */ /* 0x000f220000300800 */
[----:B------:R-:W-:Y:S02]  /*6b5f0*/  SHF.R.U32.HI R167, RZ, 0x8, R167 ;  /* 0x00000008ffa77819 */ /* 0x000fe400000116a7 */
[----:B------:R-:W-:-:S02]  /*6b600*/  SHF.R.U32.HI R5, RZ, 0x8, R165 ;  /* 0x00000008ff057819 */ /* 0x000fc400000116a5 */
[----:B------:R-:W-:Y:S02]  /*6b610*/  LOP3.LUT R167, R167, 0xffff, RZ, 0xc0, !PT ;  /* 0x0000ffffa7a77812 */ /* 0x000fe400078ec0ff */
[----:B------:R-:W-:Y:S02]  /*6b620*/  LOP3.LUT R5, R5, 0xffff, RZ, 0xc0, !PT ;  /* 0x0000ffff05057812 */ /* 0x000fe400078ec0ff */
[----:B------:R-:W-:Y:S02]  /*6b630*/  SHF.R.U32.HI R166, RZ, 0x8, R82 ;  /* 0x00000008ffa67819 */ /* 0x000fe40000011652 */
[----:B------:R-:W-:Y:S02]  /*6b640*/  PRMT R167, R167, 0x3340, R5 ;  /* 0x00003340a7a77816 */ /* 0x000fe40000000005 */
[----:B------:R-:W-:Y:S02]  /*6b650*/  SHF.R.U32.HI R163, RZ, 0x8, R83 ;  /* 0x00000008ffa37819 */ /* 0x000fe40000011653 */
[----:B0-----:R-:W-:-:S02]  /*6b660*/  SHF.R.U32.HI R7, RZ, 0x8, R84 ;  /* 0x00000008ff077819 */ /* 0x001fc40000011654 */
[----:B------:R-:W-:Y:S02]  /*6b670*/  SHF.R.U32.HI R5, RZ, 0x8, R85 ;  /* 0x00000008ff057819 */ /* 0x000fe40000011655 */
[----:B------:R-:W-:Y:S02]  /*6b680*/  LOP3.LUT R166, R166, 0xffff, RZ, 0xc0, !PT ;  /* 0x0000ffffa6a67812 */ /* 0x000fe400078ec0ff */
[----:B------:R-:W-:Y:S02]  /*6b690*/  LOP3.LUT R7, R7, 0xffff, RZ, 0xc0, !PT ;  /* 0x0000ffff07077812 */ /* 0x000fe400078ec0ff */
[----:B------:R-:W-:Y:S02]  /*6b6a0*/  LOP3.LUT R163, R163, 0xffff, RZ, 0xc0, !PT ;  /* 0x0000ffffa3a37812 */ /* 0x000fe400078ec0ff */
[----:B------:R-:W-:Y:S02]  /*6b6b0*/  LOP3.LUT R5, R5, 0xffff, RZ, 0xc0, !PT ;  /* 0x0000ffff05057812 */ /* 0x000fe400078ec0ff */
[----:B------:R-:W-:-:S02]  /*6b6c0*/  SHF.R.U32.HI R74, RZ, 0x8, R74 ;  /* 0x00000008ff4a7819 */ /* 0x000fc4000001164a */
[----:B------:R-:W-:Y:S02]  /*6b6d0*/  SHF.R.U32.HI R76, RZ, 0x8, R76 ;  /* 0x00000008ff4c7819 */ /* 0x000fe4000001164c */
[----:B------:R-:W-:Y:S02]  /*6b6e0*/  SHF.R.U32.HI R158, RZ, 0x8, R158 ;  /* 0x00000008ff9e7819 */ /* 0x000fe4000001169e */
[----:B------:R-:W-:Y:S02]  /*6b6f0*/  SHF.R.U32.HI R75, RZ, 0x8, R75 ;  /* 0x00000008ff4b7819 */ /* 0x000fe4000001164b */
[----:B------:R-:W-:Y:S02]  /*6b700*/  SHF.R.U32.HI R77, RZ, 0x8, R77 ;  /* 0x00000008ff4d7819 */ /* 0x000fe4000001164d */
[----:B------:R-:W-:Y:S02]  /*6b710*/  PRMT R166, R166, 0x3340, R7 ;  /* 0x00003340a6a67816 */ /* 0x000fe40000000007 */
[----:B------:R-:W-:-:S02]  /*6b720*/  PRMT R163, R163, 0x3340, R5 ;  /* 0x00003340a3a37816 */ /* 0x000fc40000000005 */
[----:B------:R-:W-:Y:S02]  /*6b730*/  LOP3.LUT R74, R74, 0xffff, RZ, 0xc0, !PT ;  /* 0x0000ffff4a4a7812 */ /* 0x000fe400078ec0ff */
[----:B------:R-:W-:Y:S02]  /*6b740*/  LOP3.LUT R76, R76, 0xffff, RZ, 0xc0, !PT ;  /* 0x0000ffff4c4c7812 */ /* 0x000fe400078ec0ff */
[----:B------:R-:W-:Y:S02]  /*6b750*/  SHF.R.U32.HI R7, RZ, 0x8, R150 ;  /* 0x00000008ff077819 */ /* 0x000fe40000011696 */
[----:B------:R-:W-:Y:S01]  /*6b760*/  SHF.R.U32.HI R5, RZ, 0x8, R80 ;  /* 0x00000008ff057819 */ /* 0x000fe20000011650 */
[----:B------:R-:W4:Y:S01]  /*6b770*/  LDL.LU R150, [R1+0x1c8] ;  /* 0x0001c80001967983 */ /* 0x000f220000300800 */
[----:B------:R-:W-:Y:S02]  /*6b780*/  LOP3.LUT R158, R158, 0xffff, RZ, 0xc0, !PT ;  /* 0x0000ffff9e9e7812 */ /* 0x000fe400078ec0ff */
[----:B------:R-:W-:-:S02]  /*6b790*/  LOP3.LUT R75, R75, 0xffff, RZ, 0xc0, !PT ;  /* 0x0000ffff4b4b7812 */ /* 0x000fc400078ec0ff */
[----:B------:R-:W-:Y:S02]  /*6b7a0*/  LOP3.LUT R77, R77, 0xffff, RZ, 0xc0, !PT ;  /* 0x0000ffff4d4d7812 */ /* 0x000fe400078ec0ff */
[----:B------:R-:W-:Y:S02]  /*6b7b0*/  PRMT R159, R74, 0x3340, R76 ;  /* 0x000033404a9f7816 */ /* 0x000fe4000000004c */
[----:B------:R-:W-:Y:S02]  /*6b7c0*/  LOP3.LUT R7, R7, 0xffff, RZ, 0xc0, !PT ;  /* 0x0000ffff07077812 */ /* 0x000fe400078ec0ff */
[----:B------:R-:W-:Y:S02]  /*6b7d0*/  LOP3.LUT R5, R5, 0xffff, RZ, 0xc0, !PT ;  /* 0x0000ffff05057812 */ /* 0x000fe400078ec0ff */
[----:B------:R-:W-:Y:S02]  /*6b7e0*/  SHF.R.U32.HI R74, RZ, 0x8, R95 ;  /* 0x00000008ff4a7819 */ /* 0x000fe4000001165f */
[----:B------:R-:W-:-:S02]  /*6b7f0*/  SHF.R.U32.HI R96, RZ, 0x8, R96 ;  /* 0x00000008ff607819 */ /* 0x000fc40000011660 */
[----:B------:R-:W-:Y:S02]  /*6b800*/  PRMT R175, R158, 0x3340, R1 ;  /* 0x000033409eaf7816 */ /* 0x000fe40000000001 */
[----:B--2---:R-:W-:Y:S02]  /*6b810*/  SHF.R.U32.HI R19, RZ, 0x8, R151 ;  /* 0x00000008ff137819 */ /* 0x004fe40000011697 */
[----:B------:R-:W-:Y:S01]  /*6b820*/  PRMT R158, R75, 0x3340, R77 ;  /* 0x000033404b9e7816 */ /* 0x000fe2000000004d */
[----:B------:R-:W2:Y:S01]  /*6b830*/  LDL.LU R151, [R1+0x1d8] ;  /* 0x0001d80001977983 */ /* 0x000ea20000300800 */
[----:B------:R-:W-:Y:S02]  /*6b840*/  SHF.R.U32.HI R75, RZ, 0x8, R73 ;  /* 0x00000008ff4b7819 */ /* 0x000fe40000011649 */
[----:B------:R-:W-:Y:S02]  /*6b850*/  PRMT R5, R7, 0x3340, R5 ;  /* 0x0000334007057816 */ /* 0x000fe40000000005 */
[----:B------:R-:W-:-:S02]  /*6b860*/  LOP3.LUT R74, R74, 0xffff, RZ, 0xc0, !PT ;  /* 0x0000ffff4a4a7812 */ /* 0x000fc400078ec0ff */
[----:B------:R-:W-:Y:S02]  /*6b870*/  LOP3.LUT R73, R96, 0xffff, RZ, 0xc0, !PT ;  /* 0x0000ffff60497812 */ /* 0x000fe400078ec0ff */
[----:B------:R-:W-:Y:S02]  /*6b880*/  SHF.R.U32.HI R147, RZ, 0x8, R147 ;  /* 0x00000008ff937819 */ /* 0x000fe40000011693 */
[----:B------:R-:W-:Y:S02]  /*6b890*/  LOP3.LUT R161, R161, 0xffff, RZ, 0xc0, !PT ;  /* 0x0000ffffa1a17812 */ /* 0x000fe400078ec0ff */
[----:B------:R-:W-:Y:S02]  /*6b8a0*/  LOP3.LUT R19, R19, 0xffff, RZ, 0xc0, !PT ;  /* 0x0000ffff13137812 */ /* 0x000fe400078ec0ff */
[----:B------:R-:W-:Y:S01]  /*6b8b0*/  SHF.R.U32.HI R149, RZ, 0x8, R149 ;  /* 0x00000008ff957819 */ /* 0x000fe20000011695 */
[----:B------:R3:W-:Y:S01]  /*6b8c0*/  STL [R1+0xc], R5 ;  /* 0x00000c0501007387 */ /* 0x0007e20000100800 */
[----:B------:R-:W-:-:S02]  /*6b8d0*/  PRMT R73, R74, 0x3340, R73 ;  /* 0x000033404a497816 */ /* 0x000fc40000000049 */
[----:B------:R-:W-:Y:S02]  /*6b8e0*/  LOP3.LUT R147, R147, 0xffff, RZ, 0xc0, !PT ;  /* 0x0000ffff93937812 */ /* 0x000fe400078ec0ff */
[----:B------:R-:W-:Y:S02]  /*6b8f0*/  PRMT R161, R161, 0x3340, R19 ;  /* 0x00003340a1a17816 */ /* 0x000fe40000000013 */
[----:B------:R-:W-:-:S04]  /*6b900*/  LOP3.LUT R149, R149, 0xffff, RZ, 0xc0, !PT ;  /* 0x0000ffff95957812 */ /* 0x000fc800078ec0ff */
[----:B------:R-:W-:Y:S02]  /*6b910*/  PRMT R233, R147, 0x3340, R149 ;  /* 0x0000334093e97816 */ /* 0x000fe40000000095 */
[----:B---3--:R-:W-:Y:S02]  /*6b920*/  SHF.R.U32.HI R5, RZ, 0x8, R145 ;  /* 0x00000008ff057819 */ /* 0x008fe40000011691 */
[----:B------:R-:W3:Y:S01]  /*6b930*/  LDL.LU R145, [R1+0x1dc] ;  /* 0x0001dc0001917983 */ /* 0x000ee20000300800 */
[----:B----4-:R-:W-:Y:S02]  /*6b940*/  SHF.R.U32.HI R7, RZ, 0x8, R142 ;  /* 0x00000008ff077819 */ /* 0x010fe4000001168e */
[----:B------:R-:W-:Y:S02]  /*6b950*/  SHF.R.U32.HI R19, RZ, 0x8, R144 ;  /* 0x00000008ff137819 */ /* 0x000fe40000011690 */
[----:B------:R-:W4:Y:S04]  /*6b960*/  LDL.LU R144, [R1+0x1d4] ;  /* 0x0001d40001907983 */ /* 0x000f280000300800 */
[----:B------:R-:W-:Y:S04]  /*6b970*/  STL [R1+0x8], R73 ;  /* 0x0000084901007387 */ /* 0x000fe80000100800 */
[----:B------:R-:W4:Y:S04]  /*6b980*/  LDL.LU R142, [R1+0x1ec] ;  /* 0x0001ec00018e7983 */ /* 0x000f280000300800 */
[----:B------:R-:W4:Y:S04]  /*6b990*/  LDL.LU R139, [R1+0x1e8] ;  /* 0x0001e800018b7983 */ /* 0x000f280000300800 */
[----:B------:R-:W4:Y:S04]  /*6b9a0*/  LDL.LU R147, [R1+0x1e0] ;  /* 0x0001e00001937983 */ /* 0x000f280000300800 */
[----:B------:R-:W2:Y:S01]  /*6b9b0*/  LDL.LU R155, [R1+0x1e4] ;  /* 0x0001e400019b7983 */ /* 0x000ea20000300800 */
[----:B------:R-:W-:-:S02]  /*6b9c0*/  SHF.R.U32.HI R133, RZ, 0x8, R133 ;  /* 0x00000008ff857819 */ /* 0x000fc40000011685 */
[----:B------:R-:W-:Y:S02]  /*6b9d0*/  SHF.R.U32.HI R135, RZ, 0x8, R135 ;  /* 0x00000008ff877819 */ /* 0x000fe40000011687 */
[----:B------:R-:W-:Y:S02]  /*6b9e0*/  LOP3.LUT R133, R133, 0xffff, RZ, 0xc0, !PT ;  /* 0x0000ffff85857812 */ /* 0x000fe400078ec0ff */
[----:B------:R-:W-:-:S04]  /*6b9f0*/  LOP3.LUT R135, R135, 0xffff, RZ, 0xc0, !PT ;  /* 0x0000ffff87877812 */ /* 0x000fc800078ec0ff */
[----:B------:R-:W-:Y:S02]  /*6ba00*/  PRMT R222, R133, 0x3340, R135 ;  /* 0x0000334085de7816 */ /* 0x000fe40000000087 */
[----:B------:R-:W4:Y:S04]  /*6ba10*/  LDL.LU R133, [R1+0x204] ;  /* 0x0002040001857983 */ /* 0x000f280000300800 */
[----:B------:R-:W4:Y:S01]  /*6ba20*/  LDL.LU R135, [R1+0x200] ;  /* 0x0002000001877983 */ /* 0x000f220000300800 */
[----:B------:R-:W-:Y:S02]  /*6ba30*/  SHF.R.U32.HI R189, RZ, 0x8, R189 ;  /* 0x00000008ffbd7819 */ /* 0x000fe400000116bd */
[----:B------:R-:W-:Y:S02]  /*6ba40*/  SHF.R.U32.HI R203, RZ, 0x8, R203 ;  /* 0x00000008ffcb7819 */ /* 0x000fe400000116cb */
[----:B------:R-:W-:-:S02]  /*6ba50*/  SHF.R.U32.HI R205, RZ, 0x8, R205 ;  /* 0x00000008ffcd7819 */ /* 0x000fc400000116cd */
[----:B------:R-:W-:Y:S02]  /*6ba60*/  LOP3.LUT R189, R189, 0xffff, RZ, 0xc0, !PT ;  /* 0x0000ffffbdbd7812 */ /* 0x000fe400078ec0ff */
        /* <DEDUP_REMOVED lines=8> */
[----:B------:R-:W-:Y:S02]  /*6baf0*/  SHF.R.U32.HI R203, RZ, 0x8, R156 ;  /* 0x00000008ffcb7819 */ /* 0x000fe4000001169c */
[----:B------:R-:W-:Y:S02]  /*6bb00*/  SHF.R.U32.HI R202, RZ, 0x8, R21 ;  /* 0x00000008ffca7819 */ /* 0x000fe40000011615 */
[----:B--2---:R-:W-:-:S02]  /*6bb10*/  SHF.R.U32.HI R140, RZ, 0x8, R155 ;  /* 0x00000008ff8c7819 */ /* 0x004fc4000001169b */
[----:B------:R-:W2:Y:S01]  /*6bb20*/  LDL.LU R155, [R1+0x1fc] ;  /* 0x0001fc00019b7983 */ /* 0x000ea20000300800 */
[----:B------:R-:W-:Y:S02]  /*6bb30*/  PRMT R154, R5, 0x3340, R19 ;  /* 0x00003340059a7816 */ /* 0x000fe40000000013 */
[----:B------:R-:W-:Y:S01]  /*6bb40*/  SHF.R.U32.HI R21, RZ, 0x8, R150 ;  /* 0x00000008ff157819 */ /* 0x000fe20000011696 */
[----:B------:R-:W2:Y:S01]  /*6bb50*/  LDL.LU R134, [R1+0x1f8] ;  /* 0x0001f80001867983 */ /* 0x000ea20000300800 */
[----:B------:R-:W-:Y:S02]  /*6bb60*/  SHF.R.U32.HI R5, RZ, 0x8, R151 ;  /* 0x00000008ff057819 */ /* 0x000fe40000011697 */
[----:B------:R-:W-:Y:S02]  /*6bb70*/  LOP3.LUT R153, R153, 0xffff, RZ, 0xc0, !PT ;  /* 0x0000ffff99997812 */ /* 0x000fe400078ec0ff */
[----:B------:R-:W-:Y:S02]  /*6bb80*/  LOP3.LUT R203, R203, 0xffff, RZ, 0xc0, !PT ;  /* 0x0000ffffcbcb7812 */ /* 0x000fe400078ec0ff */
[----:B------:R-:W-:-:S02]  /*6bb90*/  LOP3.LUT R7, R7, 0xffff, RZ, 0xc0, !PT ;  /* 0x0000ffff07077812 */ /* 0x000fc400078ec0ff */
[----:B------:R-:W-:Y:S02]  /*6bba0*/  LOP3.LUT R21, R21, 0xffff, RZ, 0xc0, !PT ;  /* 0x0000ffff15157812 */ /* 0x000fe400078ec0ff */
[----:B------:R-:W-:Y:S02]  /*6bbb0*/  LOP3.LUT R5, R5, 0xffff, RZ, 0xc0, !PT ;  /* 0x0000ffff05057812 */ /* 0x000fe400078ec0ff */
[----:B------:R-:W-:Y:S02]  /*6bbc0*/  PRMT R203, R153, 0x3340, R203 ;  /* 0x0000334099cb7816 */ /* 0x000fe400000000cb */
[----:B------:R-:W-:Y:S02]  /*6bbd0*/  PRMT R153, R7, 0x3340, R21 ;  /* 0x0000334007997816 */ /* 0x000fe40000000015 */
[----:B------:R-:W-:Y:S02]  /*6bbe0*/  PRMT R151, R5, 0x3340, R1 ;  /* 0x0000334005977816 */ /* 0x000fe40000000001 */
[----:B---3--:R-:W-:-:S02]  /*6bbf0*/  SHF.R.U32.HI R5, RZ, 0x8, R145 ;  /* 0x00000008ff057819 */ /* 0x008fc40000011691 */
[----:B----4-:R-:W-:Y:S02]  /*6bc00*/  SHF.R.U32.HI R7, RZ, 0x8, R144 ;  /* 0x00000008ff077819 */ /* 0x010fe40000011690 */
[----:B------:R-:W-:Y:S02]  /*6bc10*/  SHF.R.U32.HI R67, RZ, 0x8, R67 ;  /* 0x00000008ff437819 */ /* 0x000fe40000011643 */
[----:B------:R-:W-:Y:S02]  /*6bc20*/  SHF.R.U32.HI R68, RZ, 0x8, R68 ;  /* 0x00000008ff447819 */ /* 0x000fe40000011644 */
[----:B------:R-:W-:Y:S02]  /*6bc30*/  LOP3.LUT R5, R5, 0xffff, RZ, 0xc0, !PT ;  /* 0x0000ffff05057812 */ /* 0x000fe400078ec0ff */
[----:B------:R-:W-:Y:S02]  /*6bc40*/  LOP3.LUT R67, R67, 0xffff, RZ, 0xc0, !PT ;  /* 0x0000ffff43437812 */ /* 0x000fe400078ec0ff */
[----:B------:R-:W-:-:S02]  /*6bc50*/  LOP3.LUT R7, R7, 0xffff, RZ, 0xc0, !PT ;  /* 0x0000ffff07077812 */ /* 0x000fc400078ec0ff */
[----:B------:R-:W-:Y:S02]  /*6bc60*/  LOP3.LUT R68, R68, 0xffff, RZ, 0xc0, !PT ;  /* 0x0000ffff44447812 */ /* 0x000fe400078ec0ff */
[----:B------:R-:W-:Y:S02]  /*6bc70*/  PRMT R145, R5, 0x3340, R67 ;  /* 0x0000334005917816 */ /* 0x000fe40000000043 */
[----:B------:R-:W-:Y:S02]  /*6bc80*/  PRMT R143, R7, 0x3340, R68 ;  /* 0x00003340078f7816 */ /* 0x000fe40000000044 */
[----:B------:R-:W-:Y:S02]  /*6bc90*/  SHF.R.U32.HI R5, RZ, 0x8, R65 ;  /* 0x00000008ff057819 */ /* 0x000fe40000011641 */
[----:B------:R-:W-:Y:S02]  /*6bca0*/  SHF.R.U32.HI R7, RZ, 0x8, R66 ;  /* 0x00000008ff077819 */ /* 0x000fe40000011642 */
[----:B------:R-:W-:-:S02]  /*6bcb0*/  LOP3.LUT R5, R5, 0xffff, RZ, 0xc0, !PT ;  /* 0x0000ffff05057812 */ /* 0x000fc400078ec0ff */
[----:B------:R-:W-:-:S04]  /*6bcc0*/  LOP3.LUT R7, R7, 0xffff, RZ, 0xc0, !PT ;  /* 0x0000ffff07077812 */ /* 0x000fc800078ec0ff */
[----:B------:R-:W-:Y:S02]  /*6bcd0*/  PRMT R5, R5, 0x3340, R7 ;  /* 0x0000334005057816 */ /* 0x000fe40000000007 */
[----:B------:R-:W-:Y:S02]  /*6bce0*/  SHF.R.U32.HI R19, RZ, 0x8, R139 ;  /* 0x00000008ff137819 */ /* 0x000fe4000001168b */
[----:B------:R-:W3:Y:S01]  /*6bcf0*/  LDL.LU R139, [R1+0x1f4] ;  /* 0x0001f400018b7983 */ /* 0x000ee20000300800 */
[----:B------:R-:W-:-:S03]  /*6bd00*/  SHF.R.U32.HI R141, RZ, 0x8, R147 ;  /* 0x00000008ff8d7819 */ /* 0x000fc60000011693 */
[----:B------:R0:W-:Y:S04]  /*6bd10*/  STL [R1+0x4], R5 ;  /* 0x0000040501007387 */ /* 0x0001e80000100800 */
[----:B------:R-:W4:Y:S01]  /*6bd20*/  LDL.LU R147, [R1+0x1f0] ;  /* 0x0001f00001937983 */ /* 0x000f220000300800 */
[----:B------:R-:W-:Y:S02]  /*6bd30*/  SHF.R.U32.HI R21, RZ, 0x8, R135 ;  /* 0x00000008ff157819 */ /* 0x000fe40000011687 */
[----:B--2---:R-:W-:Y:S02]  /*6bd40*/  SHF.R.U32.HI R135, RZ, 0x8, R155 ;  /* 0x00000008ff877819 */ /* 0x004fe4000001169b */
[----:B------:R-:W2:Y:S01]  /*6bd50*/  LDL.LU R155, [R1+0x210] ;  /* 0x00021000019b7983 */ /* 0x000ea20000300800 */
[----:B------:R-:W-:-:S02]  /*6bd60*/  SHF.R.U32.HI R142, RZ, 0x8, R142 ;  /* 0x00000008ff8e7819 */ /* 0x000fc4000001168e */
[----:B------:R-:W-:Y:S02]  /*6bd70*/  LOP3.LUT R19, R19, 0xffff, RZ, 0xc0, !PT ;  /* 0x0000ffff13137812 */ /* 0x000fe400078ec0ff */
[----:B------:R-:W-:Y:S02]  /*6bd80*/  LOP3.LUT R142, R142, 0xffff, RZ, 0xc0, !PT ;  /* 0x0000ffff8e8e7812 */ /* 0x000fe400078ec0ff */
[----:B------:R-:W-:Y:S02]  /*6bd90*/  SHF.R.U32.HI R7, RZ, 0x8, R54 ;  /* 0x00000008ff077819 */ /* 0x000fe40000011636 */
[----:B------:R-:W-:Y:S02]  /*6bda0*/  PRMT R142, R142, 0x3340, R19 ;  /* 0x000033408e8e7816 */ /* 0x000fe40000000013 */
[----:B------:R-:W-:Y:S02]  /*6bdb0*/  SHF.R.U32.HI R19, RZ, 0x8, R56 ;  /* 0x00000008ff137819 */ /* 0x000fe40000011638 */
[----:B------:R-:W-:-:S02]  /*6bdc0*/  SHF.R.U32.HI R123, RZ, 0x8, R123 ;  /* 0x00000008ff7b7819 */ /* 0x000fc4000001167b */
[----:B------:R-:W-:Y:S02]  /*6bdd0*/  LOP3.LUT R7, R7, 0xffff, RZ, 0xc0, !PT ;  /* 0x0000ffff07077812 */ /* 0x000fe400078ec0ff */
[----:B------:R-:W-:Y:S02]  /*6bde0*/  LOP3.LUT R19, R19, 0xffff, RZ, 0xc0, !PT ;  /* 0x0000ffff13137812 */ /* 0x000fe400078ec0ff */
[----:B------:R-:W-:Y:S02]  /*6bdf0*/  SHF.R.U32.HI R125, RZ, 0x8, R125 ;  /* 0x00000008ff7d7819 */ /* 0x000fe4000001167d */
[----:B------:R-:W-:Y:S02]  /*6be00*/  LOP3.LUT R123, R123, 0xffff, RZ, 0xc0, !PT ;  /* 0x0000ffff7b7b7812 */ /* 0x000fe400078ec0ff */
[----:B------:R-:W-:Y:S02]  /*6be10*/  PRMT R7, R7, 0x3340, R19 ;  /* 0x0000334007077816 */ /* 0x000fe40000000013 */
[----:B------:R-:W-:-:S02]  /*6be20*/  LOP3.LUT R125, R125, 0xffff, RZ, 0xc0, !PT ;  /* 0x0000ffff7d7d7812 */ /* 0x000fc400078ec0ff */
[----:B------:R-:W-:Y:S01]  /*6be30*/  SHF.R.U32.HI R186, RZ, 0x8, R186 ;  /* 0x00000008ffba7819 */ /* 0x000fe200000116ba */
[----:B------:R4:W-:Y:S01]  /*6be40*/  STL [R1], R7 ;  /* 0x0000000701007387 */ /* 0x0009e20000100800 */
[----:B------:R-:W-:Y:S02]  /*6be50*/  PRMT R217, R123, 0x3340, R125 ;  /* 0x000033407bd97816 */ /* 0x000fe4000000007d */
[----:B------:R-:W-:Y:S01]  /*6be60*/  SHF.R.U32.HI R103, RZ, 0x8, R103 ;  /* 0x00000008ff677819 */ /* 0x000fe20000011667 */
[----:B------:R-:W2:Y:S01]  /*6be70*/  LDL.LU R123, [R1+0x20c] ;  /* 0x00020c00017b7983 */ /* 0x000ea20000300800 */
[----:B------:R-:W-:Y:S02]  /*6be80*/  SHF.R.U32.HI R106, RZ, 0x8, R106 ;  /* 0x00000008ff6a7819 */ /* 0x000fe4000001166a */
[----:B------:R-:W-:Y:S01]  /*6be90*/  LOP3.LUT R186, R186, 0xffff, RZ, 0xc0, !PT ;  /* 0x0000ffffbaba7812 */ /* 0x000fe200078ec0ff */
[----:B------:R-:W2:Y:S01]  /*6bea0*/  LDL.LU R125, [R1+0x208] ;  /* 0x00020800017d7983 */ /* 0x000ea20000300800 */
[----:B------:R-:W-:-:S02]  /*6beb0*/  LOP3.LUT R103, R103, 0xffff, RZ, 0xc0, !PT ;  /* 0x0000ffff67677812 */ /* 0x000fc400078ec0ff */
[----:B------:R-:W-:Y:S02]  /*6bec0*/  LOP3.LUT R106, R106, 0xffff, RZ, 0xc0, !PT ;  /* 0x0000ffff6a6a7812 */ /* 0x000fe400078ec0ff */
[----:B------:R-:W-:Y:S02]  /*6bed0*/  SHF.R.U32.HI R104, RZ, 0x8, R53 ;  /* 0x00000008ff687819 */ /* 0x000fe40000011635 */
[----:B0-----:R-:W-:Y:S02]  /*6bee0*/  SHF.R.U32.HI R5, RZ, 0x8, R55 ;  /* 0x00000008ff057819 */ /* 0x001fe40000011637 */
[----:B------:R-:W-:Y:S02]  /*6bef0*/  SHF.R.U32.HI R251, RZ, 0x8, R216 ;  /* 0x00000008fffb7819 */ /* 0x000fe400000116d8 */
[----:B------:R-:W-:Y:S02]  /*6bf00*/  PRMT R239, R186, 0x3340, R1 ;  /* 0x00003340baef7816 */ /* 0x000fe40000000001 */
[----:B------:R-:W-:-:S02]  /*6bf10*/  SHF.R.U32.HI R216, RZ, 0x8, R131 ;  /* 0x00000008ffd87819 */ /* 0x000fc40000011683 */
[----:B------:R-:W-:Y:S01]  /*6bf20*/  PRMT R186, R103, 0x3340, R106 ;  /* 0x0000334067ba7816 */ /* 0x000fe2000000006a */
[----:B------:R-:W2:Y:S01]  /*6bf30*/  LDL.LU R131, [R1+0x220] ;  /* 0x0002200001837983 */ /* 0x000ea20000300800 */
[----:B------:R-:W-:Y:S02]  /*6bf40*/  LOP3.LUT R104, R104, 0xffff, RZ, 0xc0, !PT ;  /* 0x0000ffff68687812 */ /* 0x000fe400078ec0ff */
[----:B------:R-:W-:Y:S02]  /*6bf50*/  LOP3.LUT R5, R5, 0xffff, RZ, 0xc0, !PT ;  /* 0x0000ffff05057812 */ /* 0x000fe400078ec0ff */
[----:B---3--:R-:W-:Y:S02]  /*6bf60*/  SHF.R.U32.HI R106, RZ, 0x8, R139 ;  /* 0x00000008ff6a7819 */ /* 0x008fe4000001168b */
[----:B------:R-:W3:Y:S01]  /*6bf70*/  LDL.LU R139, [R1+0x218] ;  /* 0x00021800018b7983 */ /* 0x000ee20000300800 */
[----:B------:R-:W-:Y:S02]  /*6bf80*/  SHF.R.U32.HI R188, RZ, 0x8, R188 ;  /* 0x00000008ffbc7819 */ /* 0x000fe400000116bc */
[----:B----4-:R-:W-:-:S02]  /*6bf90*/  SHF.R.U32.HI R7, RZ, 0x8, R147 ;  /* 0x00000008ff077819 */ /* 0x010fc40000011693 */
[----:B------:R-:W4:Y:S01]  /*6bfa0*/  LDL.LU R147, [R1+0x21c] ;  /* 0x00021c0001937983 */ /* 0x000f220000300800 */
[----:B------:R-:W-:Y:S02]  /*6bfb0*/  SHF.R.U32.HI R102, RZ, 0x8, R102 ;  /* 0x00000008ff667819 */ /* 0x000fe40000011666 */
[----:B------:R-:W-:Y:S02]  /*6bfc0*/  SHF.R.U32.HI R105, RZ, 0x8, R105 ;  /* 0x00000008ff697819 */ /* 0x000fe40000011669 */
[----:B------:R-:W-:Y:S02]  /*6bfd0*/  PRMT R104, R104, 0x3340, R5 ;  /* 0x0000334068687816 */ /* 0x000fe40000000005 */
[----:B------:R-:W-:Y:S02]  /*6bfe0*/  SHF.R.U32.HI R5, RZ, 0x8, R134 ;  /* 0x00000008ff057819 */ /* 0x000fe40000011686 */
[----:B------:R-:W-:Y:S02]  /*6bff0*/  LOP3.LUT R188, R188, 0xffff, RZ, 0xc0, !PT ;  /* 0x0000ffffbcbc7812 */ /* 0x000fe400078ec0ff */
[----:B------:R-:W-:-:S02]  /*6c000*/  LOP3.LUT R102, R102, 0xffff, RZ, 0xc0, !PT ;  /* 0x0000ffff66667812 */ /* 0x000fc400078ec0ff */
[----:B------:R-:W-:Y:S02]  /*6c010*/  LOP3.LUT R105, R105, 0xffff, RZ, 0xc0, !PT ;  /* 0x0000ffff69697812 */ /* 0x000fe400078ec0ff */
[----:B------:R-:W-:Y:S02]  /*6c020*/  LOP3.LUT R5, R5, 0xffff, RZ, 0xc0, !PT ;  /* 0x0000ffff05057812 */ /* 0x000fe400078ec0ff */
[----:B------:R-:W-:Y:S02]  /*6c030*/  LOP3.LUT R7, R7, 0xffff, RZ, 0xc0, !PT ;  /* 0x0000ffff07077812 */ /* 0x000fe400078ec0ff */
[----:B------:R-:W-:Y:S02]  /*6c040*/  PRMT R231, R188, 0x3340, R1 ;  /* 0x00003340bce77816 */ /* 0x000fe40000000001 */
[----:B------:R-:W-:Y:S02]  /*6c050*/  PRMT R188, R102, 0x3340, R105 ;  /* 0x0000334066bc7816 */ /* 0x000fe40000000069 */
[----:B------:R-:W-:-:S02]  /*6c060*/  PRMT R105, R5, 0x3340, R7 ;  /* 0x0000334005697816 */ /* 0x000fc40000000007 */
[----:B--2---:R-:W-:Y:S02]  /*6c070*/  SHF.R.U32.HI R5, RZ, 0x8, R155 ;  /* 0x00000008ff057819 */ /* 0x004fe4000001169b */
[----:B------:R-:W2:Y:S01]  /*6c080*/  LDL.LU R155, [R1+0x214] ;  /* 0x00021400019b7983 */ /* 0x000ea20000300800 */
[----:B------:R-:W-:Y:S02]  /*6c090*/  SHF.R.U32.HI R63, RZ, 0x8, R63 ;  /* 0x00000008ff3f7819 */ /* 0x000fe4000001163f */
[----:B------:R-:W-:Y:S02]  /*6c0a0*/  SHF.R.U32.HI R64, RZ, 0x8, R64 ;  /* 0x00000008ff407819 */ /* 0x000fe40000011640 */
[----:B------:R-:W-:Y:S02]  /*6c0b0*/  LOP3.LUT R5, R5, 0xffff, RZ, 0xc0, !PT ;  /* 0x0000ffff05057812 */ /* 0x000fe400078ec0ff */
[----:B------:R-:W-:Y:S02]  /*6c0c0*/  SHF.R.U32.HI R114, RZ, 0x8, R114 ;  /* 0x00000008ff727819 */ /* 0x000fe40000011672 */
[----:B------:R-:W-:-:S02]  /*6c0d0*/  LOP3.LUT R63, R63, 0xffff, RZ, 0xc0, !PT ;  /* 0x0000ffff3f3f7812 */ /* 0x000fc400078ec0ff */
[----:B------:R-:W-:Y:S02]  /*6c0e0*/  LOP3.LUT R64, R64, 0xffff, RZ, 0xc0, !PT ;  /* 0x0000ffff40407812 */ /* 0x000fe400078ec0ff */
[----:B------:R-:W-:Y:S02]  /*6c0f0*/  PRMT R132, R5, 0x3340, R1 ;  /* 0x0000334005847816 */ /* 0x000fe40000000001 */
[----:B------:R-:W-:Y:S02]  /*6c100*/  LOP3.LUT R114, R114, 0xffff, RZ, 0xc0, !PT ;  /* 0x0000ffff72727812 */ /* 0x000fe400078ec0ff */
[----:B------:R-:W-:Y:S02]  /*6c110*/  PRMT R5, R63, 0x3340, R64 ;  /* 0x000033403f057816 */ /* 0x000fe40000000040 */
[----:B------:R-:W-:Y:S02]  /*6c120*/  SHF.R.U32.HI R247, RZ, 0x8, R209 ;  /* 0x00000008fff77819 */ /* 0x000fe400000116d1 */
[----:B------:R-:W-:Y:S01]  /*6c130*/  SHF.R.U32.HI R209, RZ, 0x8, R193 ;  /* 0x00000008ffd17819 */ /* 0x000fe200000116c1 */
[----:B------:R0:W-:Y:S01]  /*6c140*/  STL [R1+0x1c], R5 ;  /* 0x00001c0501007387 */ /* 0x0001e20000100800 */
[----:B------:R-:W-:-:S02]  /*6c150*/  PRMT R193, R114, 0x3340, R1 ;  /* 0x0000334072c17816 */ /* 0x000fc40000000001 */
[----:B------:R-:W-:Y:S02]  /*6c160*/  SHF.R.U32.HI R11, RZ, 0x8, R11 ;  /* 0x00000008ff0b7819 */ /* 0x000fe4000001160b */
[----:B------:R-:W-:Y:S02]  /*6c170*/  SHF.R.U32.HI R12, RZ, 0x8, R12 ;  /* 0x00000008ff0c7819 */ /* 0x000fe4000001160c */
[----:B------:R-:W-:Y:S02]  /*6c180*/  SHF.R.U32.HI R114, RZ, 0x8, R133 ;  /* 0x00000008ff727819 */ /* 0x000fe40000011685 */
[----:B------:R-:W-:Y:S02]  /*6c190*/  SHF.R.U32.HI R25, RZ, 0x8, R25 ;  /* 0x00000008ff197819 */ /* 0x000fe40000011619 */
[----:B------:R-:W-:Y:S02]  /*6c1a0*/  SHF.R.U32.HI R23, RZ, 0x8, R23 ;  /* 0x00000008ff177819 */ /* 0x000fe40000011617 */
[----:B0-----:R-:W-:-:S02]  /*6c1b0*/  SHF.R.U32.HI R5, RZ, 0x8, R123 ;  /* 0x00000008ff057819 */ /* 0x001fc4000001167b */
[----:B------:R-:W-:Y:S02]  /*6c1c0*/  SHF.R.U32.HI R22, RZ, 0x8, R22 ;  /* 0x00000008ff167819 */ /* 0x000fe40000011616 */
[----:B------:R-:W-:Y:S02]  /*6c1d0*/  LOP3.LUT R11, R11, 0xffff, RZ, 0xc0, !PT ;  /* 0x0000ffff0b0b7812 */ /* 0x000fe400078ec0ff */
[----:B------:R-:W-:Y:S02]  /*6c1e0*/  LOP3.LUT R12, R12, 0xffff, RZ, 0xc0, !PT ;  /* 0x0000ffff0c0c7812 */ /* 0x000fe400078ec0ff */
[----:B------:R-:W-:Y:S02]  /*6c1f0*/  LOP3.LUT R114, R114, 0xffff, RZ, 0xc0, !PT ;  /* 0x0000ffff72727812 */ /* 0x000fe400078ec0ff */
[----:B------:R-:W-:Y:S02]  /*6c200*/  LOP3.LUT R21, R21, 0xffff, RZ, 0xc0, !PT ;  /* 0x0000ffff15157812 */ /* 0x000fe400078ec0ff */
[----:B------:R-:W-:-:S02]  /*6c210*/  LOP3.LUT R106, R106, 0xffff, RZ, 0xc0, !PT ;  /* 0x0000ffff6a6a7812 */ /* 0x000fc400078ec0ff */
[----:B------:R-:W-:Y:S02]  /*6c220*/  LOP3.LUT R25, R25, 0xffff, RZ, 0xc0, !PT ;  /* 0x0000ffff19197812 */ /* 0x000fe400078ec0ff */
[----:B------:R-:W-:Y:S02]  /*6c230*/  LOP3.LUT R23, R23, 0xffff, RZ, 0xc0, !PT ;  /* 0x0000ffff17177812 */ /* 0x000fe400078ec0ff */
[----:B------:R-:W-:Y:S02]  /*6c240*/  SHF.R.U32.HI R20, RZ, 0x8, R20 ;  /* 0x00000008ff147819 */ /* 0x000fe40000011614 */
[----:B------:R-:W-:Y:S02]  /*6c250*/  LOP3.LUT R19, R5, 0xffff, RZ, 0xc0, !PT ;  /* 0x0000ffff05137812 */ /* 0x000fe400078ec0ff */
[----:B------:R-:W-:Y:S02]  /*6c260*/  LOP3.LUT R5, R22, 0xffff, RZ, 0xc0, !PT ;  /* 0x0000ffff16057812 */ /* 0x000fe400078ec0ff */
[----:B------:R-:W-:-:S02]  /*6c270*/  PRMT R11, R11, 0x3340, R12 ;  /* 0x000033400b0b7816 */ /* 0x000fc4000000000c */
[----:B------:R-:W-:Y:S02]  /*6c280*/  PRMT R114, R114, 0x3340, R21 ;  /* 0x0000334072727816 */ /* 0x000fe40000000015 */
[----:B------:R-:W-:Y:S02]  /*6c290*/  PRMT R106, R106, 0x3340, R25 ;  /* 0x000033406a6a7816 */ /* 0x000fe40000000019 */
[----:B------:R-:W-:Y:S02]  /*6c2a0*/  PRMT R12, R23, 0x3340, R1 ;  /* 0x00003340170c7816 */ /* 0x000fe40000000001 */
[----:B------:R-:W-:Y:S02]  /*6c2b0*/  SHF.R.U32.HI R7, RZ, 0x8, R125 ;  /* 0x00000008ff077819 */ /* 0x000fe4000001167d */
[----:B------:R-:W-:Y:S01]  /*6c2c0*/  LOP3.LUT R21, R20, 0xffff, RZ, 0xc0, !PT ;  /* 0x0000ffff14157812 */ /* 0x000fe200078ec0ff */
[----:B------:R-:W2:Y:S01]  /*6c2d0*/  LDL.LU R125, [R1+0x234] ;  /* 0x00023400017d7983 */ /* 0x000ea20000300800 */
[----:B------:R-:W-:-:S02]  /*6c2e0*/  SHF.R.U32.HI R25, RZ, 0x8, R131 ;  /* 0x00000008ff197819 */ /* 0x000fc40000011683 */
[----:B------:R-:W-:Y:S01]  /*6c2f0*/  SHF.R.U32.HI R23, RZ, 0x8, R24 ;  /* 0x00000008ff177819 */ /* 0x000fe20000011618 */
[----:B------:R-:W2:Y:S01]  /*6c300*/  LDL.LU R131, [R1+0x230] ;  /* 0x0002300001837983 */ /* 0x000ea20000300800 */
[----:B------:R-:W-:Y:S02]  /*6c310*/  PRMT R20, R5, 0x3340, R1 ;  /* 0x0000334005147816 */ /* 0x000fe40000000001 */
[----:B---3--:R-:W-:Y:S02]  /*6c320*/  SHF.R.U32.HI R24, RZ, 0x8, R139 ;  /* 0x00000008ff187819 */ /* 0x008fe4000001168b */
[----:B----4-:R-:W-:Y:S01]  /*6c330*/  SHF.R.U32.HI R5, RZ, 0x8, R147 ;  /* 0x00000008ff057819 */ /* 0x010fe20000011693 */
[----:B------:R-:W3:Y:S04]  /*6c340*/  LDL.LU R139, [R1+0x22c] ;  /* 0x00022c00018b7983 */ /* 0x000ee80000300800 */
[----:B------:R-:W4:Y:S01]  /*6c350*/  LDL.LU R147, [R1+0x228] ;  /* 0x0002280001937983 */ /* 0x000f220000300800 */
[----:B------:R-:W-:-:S02]  /*6c360*/  SHF.R.U32.HI R134, RZ, 0x8, R26 ;  /* 0x00000008ff867819 */ /* 0x000fc4000001161a */
[----:B--2---:R-:W-:Y:S02]  /*6c370*/  SHF.R.U32.HI R26, RZ, 0x8, R155 ;  /* 0x00000008ff1a7819 */ /* 0x004fe4000001169b */
[----:B------:R-:W2:Y:S01]  /*6c380*/  LDL.LU R155, [R1+0x224] ;  /* 0x00022400019b7983 */ /* 0x000ea20000300800 */
[----:B------:R-:W-:Y:S02]  /*6c390*/  SHF.R.U32.HI R27, RZ, 0x8, R27 ;  /* 0x00000008ff1b7819 */ /* 0x000fe4000001161b */
[----:B------:R-:W-:Y:S02]  /*6c3a0*/  SHF.R.U32.HI R28, RZ, 0x8, R28 ;  /* 0x00000008ff1c7819 */ /* 0x000fe4000001161c */
[----:B------:R-:W-:Y:S02]  /*6c3b0*/  SHF.R.U32.HI R30, RZ, 0x8, R30 ;  /* 0x00000008ff1e7819 */ /* 0x000fe4000001161e */
[----:B------:R-:W-:Y:S02]  /*6c3c0*/  SHF.R.U32.HI R34, RZ, 0x8, R34 ;  /* 0x00000008ff227819 */ /* 0x000fe40000011622 */
[----:B------:R-:W-:-:S02]  /*6c3d0*/  SHF.R.U32.HI R29, RZ, 0x8, R29 ;  /* 0x00000008ff1d7819 */ /* 0x000fc4000001161d */
[----:B------:R-:W-:Y:S02]  /*6c3e0*/  SHF.R.U32.HI R33, RZ, 0x8, R33 ;  /* 0x00000008ff217819 */ /* 0x000fe40000011621 */
[----:B------:R-:W-:Y:S02]  /*6c3f0*/  LOP3.LUT R27, R27, 0xffff, RZ, 0xc0, !PT ;  /* 0x0000ffff1b1b7812 */ /* 0x000fe400078ec0ff */
[----:B------:R-:W-:Y:S02]  /*6c400*/  LOP3.LUT R28, R28, 0xffff, RZ, 0xc0, !PT ;  /* 0x0000ffff1c1c7812 */ /* 0x000fe400078ec0ff */
[----:B------:R-:W-:Y:S02]  /*6c410*/  SHF.R.U32.HI R13, RZ, 0x8, R13 ;  /* 0x00000008ff0d7819 */ /* 0x000fe4000001160d */
[----:B------:R-:W-:Y:S02]  /*6c420*/  LOP3.LUT R30, R30, 0xffff, RZ, 0xc0, !PT ;  /* 0x0000ffff1e1e7812 */ /* 0x000fe400078ec0ff */
[----:B------:R-:W-:-:S02]  /*6c430*/  LOP3.LUT R34, R34, 0xffff, RZ, 0xc0, !PT ;  /* 0x0000ffff22227812 */ /* 0x000fc400078ec0ff */
[----:B------:R-:W-:Y:S02]  /*6c440*/  LOP3.LUT R29, R29, 0xffff, RZ, 0xc0, !PT ;  /* 0x0000ffff1d1d7812 */ /* 0x000fe400078ec0ff */
[----:B------:R-:W-:Y:S02]  /*6c450*/  LOP3.LUT R33, R33, 0xffff, RZ, 0xc0, !PT ;  /* 0x0000ffff21217812 */ /* 0x000fe400078ec0ff */
[----:B------:R-:W-:Y:S02]  /*6c460*/  PRMT R27, R27, 0x3340, R28 ;  /* 0x000033401b1b7816 */ /* 0x000fe4000000001c */
[----:B------:R-:W-:Y:S02]  /*6c470*/  LOP3.LUT R13, R13, 0xffff, RZ, 0xc0, !PT ;  /* 0x0000ffff0d0d7812 */ /* 0x000fe400078ec0ff */
[--C-:B------:R-:W-:Y:S02]  /*6c480*/  PRMT R28, R30, 0x3340, R1.reuse ;  /* 0x000033401e1c7816 */ /* 0x100fe40000000001 */
[----:B------:R-:W-:-:S02]  /*6c490*/  PRMT R30, R34, 0x3340, R1 ;  /* 0x00003340221e7816 */ /* 0x000fc40000000001 */
[----:B------:R-:W-:Y:S02]  /*6c4a0*/  SHF.R.U32.HI R34, RZ, 0x8, R31 ;  /* 0x00000008ff227819 */ /* 0x000fe4000001161f */
[----:B------:R-:W-:Y:S02]  /*6c4b0*/  PRMT R29, R29, 0x3340, R33 ;  /* 0x000033401d1d7816 */ /* 0x000fe40000000021 */
[----:B------:R-:W-:Y:S02]  /*6c4c0*/  PRMT R13, R19, 0x3340, R13 ;  /* 0x00003340130d7816 */ /* 0x000fe4000000000d */
[----:B------:R-:W-:-:S04]  /*6c4d0*/  SHF.R.U32.HI R50, RZ, 0x8, R50 ;  /* 0x00000008ff327819 */ /* 0x000fc80000011632 */
[----:B------:R-:W-:-:S04]  /*6c4e0*/  LOP3.LUT R50, R50, 0xffff, RZ, 0xc0, !PT ;  /* 0x0000ffff32327812 */ /* 0x000fc800078ec0ff */
[----:B------:R-:W-:Y:S02]  /*6c4f0*/  PRMT R133, R50, 0x3340, R1 ;  /* 0x0000334032857816 */ /* 0x000fe40000000001 */
[----:B------:R-:W-:Y:S02]  /*6c500*/  SHF.R.U32.HI R31, RZ, 0x8, R131 ;  /* 0x00000008ff1f7819 */ /* 0x000fe40000011683 */
[----:B------:R-:W2:Y:S01]  /*6c510*/  LDL.LU R131, [R1+0x244] ;  /* 0x0002440001837983 */ /* 0x000ea20000300800 */
[----:B---3--:R-:W-:-:S03]  /*6c520*/  SHF.R.U32.HI R33, RZ, 0x8, R139 ;  /* 0x00000008ff217819 */ /* 0x008fc6000001168b */
[----:B------:R-:W3:Y:S01]  /*6c530*/  LDL.LU R139, [R1+0x240] ;  /* 0x00024000018b7983 */ /* 0x000ee20000300800 */
[----:B----4-:R-:W-:-:S03]  /*6c540*/  SHF.R.U32.HI R19, RZ, 0x8, R147 ;  /* 0x00000008ff137819 */ /* 0x010fc60000011693 */
[----:B------:R-:W4:Y:S01]  /*6c550*/  LDL.LU R147, [R1+0x23c] ;  /* 0x00023c0001937983 */ /* 0x000f220000300800 */
[----:B--2---:R-:W-:-:S03]  /*6c560*/  SHF.R.U32.HI R50, RZ, 0x8, R155 ;  /* 0x00000008ff327819 */ /* 0x004fc6000001169b */
[----:B------:R-:W2:Y:S01]  /*6c570*/  LDL.LU R155, [R1+0x238] ;  /* 0x00023800019b7983 */ /* 0x000ea20000300800 */
[----:B------:R-:W-:Y:S02]  /*6c580*/  LOP3.LUT R7, R7, 0xffff, RZ, 0xc0, !PT ;  /* 0x0000ffff07077812 */ /* 0x000fe400078ec0ff */
[----:B------:R-:W-:Y:S02]  /*6c590*/  LOP3.LUT R25, R25, 0xffff, RZ, 0xc0, !PT ;  /* 0x0000ffff19197812 */ /* 0x000fe400078ec0ff */
[----:B------:R-:W-:Y:S02]  /*6c5a0*/  LOP3.LUT R5, R5, 0xffff, RZ, 0xc0, !PT ;  /* 0x0000ffff05057812 */ /* 0x000fe400078ec0ff */
[----:B------:R-:W-:Y:S02]  /*6c5b0*/  PRMT R21, R7, 0x3340, R21 ;  /* 0x0000334007157816 */ /* 0x000fe40000000015 */
[----:B------:R-:W-:Y:S02]  /*6c5c0*/  SHF.R.U32.HI R7, RZ, 0x8, R125 ;  /* 0x00000008ff077819 */ /* 0x000fe4000001167d */
[----:B------:R-:W-:Y:S01]  /*6c5d0*/  PRMT R25, R25, 0x3340, R5 ;  /* 0x0000334019197816 */ /* 0x000fe20000000005 */
[----:B------:R-:W2:Y:S01]  /*6c5e0*/  LDL.LU R125, [R1+0x258] ;  /* 0x00025800017d7983 */ /* 0x000ea20000300800 */
[----:B------:R-:W-:-:S02]  /*6c5f0*/  SHF.R.U32.HI R5, RZ, 0x8, R32 ;  /* 0x00000008ff057819 */ /* 0x000fc40000011620 */
[----:B------:R-:W-:Y:S02]  /*6c600*/  LOP3.LUT R32, R7, 0xffff, RZ, 0xc0, !PT ;  /* 0x0000ffff07207812 */ /* 0x000fe400078ec0ff */
[----:B------:R-:W-:Y:S02]  /*6c610*/  LOP3.LUT R7, R33, 0xffff, RZ, 0xc0, !PT ;  /* 0x0000ffff21077812 */ /* 0x000fe400078ec0ff */
[----:B------:R-:W-:Y:S02]  /*6c620*/  LOP3.LUT R34, R34, 0xffff, RZ, 0xc0, !PT ;  /* 0x0000ffff22227812 */ /* 0x000fe400078ec0ff */
[----:B------:R-:W-:Y:S02]  /*6c630*/  LOP3.LUT R5, R5, 0xffff, RZ, 0xc0, !PT ;  /* 0x0000ffff05057812 */ /* 0x000fe400078ec0ff */
[----:B------:R-:W-:Y:S02]  /*6c640*/  PRMT R32, R32, 0x3340, R7 ;  /* 0x0000334020207816 */ /* 0x000fe40000000007 */
[----:B------:R-:W-:-:S02]  /*6c650*/  SHF.R.U32.HI R36, RZ, 0x8, R36 ;  /* 0x00000008ff247819 */ /* 0x000fc40000011624 */
[----:B------:R-:W-:Y:S02]  /*6c660*/  SHF.R.U32.HI R38, RZ, 0x8, R38 ;  /* 0x00000008ff267819 */ /* 0x000fe40000011626 */
[----:B------:R-:W-:Y:S02]  /*6c670*/  LOP3.LUT R31, R31, 0xffff, RZ, 0xc0, !PT ;  /* 0x0000ffff1f1f7812 */ /* 0x000fe400078ec0ff */
[----:B------:R-:W-:Y:S02]  /*6c680*/  LOP3.LUT R19, R19, 0xffff, RZ, 0xc0, !PT ;  /* 0x0000ffff13137812 */ /* 0x000fe400078ec0ff */
[----:B------:R-:W-:Y:S02]  /*6c690*/  SHF.R.U32.HI R7, RZ, 0x8, R49 ;  /* 0x00000008ff077819 */ /* 0x000fe40000011631 */
[----:B------:R-:W-:Y:S02]  /*6c6a0*/  SHF.R.U32.HI R35, RZ, 0x8, R35 ;  /* 0x00000008ff237819 */ /* 0x000fe40000011623 */
[----:B------:R-:W-:-:S02]  /*6c6b0*/  SHF.R.U32.HI R37, RZ, 0x8, R37 ;  /* 0x00000008ff257819 */ /* 0x000fc40000011625 */
[----:B------:R-:W-:Y:S02]  /*6c6c0*/  PRMT R34, R34, 0x3340, R5 ;  /* 0x0000334022227816 */ /* 0x000fe40000000005 */
[----:B------:R-:W-:Y:S02]  /*6c6d0*/  LOP3.LUT R5, R36, 0xffff, RZ, 0xc0, !PT ;  /* 0x0000ffff24057812 */ /* 0x000fe400078ec0ff */
[----:B------:R-:W-:Y:S02]  /*6c6e0*/  LOP3.LUT R38, R38, 0xffff, RZ, 0xc0, !PT ;  /* 0x0000ffff26267812 */ /* 0x000fe400078ec0ff */
[----:B------:R-:W-:Y:S02]  /*6c6f0*/  PRMT R31, R31, 0x3340, R19 ;  /* 0x000033401f1f7816 */ /* 0x000fe40000000013 */
[----:B------:R-:W-:Y:S02]  /*6c700*/  LOP3.LUT R7, R7, 0xffff, RZ, 0xc0, !PT ;  /* 0x0000ffff07077812 */ /* 0x000fe400078ec0ff */
[----:B------:R-:W-:-:S02]  /*6c710*/  LOP3.LUT R35, R35, 0xffff, RZ, 0xc0, !PT ;  /* 0x0000ffff23237812 */ /* 0x000fc400078ec0ff */
[----:B------:R-:W-:Y:S02]  /*6c720*/  LOP3.LUT R19, R37, 0xffff, RZ, 0xc0, !PT ;  /* 0x0000ffff25137812 */ /* 0x000fe400078ec0ff */
[----:B------:R-:W-:Y:S02]  /*6c730*/  PRMT R38, R5, 0x3340, R38 ;  /* 0x0000334005267816 */ /* 0x000fe40000000026 */
[----:B------:R-:W-:Y:S02]  /*6c740*/  PRMT R36, R7, 0x3340, R1 ;  /* 0x0000334007247816 */ /* 0x000fe40000000001 */
[----:B------:R-:W-:Y:S02]  /*6c750*/  PRMT R35, R35, 0x3340, R19 ;  /* 0x0000334023237816 */ /* 0x000fe40000000013 */
[----:B------:R-:W-:Y:S02]  /*6c760*/  SHF.R.U32.HI R42, RZ, 0x8, R42 ;  /* 0x00000008ff2a7819 */ /* 0x000fe4000001162a */
[----:B------:R-:W-:-:S02]  /*6c770*/  SHF.R.U32.HI R39, RZ, 0x8, R39 ;  /* 0x00000008ff277819 */ /* 0x000fc40000011627 */
[----:B------:R-:W-:Y:S02]  /*6c780*/  LOP3.LUT R37, R42, 0xffff, RZ, 0xc0, !PT ;  /* 0x0000ffff2a257812 */ /* 0x000fe400078ec0ff */
[----:B------:R-:W-:Y:S02]  /*6c790*/  SHF.R.U32.HI R5, RZ, 0x8, R131 ;  /* 0x00000008ff057819 */ /* 0x000fe40000011683 */
[----:B------:R-:W2:Y:S01]  /*6c7a0*/  LDL.LU R131, [R1+0x254] ;  /* 0x0002540001837983 */ /* 0x000ea20000300800 */
[----:B---3--:R-:W-:-:S03]  /*6c7b0*/  SHF.R.U32.HI R7, RZ, 0x8, R139 ;  /* 0x00000008ff077819 */ /* 0x008fc6000001168b */
[----:B------:R-:W3:Y:S01]  /*6c7c0*/  LDL.LU R139, [R1+0x250] ;  /* 0x00025000018b7983 */ /* 0x000ee20000300800 */
[----:B----4-:R-:W-:-:S03]  /*6c7d0*/  SHF.R.U32.HI R19, RZ, 0x8, R147 ;  /* 0x00000008ff137819 */ /* 0x010fc60000011693 */
[----:B------:R-:W4:Y:S01]  /*6c7e0*/  LDL.LU R147, [R1+0x24c] ;  /* 0x00024c0001937983 */ /* 0x000f220000300800 */
[----:B------:R-:W-:Y:S02]  /*6c7f0*/  LOP3.LUT R5, R5, 0xffff, RZ, 0xc0, !PT ;  /* 0x0000ffff05057812 */ /* 0x000fe400078ec0ff */
[----:B------:R-:W-:Y:S02]  /*6c800*/  LOP3.LUT R42, R7, 0xffff, RZ, 0xc0, !PT ;  /* 0x0000ffff072a7812 */ /* 0x000fe400078ec0ff */
[----:B------:R-:W-:Y:S02]  /*6c810*/  LOP3.LUT R7, R39, 0xffff, RZ, 0xc0, !PT ;  /* 0x0000ffff27077812 */ /* 0x000fe400078ec0ff */
[----:B------:R-:W-:Y:S02]  /*6c820*/  PRMT R39, R5, 0x3340, R42 ;  /* 0x0000334005277816 */ /* 0x000fe4000000002a */
[----:B--2---:R-:W-:Y:S02]  /*6c830*/  SHF.R.U32.HI R5, RZ, 0x8, R155 ;  /* 0x00000008ff057819 */ /* 0x004fe4000001169b */
[----:B------:R-:W2:Y:S01]  /*6c840*/  LDL.LU R155, [R1+0x248] ;  /* 0x00024800019b7983 */ /* 0x000ea20000300800 */
[----:B------:R-:W-:-:S02]  /*6c850*/  SHF.R.U32.HI R215, RZ, 0x8, R215 ;  /* 0x00000008ffd77819 */ /* 0x000fc400000116d7 */
[----:B------:R-:W-:Y:S02]  /*6c860*/  SHF.R.U32.HI R211, RZ, 0x8, R211 ;  /* 0x00000008ffd37819 */ /* 0x000fe400000116d3 */
[----:B------:R-:W-:Y:S02]  /*6c870*/  SHF.R.U32.HI R128, RZ, 0x8, R128 ;  /* 0x00000008ff807819 */ /* 0x000fe40000011680 */
[----:B------:R-:W-:Y:S02]  /*6c880*/  SHF.R.U32.HI R212, RZ, 0x8, R212 ;  /* 0x00000008ffd47819 */ /* 0x000fe400000116d4 */
[----:B------:R-:W-:Y:S02]  /*6c890*/  SHF.R.U32.HI R210, RZ, 0x8, R210 ;  /* 0x00000008ffd27819 */ /* 0x000fe400000116d2 */
[----:B------:R-:W-:Y:S02]  /*6c8a0*/  SHF.R.U32.HI R127, RZ, 0x8, R127 ;  /* 0x00000008ff7f7819 */ /* 0x000fe4000001167f */
[----:B------:R-:W-:-:S02]  /*6c8b0*/  SHF.R.U32.HI R130, RZ, 0x8, R130 ;  /* 0x00000008ff827819 */ /* 0x000fc40000011682 */
[----:B------:R-:W-:Y:S02]  /*6c8c0*/  SHF.R.U32.HI R40, RZ, 0x8, R40 ;  /* 0x00000008ff287819 */ /* 0x000fe40000011628 */
[----:B------:R-:W-:Y:S02]  /*6c8d0*/  SHF.R.U32.HI R129, RZ, 0x8, R129 ;  /* 0x00000008ff817819 */ /* 0x000fe40000011681 */
[----:B------:R-:W-:Y:S02]  /*6c8e0*/  LOP3.LUT R215, R215, 0xffff, RZ, 0xc0, !PT ;  /* 0x0000ffffd7d77812 */ /* 0x000fe400078ec0ff */
[----:B------:R-:W-:Y:S02]  /*6c8f0*/  LOP3.LUT R211, R211, 0xffff, RZ, 0xc0, !PT ;  /* 0x0000ffffd3d37812 */ /* 0x000fe400078ec0ff */
[----:B------:R-:W-:Y:S02]  /*6c900*/  LOP3.LUT R128, R128, 0xffff, RZ, 0xc0, !PT ;  /* 0x0000ffff80807812 */ /* 0x000fe400078ec0ff */
[----:B------:R-:W-:-:S02]  /*6c910*/  SHF.R.U32.HI R41, RZ, 0x8, R41 ;  /* 0x00000008ff297819 */ /* 0x000fc40000011629 */
        /* <DEDUP_REMOVED lines=9> */
[----:B------:R-:W-:Y:S02]  /*6c9b0*/  PRMT R250, R215, 0x3340, R211 ;  /* 0x00003340d7fa7816 */ /* 0x000fe400000000d3 */
[----:B------:R-:W-:Y:S02]  /*6c9c0*/  LOP3.LUT R50, R41, 0xffff, RZ, 0xc0, !PT ;  /* 0x0000ffff29327812 */ /* 0x000fe400078ec0ff */
[----:B------:R-:W-:-:S02]  /*6c9d0*/  SHF.R.U32.HI R43, RZ, 0x8, R43 ;  /* 0x00000008ff2b7819 */ /* 0x000fc4000001162b */
[----:B------:R-:W-:Y:S02]  /*6c9e0*/  SHF.R.U32.HI R47, RZ, 0x8, R47 ;  /* 0x00000008ff2f7819 */ /* 0x000fe4000001162f */
[----:B------:R-:W-:Y:S02]  /*6c9f0*/  PRMT R252, R212, 0x3340, R210 ;  /* 0x00003340d4fc7816 */ /* 0x000fe400000000d2 */
[----:B------:R-:W-:Y:S02]  /*6ca00*/  PRMT R211, R128, 0x3340, R130 ;  /* 0x0000334080d37816 */ /* 0x000fe40000000082 */
[----:B------:R-:W-:Y:S01]  /*6ca10*/  PRMT R41, R7, 0x3340, R49 ;  /* 0x0000334007297816 */ /* 0x000fe20000000031 */
[----:B------:R-:W2:Y:S01]  /*6ca20*/  LDL.LU R128, [R1+0x264] ;  /* 0x0002640001807983 */ /* 0x000ea20000300800 */
[----:B------:R-:W-:Y:S02]  /*6ca30*/  SHF.R.U32.HI R44, RZ, 0x8, R44 ;  /* 0x00000008ff2c7819 */ /* 0x000fe4000001162c */
[----:B------:R-:W-:-:S02]  /*6ca40*/  PRMT R212, R127, 0x3340, R129 ;  /* 0x000033407fd47816 */ /* 0x000fc40000000081 */
[----:B------:R-:W-:Y:S01]  /*6ca50*/  SHF.R.U32.HI R7, RZ, 0x8, R46 ;  /* 0x00000008ff077819 */ /* 0x000fe2000001162e */
[----:B------:R-:W2:Y:S01]  /*6ca60*/  LDL.LU R127, [R1+0x260] ;  /* 0x00026000017f7983 */ /* 0x000ea20000300800 */
[----:B------:R-:W-:Y:S02]  /*6ca70*/  PRMT R40, R19, 0x3340, R1 ;  /* 0x0000334013287816 */ /* 0x000fe40000000001 */
[----:B------:R-:W-:Y:S01]  /*6ca80*/  LOP3.LUT R46, R45, 0xffff, RZ, 0xc0, !PT ;  /* 0x0000ffff2d2e7812 */ /* 0x000fe200078ec0ff */
[----:B------:R-:W2:Y:S01]  /*6ca90*/  LDL.LU R129, [R1+0x74] ;  /* 0x0000740001817983 */ /* 0x000ea20000300800 */
[----:B------:R-:W-:Y:S02]  /*6caa0*/  SHF.R.U32.HI R19, RZ, 0x8, R48 ;  /* 0x00000008ff137819 */ /* 0x000fe40000011630 */
[----:B------:R-:W-:Y:S01]  /*6cab0*/  LOP3.LUT R43, R43, 0xffff, RZ, 0xc0, !PT ;  /* 0x0000ffff2b2b7812 */ /* 0x000fe200078ec0ff */
[----:B------:R-:W2:Y:S01]  /*6cac0*/  LDL.LU R124, [R1+0x25c] ;  /* 0x00025c00017c7983 */ /* 0x000ea20000300800 */
[----:B------:R-:W-:-:S02]  /*6cad0*/  LOP3.LUT R45, R47, 0xffff, RZ, 0xc0, !PT ;  /* 0x0000ffff2f2d7812 */ /* 0x000fc400078ec0ff */
[----:B------:R-:W-:Y:S02]  /*6cae0*/  LOP3.LUT R5, R5, 0xffff, RZ, 0xc0, !PT ;  /* 0x0000ffff05057812 */ /* 0x000fe400078ec0ff */
[----:B------:R-:W-:Y:S02]  /*6caf0*/  LOP3.LUT R47, R44, 0xffff, RZ, 0xc0, !PT ;  /* 0x0000ffff2c2f7812 */ /* 0x000fe400078ec0ff */
[----:B---3--:R-:W-:Y:S02]  /*6cb00*/  SHF.R.U32.HI R48, RZ, 0x8, R139 ;  /* 0x00000008ff307819 */ /* 0x008fe4000001168b */
[----:B------:R-:W3:Y:S01]  /*6cb10*/  LDL.LU R139, [R1+0x80] ;  /* 0x00008000018b7983 */ /* 0x000ee20000300800 */
[----:B----4-:R-:W-:Y:S02]  /*6cb20*/  SHF.R.U32.HI R49, RZ, 0x8, R147 ;  /* 0x00000008ff317819 */ /* 0x010fe40000011693 */
[----:B------:R-:W-:Y:S01]  /*6cb30*/  PRMT R43, R43, 0x3340, R46 ;  /* 0x000033402b2b7816 */ /* 0x000fe2000000002e */
[----:B------:R-:W4:Y:S01]  /*6cb40*/  LDL.LU R147, [R1+0x60] ;  /* 0x0000600001937983 */ /* 0x000f220000300800 */
[----:B------:R-:W-:-:S02]  /*6cb50*/  PRMT R42, R50, 0x3340, R1 ;  /* 0x00003340322a7816 */ /* 0x000fc40000000001 */
[----:B------:R-:W-:Y:S01]  /*6cb60*/  PRMT R46, R5, 0x3340, R47 ;  /* 0x00003340052e7816 */ /* 0x000fe2000000002f */
[----:B------:R-:W4:Y:S01]  /*6cb70*/  LDL.LU R130, [R1+0x70] ;  /* 0x0000700001827983 */ /* 0x000f220000300800 */
[----:B------:R-:W-:Y:S02]  /*6cb80*/  SHF.R.U32.HI R50, RZ, 0x8, R8 ;  /* 0x00000008ff327819 */ /* 0x000fe40000011608 */
[----:B------:R-:W-:Y:S01]  /*6cb90*/  SHF.R.U32.HI R5, RZ, 0x8, R9 ;  /* 0x00000008ff057819 */ /* 0x000fe20000011609 */
[----:B------:R-:W4:Y:S01]  /*6cba0*/  LDL.LU R126, [R1+0x6c] ;  /* 0x00006c00017e7983 */ /* 0x000f220000300800 */
[----:B------:R-:W-:Y:S02]  /*6cbb0*/  LOP3.LUT R7, R7, 0xffff, RZ, 0xc0, !PT ;  /* 0x0000ffff07077812 */ /* 0x000fe400078ec0ff */
[----:B------:R-:W-:Y:S01]  /*6cbc0*/  LOP3.LUT R50, R50, 0xffff, RZ, 0xc0, !PT ;  /* 0x0000ffff32327812 */ /* 0x000fe200078ec0ff */
[----:B------:R-:W4:Y:S01]  /*6cbd0*/  LDL.LU R123, [R1+0x27c] ;  /* 0x00027c00017b7983 */ /* 0x000f220000300800 */
[----:B------:R-:W-:-:S02]  /*6cbe0*/  LOP3.LUT R5, R5, 0xffff, RZ, 0xc0, !PT ;  /* 0x0000ffff05057812 */ /* 0x000fc400078ec0ff */
[----:B------:R-:W-:Y:S02]  /*6cbf0*/  PRMT R44, R7, 0x3340, R1 ;  /* 0x00003340072c7816 */ /* 0x000fe40000000001 */
[----:B------:R-:W-:Y:S02]  /*6cc00*/  SHF.R.U32.HI R47, RZ, 0x8, R125 ;  /* 0x00000008ff2f7819 */ /* 0x000fe4000001167d */
[----:B------:R-:W-:Y:S01]  /*6cc10*/  SHF.R.U32.HI R7, RZ, 0x8, R131 ;  /* 0x00000008ff077819 */ /* 0x000fe20000011683 */
[----:B------:R-:W4:Y:S01]  /*6cc20*/  LDL.LU R125, [R1+0x68] ;  /* 0x00006800017d7983 */ /* 0x000f220000300800 */
[----:B------:R-:W-:-:S03]  /*6cc30*/  PRMT R50, R50, 0x3340, R5 ;  /* 0x0000334032327816 */ /* 0x000fc60000000005 */
[----:B------:R-:W4:Y:S01]  /*6cc40*/  LDL.LU R131, [R1+0x64] ;  /* 0x0000640001837983 */ /* 0x000f220000300800 */
[----:B--2---:R-:W-:-:S03]  /*6cc50*/  SHF.R.U32.HI R5, RZ, 0x8, R155 ;  /* 0x00000008ff057819 */ /* 0x004fc6000001169b */
[----:B------:R-:W2:Y:S01]  /*6cc60*/  LDL.LU R155, [R1+0x5c] ;  /* 0x00005c00019b7983 */ /* 0x000ea20000300800 */
[----:B------:R-:W-:Y:S02]  /*6cc70*/  SHF.R.U32.HI R51, RZ, 0x8, R51 ;  /* 0x00000008ff337819 */ /* 0x000fe40000011633 */
[----:B------:R-:W-:Y:S02]  /*6cc80*/  SHF.R.U32.HI R52, RZ, 0x8, R52 ;  /* 0x00000008ff347819 */ /* 0x000fe40000011634 */
[----:B------:R-:W-:Y:S02]  /*6cc90*/  LOP3.LUT R22, R51, 0xffff, RZ, 0xc0, !PT ;  /* 0x0000ffff33167812 */ /* 0x000fe400078ec0ff */
[----:B------:R-:W-:Y:S02]  /*6cca0*/  LOP3.LUT R52, R52, 0xffff, RZ, 0xc0, !PT ;  /* 0x0000ffff34347812 */ /* 0x000fe400078ec0ff */
[----:B------:R-:W-:Y:S02]  /*6ccb0*/  SHF.R.U32.HI R0, RZ, 0x8, R0 ;  /* 0x00000008ff007819 */ /* 0x000fe40000011600 */
[----:B------:R-:W-:-:S02]  /*6ccc0*/  PRMT R22, R22, 0x3340, R52 ;  /* 0x0000334016167816 */ /* 0x000fc40000000034 */
[----:B------:R-:W-:Y:S02]  /*6ccd0*/  SHF.R.U32.HI R52, RZ, 0x8, R3 ;  /* 0x00000008ff347819 */ /* 0x000fe40000011603 */
        /* <DEDUP_REMOVED lines=14> */
[----:B------:R-:W-:Y:S01]  /*6cdc0*/  LOP3.LUT R57, R57, 0xffff, RZ, 0xc0, !PT ;  /* 0x0000ffff39397812 */ /* 0x000fe200078ec0ff */
[----:B------:R-:W2:Y:S01]  /*6cdd0*/  LDL.LU R122, [R1+0x274] ;  /* 0x00027400017a7983 */ /* 0x000ea20000300800 */
[----:B------:R-:W-:Y:S02]  /*6cde0*/  LOP3.LUT R59, R59, 0xffff, RZ, 0xc0, !PT ;  /* 0x0000ffff3b3b7812 */ /* 0x000fe400078ec0ff */
[----:B------:R-:W-:-:S02]  /*6cdf0*/  PRMT R52, R0, 0x3340, R52 ;  /* 0x0000334000347816 */ /* 0x000fc40000000034 */
[----:B------:R-:W-:Y:S02]  /*6ce00*/  PRMT R221, R138, 0x3340, R1 ;  /* 0x000033408add7816 */ /* 0x000fe40000000001 */
[----:B------:R-:W-:Y:S02]  /*6ce10*/  PRMT R137, R58, 0x3340, R60 ;  /* 0x000033403a897816 */ /* 0x000fe4000000003c */
[----:B------:R-:W-:Y:S02]  /*6ce20*/  PRMT R54, R5, 0x3340, R2 ;  /* 0x0000334005367816 */ /* 0x000fe40000000002 */
[----:B------:R-:W-:Y:S02]  /*6ce30*/  PRMT R138, R57, 0x3340, R59 ;  /* 0x00003340398a7816 */ /* 0x000fe4000000003b */
[----:B------:R-:W-:Y:S02]  /*6ce40*/  SHF.R.U32.HI R58, RZ, 0x8, R128 ;  /* 0x00000008ff3a7819 */ /* 0x000fe40000011680 */
[----:B------:R-:W-:-:S02]  /*6ce50*/  SHF.R.U32.HI R56, RZ, 0x8, R127 ;  /* 0x00000008ff387819 */ /* 0x000fc4000001167f */
[----:B------:R-:W2:Y:S01]  /*6ce60*/  LDL.LU R127, [R1+0x270] ;  /* 0x00027000017f7983 */ /* 0x000ea20000300800 */
[----:B------:R-:W-:-:S03]  /*6ce70*/  SHF.R.U32.HI R55, RZ, 0x8, R129 ;  /* 0x00000008ff377819 */ /* 0x000fc60000011681 */
[----:B------:R-:W2:Y:S01]  /*6ce80*/  LDL.LU R129, [R1+0x26c] ;  /* 0x00026c0001817983 */ /* 0x000ea20000300800 */
[----:B------:R-:W-:-:S03]  /*6ce90*/  SHF.R.U32.HI R0, RZ, 0x8, R124 ;  /* 0x00000008ff007819 */ /* 0x000fc6000001167c */
[----:B------:R-:W2:Y:S01]  /*6cea0*/  LDL.LU R124, [R1+0x268] ;  /* 0x00026800017c7983 */ /* 0x000ea20000300800 */
[----:B------:R-:W-:Y:S02]  /*6ceb0*/  LOP3.LUT R58, R58, 0xffff, RZ, 0xc0, !PT ;  /* 0x0000ffff3a3a7812 */ /* 0x000fe400078ec0ff */
[----:B------:R-:W-:Y:S02]  /*6cec0*/  LOP3.LUT R0, R0, 0xffff, RZ, 0xc0, !PT ;  /* 0x0000ffff00007812 */ /* 0x000fe400078ec0ff */
[----:B---3--:R-:W-:Y:S02]  /*6ced0*/  SHF.R.U32.HI R2, RZ, 0x8, R139 ;  /* 0x00000008ff027819 */ /* 0x008fe4000001168b */
[----:B------:R-:W3:Y:S01]  /*6cee0*/  LDL.LU R139, [R1+0x9c] ;  /* 0x00009c00018b7983 */ /* 0x000ee20000300800 */
[----:B----4-:R-:W-:-:S03]  /*6cef0*/  SHF.R.U32.HI R57, RZ, 0x8, R147 ;  /* 0x00000008ff397819 */ /* 0x010fc60000011693 */
[----:B------:R-:W4:Y:S01]  /*6cf00*/  LDL.LU R147, [R1+0x7c] ;  /* 0x00007c0001937983 */ /* 0x000f220000300800 */
[----:B------:R-:W-:Y:S02]  /*6cf10*/  LOP3.LUT R56, R56, 0xffff, RZ, 0xc0, !PT ;  /* 0x0000ffff38387812 */ /* 0x000fe400078ec0ff */
[----:B------:R-:W-:Y:S01]  /*6cf20*/  LOP3.LUT R2, R2, 0xffff, RZ, 0xc0, !PT ;  /* 0x0000ffff02027812 */ /* 0x000fe200078ec0ff */
[----:B------:R-:W4:Y:S01]  /*6cf30*/  LDL.LU R128, [R1+0x98] ;  /* 0x0000980001807983 */ /* 0x000f220000300800 */
[----:B------:R-:W-:Y:S02]  /*6cf40*/  PRMT R58, R58, 0x3340, R0 ;  /* 0x000033403a3a7816 */ /* 0x000fe40000000000 */
[----:B------:R-:W-:Y:S02]  /*6cf50*/  PRMT R56, R56, 0x3340, R2 ;  /* 0x0000334038387816 */ /* 0x000fe40000000002 */
[----:B------:R-:W-:Y:S02]  /*6cf60*/  SHF.R.U32.HI R0, RZ, 0x8, R130 ;  /* 0x00000008ff007819 */ /* 0x000fe40000011682 */
[----:B------:R-:W-:Y:S01]  /*6cf70*/  SHF.R.U32.HI R2, RZ, 0x8, R126 ;  /* 0x00000008ff027819 */ /* 0x000fe2000001167e */
[----:B------:R-:W4:Y:S01]  /*6cf80*/  LDL.LU R130, [R1+0x94] ;  /* 0x0000940001827983 */ /* 0x000f220000300800 */
[----:B------:R-:W-:-:S02]  /*6cf90*/  SHF.R.U32.HI R53, RZ, 0x8, R4 ;  /* 0x00000008ff357819 */ /* 0x000fc40000011604 */
[----:B------:R-:W-:Y:S01]  /*6cfa0*/  SHF.R.U32.HI R3, RZ, 0x8, R123 ;  /* 0x00000008ff037819 */ /* 0x000fe2000001167b */
[----:B------:R-:W4:Y:S01]  /*6cfb0*/  LDL.LU R126, [R1+0x90] ;  /* 0x00009000017e7983 */ /* 0x000f220000300800 */
[----:B------:R-:W-:Y:S02]  /*6cfc0*/  SHF.R.U32.HI R51, RZ, 0x8, R6 ;  /* 0x00000008ff337819 */ /* 0x000fe40000011606 */
[----:B------:R-:W-:Y:S01]  /*6cfd0*/  SHF.R.U32.HI R4, RZ, 0x8, R125 ;  /* 0x00000008ff047819 */ /* 0x000fe2000001167d */
[----:B------:R-:W4:Y:S01]  /*6cfe0*/  LDL.LU R123, [R1+0x8c] ;  /* 0x00008c00017b7983 */ /* 0x000f220000300800 */
[----:B------:R-:W-:-:S03]  /*6cff0*/  SHF.R.U32.HI R5, RZ, 0x8, R131 ;  /* 0x00000008ff057819 */ /* 0x000fc60000011683 */
[----:B------:R-:W4:Y:S04]  /*6d000*/  LDL.LU R125, [R1+0x84] ;  /* 0x00008400017d7983 */ /* 0x000f280000300800 */
[----:B------:R-:W4:Y:S01]  /*6d010*/  LDL.LU R131, [R1+0x88] ;  /* 0x0000880001837983 */ /* 0x000f220000300800 */
[----:B--2---:R-:W-:-:S03]  /*6d020*/  SHF.R.U32.HI R6, RZ, 0x8, R155 ;  /* 0x00000008ff067819 */ /* 0x004fc6000001169b */
[----:B------:R-:W2:Y:S01]  /*6d030*/  LDL.LU R155, [R1+0x78] ;  /* 0x00007800019b7983 */ /* 0x000ea20000300800 */
[----:B------:R-:W-:Y:S02]  /*6d040*/  SHF.R.U32.HI R146, RZ, 0x8, R146 ;  /* 0x00000008ff927819 */ /* 0x000fe40000011692 */
[----:B------:R-:W-:Y:S02]  /*6d050*/  SHF.R.U32.HI R148, RZ, 0x8, R148 ;  /* 0x00000008ff947819 */ /* 0x000fe40000011694 */
[----:B------:R-:W-:Y:S02]  /*6d060*/  LOP3.LUT R2, R2, 0xffff, RZ, 0xc0, !PT ;  /* 0x0000ffff02027812 */ /* 0x000fe400078ec0ff */
        /* <DEDUP_REMOVED lines=8> */
[----:B------:R-:W-:-:S02]  /*6d0f0*/  SHF.R.U32.HI R144, RZ, 0x8, R70 ;  /* 0x00000008ff907819 */ /* 0x000fc40000011646 */
[----:B------:R-:W-:Y:S02]  /*6d100*/  SHF.R.U32.HI R146, RZ, 0x8, R69 ;  /* 0x00000008ff927819 */ /* 0x000fe40000011645 */
[----:B------:R-:W-:Y:S02]  /*6d110*/  SHF.R.U32.HI R71, RZ, 0x8, R71 ;  /* 0x00000008ff477819 */ /* 0x000fe40000011647 */
[----:B------:R-:W-:Y:S02]  /*6d120*/  SHF.R.U32.HI R72, RZ, 0x8, R72 ;  /* 0x00000008ff487819 */ /* 0x000fe40000011648 */
[----:B------:R-:W-:Y:S02]  /*6d130*/  LOP3.LUT R3, R3, 0xffff, RZ, 0xc0, !PT ;  /* 0x0000ffff03037812 */ /* 0x000fe400078ec0ff */
[----:B------:R-:W-:Y:S02]  /*6d140*/  LOP3.LUT R71, R71, 0xffff, RZ, 0xc0, !PT ;  /* 0x0000ffff47477812 */ /* 0x000fe400078ec0ff */
[----:B------:R-:W-:-:S02]  /*6d150*/  LOP3.LUT R72, R72, 0xffff, RZ, 0xc0, !PT ;  /* 0x0000ffff48487812 */ /* 0x000fc400078ec0ff */
[----:B------:R-:W-:Y:S02]  /*6d160*/  LOP3.LUT R6, R6, 0xffff, RZ, 0xc0, !PT ;  /* 0x0000ffff06067812 */ /* 0x000fe400078ec0ff */
[--C-:B------:R-:W-:Y:S02]  /*6d170*/  PRMT R59, R3, 0x3340, R1.reuse ;  /* 0x00003340033b7816 */ /* 0x100fe40000000001 */
[----:B------:R-:W-:Y:S02]  /*6d180*/  PRMT R150, R71, 0x3340, R72 ;  /* 0x0000334047967816 */ /* 0x000fe40000000048 */
[----:B------:R-:W-:Y:S02]  /*6d190*/  PRMT R66, R6, 0x3340, R1 ;  /* 0x0000334006427816 */ /* 0x000fe40000000001 */
[----:B------:R-:W-:Y:S02]  /*6d1a0*/  SHF.R.U32.HI R68, RZ, 0x8, R127 ;  /* 0x00000008ff447819 */ /* 0x000fe4000001167f */
        /* <DEDUP_REMOVED lines=11> */
[----:B------:R-:W-:Y:S02]  /*6d260*/  PRMT R68, R68, 0x3340, R0 ;  /* 0x0000334044447816 */ /* 0x000fe40000000000 */
[----:B------:R-:W-:Y:S02]  /*6d270*/  SHF.R.U32.HI R0, RZ, 0x8, R128 ;  /* 0x00000008ff007819 */ /* 0x000fe40000011680 */
[----:B------:R-:W4:Y:S01]  /*6d280*/  LDL.LU R128, [R1+0x278] ;  /* 0x0002780001807983 */ /* 0x000f220000300800 */
[----:B------:R-:W-:-:S03]  /*6d290*/  SHF.R.U32.HI R3, RZ, 0x8, R126 ;  /* 0x00000008ff037819 */ /* 0x000fc6000001167e */
[----:B------:R-:W4:Y:S01]  /*6d2a0*/  LDL.LU R126, [R1+0xb0] ;  /* 0x0000b000017e7983 */ /* 0x000f220000300800 */
[----:B------:R-:W-:-:S03]  /*6d2b0*/  SHF.R.U32.HI R4, RZ, 0x8, R123 ;  /* 0x00000008ff047819 */ /* 0x000fc6000001167b */
[----:B------:R-:W4:Y:S01]  /*6d2c0*/  LDL.LU R123, [R1+0xac] ;  /* 0x0000ac00017b7983 */ /* 0x000f220000300800 */
[----:B------:R-:W-:-:S03]  /*6d2d0*/  SHF.R.U32.HI R71, RZ, 0x8, R125 ;  /* 0x00000008ff477819 */ /* 0x000fc6000001167d */
[----:B------:R-:W4:Y:S01]  /*6d2e0*/  LDL.LU R125, [R1+0xa8] ;  /* 0x0000a800017d7983 */ /* 0x000f220000300800 */
[----:B------:R-:W-:-:S03]  /*6d2f0*/  SHF.R.U32.HI R5, RZ, 0x8, R131 ;  /* 0x00000008ff057819 */ /* 0x000fc60000011683 */
[----:B------:R-:W4:Y:S01]  /*6d300*/  LDL.LU R131, [R1+0xa4] ;  /* 0x0000a40001837983 */ /* 0x000f220000300800 */
[----:B--2---:R-:W-:-:S03]  /*6d310*/  SHF.R.U32.HI R6, RZ, 0x8, R155 ;  /* 0x00000008ff067819 */ /* 0x004fc6000001169b */
[----:B------:R-:W2:Y:S01]  /*6d320*/  LDL.LU R155, [R1+0xa0] ;  /* 0x0000a000019b7983 */ /* 0x000ea20000300800 */
[----:B------:R-:W-:Y:S02]  /*6d330*/  SHF.R.U32.HI R67, RZ, 0x8, R122 ;  /* 0x00000008ff437819 */ /* 0x000fe4000001167a */
[----:B------:R-:W-:Y:S02]  /*6d340*/  LOP3.LUT R2, R2, 0xffff, RZ, 0xc0, !PT ;  /* 0x0000ffff02027812 */ /* 0x000fe400078ec0ff */
[----:B------:R-:W-:Y:S02]  /*6d350*/  LOP3.LUT R67, R67, 0xffff, RZ, 0xc0, !PT ;  /* 0x0000ffff43437812 */ /* 0x000fe400078ec0ff */
[----:B------:R-:W-:Y:S02]  /*6d360*/  SHF.R.U32.HI R78, RZ, 0x8, R78 ;  /* 0x00000008ff4e7819 */ /* 0x000fe4000001164e */
[----:B------:R-:W-:Y:S02]  /*6d370*/  PRMT R67, R67, 0x3340, R2 ;  /* 0x0000334043437816 */ /* 0x000fe40000000002 */
[----:B------:R-:W-:-:S02]  /*6d380*/  LOP3.LUT R0, R0, 0xffff, RZ, 0xc0, !PT ;  /* 0x0000ffff00007812 */ /* 0x000fc400078ec0ff */
[----:B------:R-:W-:Y:S02]  /*6d390*/  LOP3.LUT R4, R4, 0xffff, RZ, 0xc0, !PT ;  /* 0x0000ffff04047812 */ /* 0x000fe400078ec0ff */
[----:B------:R-:W-:Y:S02]  /*6d3a0*/  SHF.R.U32.HI R2, RZ, 0x8, R130 ;  /* 0x00000008ff027819 */ /* 0x000fe40000011682 */
[----:B------:R-:W-:Y:S02]  /*6d3b0*/  LOP3.LUT R78, R78, 0xffff, RZ, 0xc0, !PT ;  /* 0x0000ffff4e4e7812 */ /* 0x000fe400078ec0ff */
[----:B------:R-:W-:Y:S02]  /*6d3c0*/  LOP3.LUT R75, R75, 0xffff, RZ, 0xc0, !PT ;  /* 0x0000ffff4b4b7812 */ /* 0x000fe400078ec0ff */
[----:B------:R-:W-:Y:S02]  /*6d3d0*/  PRMT R74, R0, 0x3340, R4 ;  /* 0x00003340004a7816 */ /* 0x000fe40000000004 */
[----:B------:R-:W-:-:S02]  /*6d3e0*/  LOP3.LUT R2, R2, 0xffff, RZ, 0xc0, !PT ;  /* 0x0000ffff02027812 */ /* 0x000fc400078ec0ff */
[----:B------:R-:W-:Y:S02]  /*6d3f0*/  LOP3.LUT R5, R5, 0xffff, RZ, 0xc0, !PT ;  /* 0x0000ffff05057812 */ /* 0x000fe400078ec0ff */
[----:B------:R-:W-:Y:S02]  /*6d400*/  SHF.R.U32.HI R0, RZ, 0x8, R18 ;  /* 0x00000008ff007819 */ /* 0x000fe40000011612 */
[----:B------:R-:W2:Y:S01]  /*6d410*/  LDL.LU R18, [R1+0x2d50] ;  /* 0x002d500001127983 */ /* 0x000ea20000300800 */
[----:B------:R-:W-:Y:S02]  /*6d420*/  SHF.R.U32.HI R196, RZ, 0x8, R152 ;  /* 0x00000008ffc47819 */ /* 0x000fe40000011698 */
[--C-:B------:R-:W-:Y:S01]  /*6d430*/  PRMT R156, R78, 0x3340, R1.reuse ;  /* 0x000033404e9c7816 */ /* 0x100fe20000000001 */
[----:B------:R-:W2:Y:S01]  /*6d440*/  LDL.LU R130, [R1+0x294] ;  /* 0x0002940001827983 */ /* 0x000ea20000300800 */
[----:B------:R-:W-:Y:S02]  /*6d450*/  PRMT R152, R75, 0x3340, R1 ;  /* 0x000033404b987816 */ /* 0x000fe40000000001 */
[----:B------:R-:W-:-:S02]  /*6d460*/  PRMT R72, R2, 0x3340, R5 ;  /* 0x0000334002487816 */ /* 0x000fc40000000005 */
[----:B------:R-:W-:Y:S02]  /*6d470*/  LOP3.LUT R0, R0, 0xffff, RZ, 0xc0, !PT ;  /* 0x0000ffff00007812 */ /* 0x000fe400078ec0ff */
[----:B------:R-:W-:Y:S02]  /*6d480*/  LOP3.LUT R3, R3, 0xffff, RZ, 0xc0, !PT ;  /* 0x0000ffff03037812 */ /* 0x000fe400078ec0ff */
[----:B------:R-:W-:Y:S02]  /*6d490*/  LOP3.LUT R71, R71, 0xffff, RZ, 0xc0, !PT ;  /* 0x0000ffff47477812 */ /* 0x000fe400078ec0ff */
[----:B------:R-:W-:Y:S02]  /*6d4a0*/  LOP3.LUT R6, R6, 0xffff, RZ, 0xc0, !PT ;  /* 0x0000ffff06067812 */ /* 0x000fe400078ec0ff */
[----:B------:R-:W-:Y:S02]  /*6d4b0*/  PRMT R71, R3, 0x3340, R71 ;  /* 0x0000334003477816 */ /* 0x000fe40000000047 */
[----:B------:R-:W-:-:S02]  /*6d4c0*/  SHF.R.U32.HI R76, RZ, 0x8, R127 ;  /* 0x00000008ff4c7819 */ /* 0x000fc4000001167f */
[----:B------:R-:W2:Y:S01]  /*6d4d0*/  LDL.LU R127, [R1+0x54] ;  /* 0x00005400017f7983 */ /* 0x000ea20000300800 */
[----:B------:R-:W-:-:S03]  /*6d4e0*/  SHF.R.U32.HI R78, RZ, 0x8, R129 ;  /* 0x00000008ff4e7819 */ /* 0x000fc60000011681 */
[----:B------:R-:W2:Y:S01]  /*6d4f0*/  LDL.LU R129, [R1+0x290] ;  /* 0x0002900001817983 */ /* 0x000ea20000300800 */
[----:B------:R-:W-:-:S03]  /*6d500*/  SHF.R.U32.HI R75, RZ, 0x8, R124 ;  /* 0x00000008ff4b7819 */ /* 0x000fc6000001167c */
[----:B------:R-:W2:Y:S01]  /*6d510*/  LDL.LU R124, [R1+0x38] ;  /* 0x00003800017c7983 */ /* 0x000ea20000300800 */
        /* <DEDUP_REMOVED lines=11> */
[----:B------:R-:W4:Y:S01]  /*6d5d0*/  LDL.LU R128, [R1+0xc4] ;  /* 0x0000c40001807983 */ /* 0x000f220000300800 */
[----:B------:R-:W-:-:S03]  /*6d5e0*/  SHF.R.U32.HI R2, RZ, 0x8, R126 ;  /* 0x00000008ff027819 */ /* 0x000fc6000001167e */
[----:B------:R-:W4:Y:S01]  /*6d5f0*/  LDL.LU R126, [R1+0xc0] ;  /* 0x0000c000017e7983 */ /* 0x000f220000300800 */
[----:B------:R-:W-:-:S03]  /*6d600*/  SHF.R.U32.HI R3, RZ, 0x8, R123 ;  /* 0x00000008ff037819 */ /* 0x000fc6000001167b */
[----:B------:R-:W4:Y:S01]  /*6d610*/  LDL.LU R123, [R1+0x2d4] ;  /* 0x0002d400017b7983 */ /* 0x000f220000300800 */
[----:B------:R-:W-:Y:S02]  /*6d620*/  PRMT R73, R6, 0x3340, R1 ;  /* 0x0000334006497816 */ /* 0x000fe40000000001 */
[----:B------:R-:W-:Y:S02]  /*6d630*/  SHF.R.U32.HI R4, RZ, 0x8, R125 ;  /* 0x00000008ff047819 */ /* 0x000fe4000001167d */
[----:B------:R-:W4:Y:S01]  /*6d640*/  LDL.LU R125, [R1+0xbc] ;  /* 0x0000bc00017d7983 */ /* 0x000f220000300800 */
[----:B------:R-:W-:-:S03]  /*6d650*/  SHF.R.U32.HI R5, RZ, 0x8, R131 ;  /* 0x00000008ff057819 */ /* 0x000fc60000011683 */
        /* <DEDUP_REMOVED lines=11> */
[--C-:B------:R-:W-:Y:S02]  /*6d710*/  PRMT R176, R157, 0x3340, R1.reuse ;  /* 0x000033409db07816 */ /* 0x100fe40000000001 */
[----:B------:R-:W-:Y:S02]  /*6d720*/  SHF.R.U32.HI R169, RZ, 0x8, R160 ;  /* 0x00000008ffa97819 */ /* 0x000fe400000116a0 */
[----:B------:R-:W-:Y:S02]  /*6d730*/  PRMT R157, R79, 0x3340, R1 ;  /* 0x000033404f9d7816 */ /* 0x000fe40000000001 */
[----:B------:R-:W-:-:S02]  /*6d740*/  SHF.R.U32.HI R160, RZ, 0x8, R81 ;  /* 0x00000008ffa07819 */ /* 0x000fc40000011651 */
[----:B------:R-:W-:Y:S02]  /*6d750*/  LOP3.LUT R5, R5, 0xffff, RZ, 0xc0, !PT ;  /* 0x0000ffff05057812 */ /* 0x000fe400078ec0ff */
[----:B------:R-:W-:Y:S02]  /*6d760*/  PRMT R79, R0, 0x3340, R3 ;  /* 0x00003340004f7816 */ /* 0x000fe40000000003 */
[----:B------:R-:W-:Y:S02]  /*6d770*/  LOP3.LUT R6, R6, 0xffff, RZ, 0xc0, !PT ;  /* 0x0000ffff06067812 */ /* 0x000fe400078ec0ff */
[----:B------:R-:W-:Y:S02]  /*6d780*/  PRMT R81, R2, 0x3340, R4 ;  /* 0x0000334002517816 */ /* 0x000fe40000000004 */
[----:B------:R-:W-:Y:S02]  /*6d790*/  SHF.R.U32.HI R0, RZ, 0x8, R130 ;  /* 0x00000008ff007819 */ /* 0x000fe40000011682 */
[----:B------:R-:W2:Y:S01]  /*6d7a0*/  LDL.LU R130, [R1+0x2b8] ;  /* 0x0002b80001827983 */ /* 0x000ea20000300800 */
[----:B------:R-:W-:-:S02]  /*6d7b0*/  PRMT R80, R5, 0x3340, R1 ;  /* 0x0000334005507816 */ /* 0x000fc40000000001 */
[----:B------:R-:W-:Y:S02]  /*6d7c0*/  PRMT R82, R6, 0x3340, R1 ;  /* 0x0000334006527816 */ /* 0x000fe40000000001 */
[----:B------:R-:W-:Y:S02]  /*6d7d0*/  LOP3.LUT R0, R0, 0xffff, RZ, 0xc0, !PT ;  /* 0x0000ffff00007812 */ /* 0x000fe400078ec0ff */
[----:B------:R-:W-:Y:S02]  /*6d7e0*/  LOP3.LUT R47, R47, 0xffff, RZ, 0xc0, !PT ;  /* 0x0000ffff2f2f7812 */ /* 0x000fe400078ec0ff */
[----:B------:R-:W-:Y:S02]  /*6d7f0*/  LOP3.LUT R7, R7, 0xffff, RZ, 0xc0, !PT ;  /* 0x0000ffff07077812 */ /* 0x000fe400078ec0ff */
        /* <DEDUP_REMOVED lines=14> */
[----:B------:R-:W-:Y:S02]  /*6d8e0*/  LOP3.LUT R5, R5, 0xffff, RZ, 0xc0, !PT ;  /* 0x0000ffff05057812 */ /* 0x000fe400078ec0ff */
[----:B------:R-:W-:Y:S02]  /*6d8f0*/  LOP3.LUT R6, R6, 0xffff, RZ, 0xc0, !PT ;  /* 0x0000ffff06067812 */ /* 0x000fe400078ec0ff */
[----:B------:R-:W-:Y:S02]  /*6d900*/  PRMT R85, R2, 0x3340, R4 ;  /* 0x0000334002557816 */ /* 0x000fe40000000004 */
[----:B------:R-:W-:Y:S02]  /*6d910*/  PRMT R83, R0, 0x3340, R3 ;  /* 0x0000334000537816 */ /* 0x000fe40000000003 */
[----:B------:R-:W-:-:S02]  /*6d920*/  SHF.R.U32.HI R2, RZ, 0x8, R128 ;  /* 0x00000008ff027819 */ /* 0x000fc40000011680 */
[----:B------:R-:W4:Y:S01]  /*6d930*/  LDL.LU R128, [R1+0xd8] ;  /* 0x0000d80001807983 */ /* 0x000f220000300800 */
[----:B------:R-:W-:Y:S02]  /*6d940*/  SHF.R.U32.HI R3, RZ, 0x8, R126 ;  /* 0x00000008ff037819 */ /* 0x000fe4000001167e */
[----:B------:R-:W-:Y:S01]  /*6d950*/  PRMT R84, R5, 0x3340, R1 ;  /* 0x0000334005547816 */ /* 0x000fe20000000001 */
[----:B------:R-:W4:Y:S01]  /*6d960*/  LDL.LU R126, [R1+0xd4] ;  /* 0x0000d400017e7983 */ /* 0x000f220000300800 */
[----:B------:R-:W-:Y:S02]  /*6d970*/  SHF.R.U32.HI R4, RZ, 0x8, R123 ;  /* 0x00000008ff047819 */ /* 0x000fe4000001167b */
[----:B------:R-:W-:Y:S01]  /*6d980*/  PRMT R86, R6, 0x3340, R1 ;  /* 0x0000334006567816 */ /* 0x000fe20000000001 */
[----:B------:R-:W4:Y:S01]  /*6d990*/  LDL.LU R123, [R1+0x2f0] ;  /* 0x0002f000017b7983 */ /* 0x000f220000300800 */
[----:B------:R-:W-:Y:S02]  /*6d9a0*/  PRMT R47, R47, 0x3340, R7 ;  /* 0x000033402f2f7816 */ /* 0x000fe40000000007 */
[----:B------:R-:W-:-:S02]  /*6d9b0*/  SHF.R.U32.HI R5, RZ, 0x8, R125 ;  /* 0x00000008ff057819 */ /* 0x000fc4000001167d */
[----:B------:R-:W4:Y:S01]  /*6d9c0*/  LDL.LU R125, [R1+0xd0] ;  /* 0x0000d000017d7983 */ /* 0x000f220000300800 */
[----:B------:R-:W-:-:S03]  /*6d9d0*/  SHF.R.U32.HI R6, RZ, 0x8, R131 ;  /* 0x00000008ff067819 */ /* 0x000fc60000011683 */
[----:B------:R-:W4:Y:S01]  /*6d9e0*/  LDL.LU R131, [R1+0xcc] ;  /* 0x0000cc0001837983 */ /* 0x000f220000300800 */
[----:B--2---:R-:W-:-:S03]  /*6d9f0*/  SHF.R.U32.HI R7, RZ, 0x8, R155 ;  /* 0x00000008ff077819 */ /* 0x004fc6000001169b */
[----:B------:R-:W2:Y:S01]  /*6da00*/  LDL.LU R155, [R1+0xc8] ;  /* 0x0000c800019b7983 */ /* 0x000ea20000300800 */
[----:B------:R-:W-:Y:S02]  /*6da10*/  SHF.R.U32.HI R92, RZ, 0x8, R92 ;  /* 0x00000008ff5c7819 */ /* 0x000fe4000001165c */
[----:B------:R-:W-:Y:S02]  /*6da20*/  SHF.R.U32.HI R94, RZ, 0x8, R94 ;  /* 0x00000008ff5e7819 */ /* 0x000fe4000001165e */
[----:B------:R-:W-:Y:S02]  /*6da30*/  SHF.R.U32.HI R91, RZ, 0x8, R91 ;  /* 0x00000008ff5b7819 */ /* 0x000fe4000001165b */
[----:B------:R-:W-:Y:S02]  /*6da40*/  SHF.R.U32.HI R93, RZ, 0x8, R93 ;  /* 0x00000008ff5d7819 */ /* 0x000fe4000001165d */
[----:B------:R-:W-:Y:S02]  /*6da50*/  SHF.R.U32.HI R88, RZ, 0x8, R88 ;  /* 0x00000008ff587819 */ /* 0x000fe40000011658 */
[----:B------:R-:W-:-:S02]  /*6da60*/  SHF.R.U32.HI R89, RZ, 0x8, R89 ;  /* 0x00000008ff597819 */ /* 0x000fc40000011659 */
[----:B------:R-:W-:Y:S02]  /*6da70*/  LOP3.LUT R92, R92, 0xffff, RZ, 0xc0, !PT ;  /* 0x0000ffff5c5c7812 */ /* 0x000fe400078ec0ff */
[----:B------:R-:W-:Y:S02]  /*6da80*/  LOP3.LUT R94, R94, 0xffff, RZ, 0xc0, !PT ;  /* 0x0000ffff5e5e7812 */ /* 0x000fe400078ec0ff */
[----:B------:R-:W-:Y:S02]  /*6da90*/  SHF.R.U32.HI R0, RZ, 0x8, R122 ;  /* 0x00000008ff007819 */ /* 0x000fe4000001167a */
[----:B------:R-:W-:Y:S02]  /*6daa0*/  LOP3.LUT R91, R91, 0xffff, RZ, 0xc0, !PT ;  /* 0x0000ffff5b5b7812 */ /* 0x000fe400078ec0ff */
[----:B------:R-:W-:Y:S02]  /*6dab0*/  LOP3.LUT R93, R93, 0xffff, RZ, 0xc0, !PT ;  /* 0x0000ffff5d5d7812 */ /* 0x000fe400078ec0ff */
[----:B------:R-:W-:-:S02]  /*6dac0*/  LOP3.LUT R88, R88, 0xffff, RZ, 0xc0, !PT ;  /* 0x0000ffff58587812 */ /* 0x000fc400078ec0ff */
[----:B------:R-:W-:Y:S02]  /*6dad0*/  LOP3.LUT R89, R89, 0xffff, RZ, 0xc0, !PT ;  /* 0x0000ffff59597812 */ /* 0x000fe400078ec0ff */
[----:B------:R-:W-:Y:S02]  /*6dae0*/  LOP3.LUT R2, R2, 0xffff, RZ, 0xc0, !PT ;  /* 0x0000ffff02027812 */ /* 0x000fe400078ec0ff */
[----:B------:R-:W-:Y:S02]  /*6daf0*/  LOP3.LUT R5, R5, 0xffff, RZ, 0xc0, !PT ;  /* 0x0000ffff05057812 */ /* 0x000fe400078ec0ff */
[----:B------:R-:W-:Y:S02]  /*6db00*/  PRMT R170, R92, 0x3340, R94 ;  /* 0x000033405caa7816 */ /* 0x000fe4000000005e */
[----:B------:R-:W-:Y:S02]  /*6db10*/  LOP3.LUT R0, R0, 0xffff, RZ, 0xc0, !PT ;  /* 0x0000ffff00007812 */ /* 0x000fe400078ec0ff */
[----:B------:R-:W-:-:S02]  /*6db20*/  LOP3.LUT R4, R4, 0xffff, RZ, 0xc0, !PT ;  /* 0x0000ffff04047812 */ /* 0x000fc400078ec0ff */
[----:B------:R-:W-:Y:S02]  /*6db30*/  PRMT R172, R91, 0x3340, R93 ;  /* 0x000033405bac7816 */ /* 0x000fe4000000005d */
[----:B------:R-:W-:Y:S02]  /*6db40*/  PRMT R149, R88, 0x3340, R89 ;  /* 0x0000334058957816 */ /* 0x000fe40000000059 */
[----:B------:R-:W-:Y:S02]  /*6db50*/  SHF.R.U32.HI R94, RZ, 0x8, R130 ;  /* 0x00000008ff5e7819 */ /* 0x000fe40000011682 */
[----:B------:R-:W-:Y:S01]  /*6db60*/  PRMT R89, R2, 0x3340, R5 ;  /* 0x0000334002597816 */ /* 0x000fe20000000005 */
[----:B------:R-:W2:Y:S01]  /*6db70*/  LDL.LU R130, [R1+0x2f8] ;  /* 0x0002f80001827983 */ /* 0x000ea20000300800 */
[----:B------:R-:W-:Y:S02]  /*6db80*/  SHF.R.U32.HI R168, RZ, 0x8, R87 ;  /* 0x00000008ffa87819 */ /* 0x000fe40000011657 */
[----:B------:R-:W-:-:S02]  /*6db90*/  SHF.R.U32.HI R90, RZ, 0x8, R90 ;  /* 0x00000008ff5a7819 */ /* 0x000fc4000001165a */
[----:B------:R-:W-:Y:S02]  /*6dba0*/  PRMT R87, R0, 0x3340, R4 ;  /* 0x0000334000577816 */ /* 0x000fe40000000004 */
[----:B------:R-:W-:Y:S02]  /*6dbb0*/  SHF.R.U32.HI R97, RZ, 0x8, R97 ;  /* 0x00000008ff617819 */ /* 0x000fe40000011661 */
[----:B------:R-:W-:Y:S02]  /*6dbc0*/  SHF.R.U32.HI R99, RZ, 0x8, R99 ;  /* 0x00000008ff637819 */ /* 0x000fe40000011663 */
[----:B------:R-:W-:Y:S02]  /*6dbd0*/  LOP3.LUT R90, R90, 0xffff, RZ, 0xc0, !PT ;  /* 0x0000ffff5a5a7812 */ /* 0x000fe400078ec0ff */
        /* <DEDUP_REMOVED lines=10> */
[----:B----4-:R-:W-:Y:S02]  /*6dc80*/  SHF.R.U32.HI R2, RZ, 0x8, R147 ;  /* 0x00000008ff027819 */ /* 0x010fe40000011693 */
[----:B------:R-:W-:Y:S01]  /*6dc90*/  LOP3.LUT R7, R7, 0xffff, RZ, 0xc0, !PT ;  /* 0x0000ffff07077812 */ /* 0x000fe200078ec0ff */
[----:B------:R-:W4:Y:S01]  /*6dca0*/  LDL.LU R147, [R1+0x2c4] ;  /* 0x0002c40001937983 */ /* 0x000f220000300800 */
[----:B------:R-:W-:-:S02]  /*6dcb0*/  LOP3.LUT R2, R2, 0xffff, RZ, 0xc0, !PT ;  /* 0x0000ffff02027812 */ /* 0x000fc400078ec0ff */
[----:B------:R-:W-:Y:S01]  /*6dcc0*/  LOP3.LUT R97, R97, 0xffff, RZ, 0xc0, !PT ;  /* 0x0000ffff61617812 */ /* 0x000fe200078ec0ff */
[----:B------:R-:W4:Y:S01]  /*6dcd0*/  LDL.LU R122, [R1+0x2ac] ;  /* 0x0002ac00017a7983 */ /* 0x000f220000300800 */
[----:B------:R-:W-:Y:S02]  /*6dce0*/  LOP3.LUT R99, R99, 0xffff, RZ, 0xc0, !PT ;  /* 0x0000ffff63637812 */ /* 0x000fe400078ec0ff */
[----:B------:R-:W-:Y:S02]  /*6dcf0*/  PRMT R93, R93, 0x3340, R2 ;  /* 0x000033405d5d7816 */ /* 0x000fe40000000002 */
[----:B------:R-:W-:Y:S02]  /*6dd00*/  PRMT R148, R90, 0x3340, R1 ;  /* 0x000033405a947816 */ /* 0x000fe40000000001 */
[----:B------:R-:W-:Y:S02]  /*6dd10*/  PRMT R90, R3, 0x3340, R7 ;  /* 0x00003340035a7816 */ /* 0x000fe40000000007 */
[----:B------:R-:W-:-:S02]  /*6dd20*/  SHF.R.U32.HI R2, RZ, 0x8, R126 ;  /* 0x00000008ff027819 */ /* 0x000fc4000001167e */
        /* <DEDUP_REMOVED lines=10> */
[----:B------:R-:W-:Y:S02]  /*6ddd0*/  LOP3.LUT R94, R94, 0xffff, RZ, 0xc0, !PT ;  /* 0x0000ffff5e5e7812 */ /* 0x000fe400078ec0ff */
[----:B------:R-:W-:Y:S02]  /*6dde0*/  LOP3.LUT R0, R0, 0xffff, RZ, 0xc0, !PT ;  /* 0x0000ffff00007812 */ /* 0x000fe400078ec0ff */
[----:B------:R-:W-:Y:S02]  /*6ddf0*/  SHF.R.U32.HI R100, RZ, 0x8, R100 ;  /* 0x00000008ff647819 */ /* 0x000fe40000011664 */
[----:B------:R-:W-:Y:S02]  /*6de00*/  PRMT R94, R94, 0x3340, R0 ;  /* 0x000033405e5e7816 */ /* 0x000fe40000000000 */
[----:B------:R-:W-:Y:S02]  /*6de10*/  SHF.R.U32.HI R101, RZ, 0x8, R101 ;  /* 0x00000008ff657819 */ /* 0x000fe40000011665 */
[----:B------:R-:W-:-:S02]  /*6de20*/  SHF.R.U32.HI R0, RZ, 0x8, R128 ;  /* 0x00000008ff007819 */ /* 0x000fc40000011680 */
[----:B------:R-:W-:Y:S01]  /*6de30*/  LOP3.LUT R100, R100, 0xffff, RZ, 0xc0, !PT ;  /* 0x0000ffff64647812 */ /* 0x000fe200078ec0ff */
[----:B------:R-:W2:Y:S01]  /*6de40*/  LDL.LU R128, [R1+0x328] ;  /* 0x0003280001807983 */ /* 0x000ea20000300800 */
[----:B------:R-:W-:Y:S02]  /*6de50*/  LOP3.LUT R2, R2, 0xffff, RZ, 0xc0, !PT ;  /* 0x0000ffff02027812 */ /* 0x000fe400078ec0ff */
[----:B------:R-:W-:Y:S02]  /*6de60*/  LOP3.LUT R4, R4, 0xffff, RZ, 0xc0, !PT ;  /* 0x0000ffff04047812 */ /* 0x000fe400078ec0ff */
[----:B------:R-:W-:Y:S02]  /*6de70*/  LOP3.LUT R101, R101, 0xffff, RZ, 0xc0, !PT ;  /* 0x0000ffff65657812 */ /* 0x000fe400078ec0ff */
[----:B------:R-:W-:Y:S02]  /*6de80*/  LOP3.LUT R0, R0, 0xffff, RZ, 0xc0, !PT ;  /* 0x0000ffff00007812 */ /* 0x000fe400078ec0ff */
[----:B------:R-:W-:-:S02]  /*6de90*/  LOP3.LUT R3, R3, 0xffff, RZ, 0xc0, !PT ;  /* 0x0000ffff03037812 */ /* 0x000fc400078ec0ff */
[--C-:B------:R-:W-:Y:S02]  /*6dea0*/  PRMT R179, R100, 0x3340, R1.reuse ;  /* 0x0000334064b37816 */ /* 0x100fe40000000001 */
[----:B------:R-:W-:Y:S02]  /*6deb0*/  PRMT R98, R2, 0x3340, R4 ;  /* 0x0000334002627816 */ /* 0x000fe40000000004 */
[----:B------:R-:W-:Y:S02]  /*6dec0*/  PRMT R180, R101, 0x3340, R1 ;  /* 0x0000334065b47816 */ /* 0x000fe40000000001 */
[----:B------:R-:W-:Y:S02]  /*6ded0*/  PRMT R96, R0, 0x3340, R3 ;  /* 0x0000334000607816 */ /* 0x000fe40000000003 */
[----:B------:R-:W-:Y:S02]  /*6dee0*/  SHF.R.U32.HI R215, RZ, 0x8, R191 ;  /* 0x00000008ffd77819 */ /* 0x000fe400000116bf */
[----:B------:R-:W-:-:S02]  /*6def0*/  SHF.R.U32.HI R101, RZ, 0x8, R130 ;  /* 0x00000008ff657819 */ /* 0x000fc40000011682 */
[----:B------:R-:W2:Y:S02]  /*6df00*/  LDL.LU R130, [R1+0x324] ;  /* 0x0003240001827983 */ /* 0x000ea40000300800 */
[----:B------:R-:W-:Y:S02]  /*6df10*/  LOP3.LUT R101, R101, 0xffff, RZ, 0xc0, !PT ;  /* 0x0000ffff65657812 */ /* 0x000fe400078ec0ff */
[----:B------:R-:W-:Y:S02]  /*6df20*/  SHF.R.U32.HI R191, RZ, 0x8, R109 ;  /* 0x00000008ffbf7819 */ /* 0x000fe4000001166d */
[----:B------:R-:W-:Y:S02]  /*6df30*/  SHF.R.U32.HI R100, RZ, 0x8, R127 ;  /* 0x00000008ff647819 */ /* 0x000fe4000001167f */
[----:B------:R-:W2:Y:S02]  /*6df40*/  LDL.LU R127, [R1+0xe8] ;  /* 0x0000e800017f7983 */ /* 0x000ea40000300800 */
[----:B------:R-:W-:-:S02]  /*6df50*/  LOP3.LUT R100, R100, 0xffff, RZ, 0xc0, !PT ;  /* 0x0000ffff64647812 */ /* 0x000fc400078ec0ff */
[----:B------:R-:W-:Y:S02]  /*6df60*/  SHF.R.U32.HI R0, RZ, 0x8, R124 ;  /* 0x00000008ff007819 */ /* 0x000fe4000001167c */
[----:B------:R-:W-:Y:S02]  /*6df70*/  SHF.R.U32.HI R99, RZ, 0x8, R129 ;  /* 0x00000008ff637819 */ /* 0x000fe40000011681 */
[----:B------:R-:W-:Y:S01]  /*6df80*/  LOP3.LUT R0, R0, 0xffff, RZ, 0xc0, !PT ;  /* 0x0000ffff00007812 */ /* 0x000fe200078ec0ff */
[----:B------:R-:W2:Y:S01]  /*6df90*/  LDL.LU R129, [R1+0x318] ;  /* 0x0003180001817983 */ /* 0x000ea20000300800 */
[----:B---3--:R-:W-:-:S03]  /*6dfa0*/  SHF.R.U32.HI R2, RZ, 0x8, R139 ;  /* 0x00000008ff027819 */ /* 0x008fc6000001168b */
[----:B------:R-:W3:Y:S01]  /*6dfb0*/  LDL.LU R124, [R1+0xe4] ;  /* 0x0000e400017c7983 */ /* 0x000ee20000300800 */
[----:B------:R-:W-:-:S03]  /*6dfc0*/  LOP3.LUT R2, R2, 0xffff, RZ, 0xc0, !PT ;  /* 0x0000ffff02027812 */ /* 0x000fc600078ec0ff */
[----:B------:R-:W3:Y:S01]  /*6dfd0*/  LDL.LU R139, [R1+0x320] ;  /* 0x00032000018b7983 */ /* 0x000ee20000300800 */
[----:B----4-:R-:W-:Y:S02]  /*6dfe0*/  SHF.R.U32.HI R102, RZ, 0x8, R147 ;  /* 0x00000008ff667819 */ /* 0x010fe40000011693 */
[----:B------:R-:W-:Y:S01]  /*6dff0*/  PRMT R100, R100, 0x3340, R2 ;  /* 0x0000334064647816 */ /* 0x000fe20000000002 */
        /* <DEDUP_REMOVED lines=11> */
[----:B------:R-:W-:Y:S02]  /*6e0b0*/  SHF.R.U32.HI R103, RZ, 0x8, R122 ;  /* 0x00000008ff677819 */ /* 0x000fe4000001167a */
[----:B------:R-:W-:Y:S02]  /*6e0c0*/  LOP3.LUT R108, R108, 0xffff, RZ, 0xc0, !PT ;  /* 0x0000ffff6c6c7812 */ /* 0x000fe400078ec0ff */
[----:B------:R-:W-:-:S02]  /*6e0d0*/  PRMT R232, R187, 0x3340, R1 ;  /* 0x00003340bbe87816 */ /* 0x000fc40000000001 */
[----:B------:R-:W-:Y:S02]  /*6e0e0*/  SHF.R.U32.HI R115, RZ, 0x8, R115 ;  /* 0x00000008ff737819 */ /* 0x000fe40000011673 */
[----:B------:R-:W-:Y:S02]  /*6e0f0*/  SHF.R.U32.HI R116, RZ, 0x8, R116 ;  /* 0x00000008ff747819 */ /* 0x000fe40000011674 */
[----:B------:R-:W-:Y:S02]  /*6e100*/  LOP3.LUT R103, R103, 0xffff, RZ, 0xc0, !PT ;  /* 0x0000ffff67677812 */ /* 0x000fe400078ec0ff */
[----:B------:R-:W-:Y:S02]  /*6e110*/  LOP3.LUT R2, R2, 0xffff, RZ, 0xc0, !PT ;  /* 0x0000ffff02027812 */ /* 0x000fe400078ec0ff */
[----:B------:R-:W-:Y:S02]  /*6e120*/  PRMT R187, R108, 0x3340, R1 ;  /* 0x000033406cbb7816 */ /* 0x000fe40000000001 */
[----:B------:R-:W-:-:S02]  /*6e130*/  SHF.R.U32.HI R108, RZ, 0x8, R126 ;  /* 0x00000008ff6c7819 */ /* 0x000fc4000001167e */
[----:B------:R-:W-:Y:S01]  /*6e140*/  SHF.R.U32.HI R107, RZ, 0x8, R131 ;  /* 0x00000008ff6b7819 */ /* 0x000fe20000011683 */
[----:B------:R-:W2:Y:S01]  /*6e150*/  LDL.LU R126, [R1+0x300] ;  /* 0x00030000017e7983 */ /* 0x000ea20000300800 */
[----:B------:R-:W-:Y:S02]  /*6e160*/  LOP3.LUT R115, R115, 0xffff, RZ, 0xc0, !PT ;  /* 0x0000ffff73737812 */ /* 0x000fe400078ec0ff */
[----:B------:R-:W-:Y:S01]  /*6e170*/  LOP3.LUT R116, R116, 0xffff, RZ, 0xc0, !PT ;  /* 0x0000ffff74747812 */ /* 0x000fe200078ec0ff */
[----:B------:R-:W2:Y:S01]  /*6e180*/  LDL.LU R131, [R1+0x2fc] ;  /* 0x0002fc0001837983 */ /* 0x000ea20000300800 */
[----:B------:R-:W-:Y:S02]  /*6e190*/  PRMT R103, R103, 0x3340, R2 ;  /* 0x0000334067677816 */ /* 0x000fe40000000002 */
[----:B------:R-:W-:Y:S02]  /*6e1a0*/  SHF.R.U32.HI R201, RZ, 0x8, R117 ;  /* 0x00000008ffc97819 */ /* 0x000fe40000011675 */
[----:B------:R-:W-:-:S02]  /*6e1b0*/  SHF.R.U32.HI R205, RZ, 0x8, R200 ;  /* 0x00000008ffcd7819 */ /* 0x000fc400000116c8 */
[----:B------:R-:W-:Y:S02]  /*6e1c0*/  PRMT R200, R115, 0x3340, R116 ;  /* 0x0000334073c87816 */ /* 0x000fe40000000074 */
[----:B------:R-:W-:Y:S02]  /*6e1d0*/  SHF.R.U32.HI R118, RZ, 0x8, R18 ;  /* 0x00000008ff767819 */ /* 0x000fe40000011612 */
[----:B---3--:R-:W-:Y:S02]  /*6e1e0*/  SHF.R.U32.HI R3, RZ, 0x8, R124 ;  /* 0x00000008ff037819 */ /* 0x008fe4000001167c */
[----:B------:R-:W3:Y:S01]  /*6e1f0*/  LDL.LU R124, [R1+0x330] ;  /* 0x00033000017c7983 */ /* 0x000ee20000300800 */
[----:B------:R-:W-:-:S03]  /*6e200*/  SHF.R.U32.HI R2, RZ, 0x8, R139 ;  /* 0x00000008ff027819 */ /* 0x000fc6000001168b */
[----:B------:R-:W3:Y:S01]  /*6e210*/  LDL.LU R139, [R1+0x32c] ;  /* 0x00032c00018b7983 */ /* 0x000ee20000300800 */
[----:B----4-:R-:W-:-:S03]  /*6e220*/  SHF.R.U32.HI R113, RZ, 0x8, R147 ;  /* 0x00000008ff717819 */ /* 0x010fc60000011693 */
[----:B------:R-:W4:Y:S01]  /*6e230*/  LDL.LU R147, [R1+0x514] ;  /* 0x0005140001937983 */ /* 0x000f220000300800 */
[----:B------:R-:W-:-:S03]  /*6e240*/  SHF.R.U32.HI R117, RZ, 0x8, R123 ;  /* 0x00000008ff757819 */ /* 0x000fc6000001167b */
[----:B------:R-:W4:Y:S01]  /*6e250*/  LDL.LU R123, [R1+0x370] ;  /* 0x00037000017b7983 */ /* 0x000f220000300800 */
[----:B------:R-:W-:-:S03]  /*6e260*/  SHF.R.U32.HI R119, RZ, 0x8, R125 ;  /* 0x00000008ff777819 */ /* 0x000fc6000001167d */
[----:B------:R-:W4:Y:S01]  /*6e270*/  LDL.LU R125, [R1+0x2cc] ;  /* 0x0002cc00017d7983 */ /* 0x000f220000300800 */
[----:B--2---:R-:W-:-:S03]  /*6e280*/  SHF.R.U32.HI R116, RZ, 0x8, R155 ;  /* 0x00000008ff747819 */ /* 0x004fc6000001169b */
[----:B------:R-:W2:Y:S04]  /*6e290*/  LDL.LU R155, [R1+0x3b8] ;  /* 0x0003b800019b7983 */ /* 0x000ea80000300800 */
[----:B------:R-:W3:Y:S01]  /*6e2a0*/  LDL.LU R18, [R1+0x2d4c] ;  /* 0x002d4c0001127983 */ /* 0x000ee20000300800 */
[----:B------:R-:W-:Y:S02]  /*6e2b0*/  LOP3.LUT R108, R108, 0xffff, RZ, 0xc0, !PT ;  /* 0x0000ffff6c6c7812 */ /* 0x000fe400078ec0ff */
[----:B------:R-:W-:Y:S02]  /*6e2c0*/  LOP3.LUT R0, R0, 0xffff, RZ, 0xc0, !PT ;  /* 0x0000ffff00007812 */ /* 0x000fe400078ec0ff */
[----:B------:R-:W-:Y:S02]  /*6e2d0*/  SHF.R.U32.HI R115, RZ, 0x8, R128 ;  /* 0x00000008ff737819 */ /* 0x000fe40000011680 */
[----:B------:R-:W-:-:S02]  /*6e2e0*/  PRMT R108, R108, 0x3340, R0 ;  /* 0x000033406c6c7816 */ /* 0x000fc40000000000 */
[----:B------:R-:W-:Y:S02]  /*6e2f0*/  SHF.R.U32.HI R0, RZ, 0x8, R129 ;  /* 0x00000008ff007819 */ /* 0x000fe40000011681 */
[----:B------:R-:W-:Y:S02]  /*6e300*/  LOP3.LUT R115, R115, 0xffff, RZ, 0xc0, !PT ;  /* 0x0000ffff73737812 */ /* 0x000fe400078ec0ff */
[----:B------:R-:W-:-:S04]  /*6e310*/  LOP3.LUT R0, R0, 0xffff, RZ, 0xc0, !PT ;  /* 0x0000ffff00007812 */ /* 0x000fc800078ec0ff */
[----:B------:R-:W-:Y:S02]  /*6e320*/  PRMT R115, R115, 0x3340, R0 ;  /* 0x0000334073737816 */ /* 0x000fe40000000000 */
[----:B------:R-:W-:Y:S02]  /*6e330*/  SHF.R.U32.HI R0, RZ, 0x8, R131 ;  /* 0x00000008ff007819 */ /* 0x000fe40000011683 */
[----:B------:R-:W2:Y:S01]  /*6e340*/  LDL.LU R131, [R1+0x41c] ;  /* 0x00041c0001837983 */ /* 0x000ea20000300800 */
[----:B------:R-:W-:Y:S02]  /*6e350*/  SHF.R.U32.HI R111, RZ, 0x8, R130 ;  /* 0x00000008ff6f7819 */ /* 0x000fe40000011682 */
[----:B------:R-:W-:Y:S02]  /*6e360*/  LOP3.LUT R2, R2, 0xffff, RZ, 0xc0, !PT ;  /* 0x0000ffff02027812 */ /* 0x000fe400078ec0ff */
[----:B------:R-:W-:-:S04]  /*6e370*/  LOP3.LUT R111, R111, 0xffff, RZ, 0xc0, !PT ;  /* 0x0000ffff6f6f7812 */ /* 0x000fc800078ec0ff */
[----:B------:R-:W-:Y:S02]  /*6e380*/  PRMT R111, R111, 0x3340, R2 ;  /* 0x000033406f6f7816 */ /* 0x000fe40000000002 */
[----:B------:R-:W-:Y:S02]  /*6e390*/  SHF.R.U32.HI R2, RZ, 0x8, R126 ;  /* 0x00000008ff027819 */ /* 0x000fe4000001167e */
[----:B------:R-:W0:Y:S01]  /*6e3a0*/  S2R R126, SR_TID.X ;  /* 0x00000000007e7919 */ /* 0x000e220000002100 */
[----:B---3--:R-:W-:Y:S02]  /*6e3b0*/  SHF.R.U32.HI R122, RZ, 0x8, R18 ;  /* 0x00000008ff7a7819 */ /* 0x008fe40000011612 */
[----:B------:R-:W3:Y:S01]  /*6e3c0*/  LDL.LU R18, [R1+0x2d48] ;  /* 0x002d480001127983 */ /* 0x000ee20000300800 */
[----:B------:R-:W-:Y:S02]  /*6e3d0*/  LOP3.LUT R19, R19, 0xffff, RZ, 0xc0, !PT ;  /* 0x0000ffff13137812 */ /* 0x000fe400078ec0ff */
[----:B------:R-:W-:-:S02]  /*6e3e0*/  SHF.R.U32.HI R120, RZ, 0x8, R120 ;  /* 0x00000008ff787819 */ /* 0x000fc40000011678 */
[----:B------:R-:W-:Y:S01]  /*6e3f0*/  PRMT R45, R45, 0x3340, R19 ;  /* 0x000033402d2d7816 */ /* 0x000fe20000000013 */
[----:B0-----:R-:W-:Y:S01]  /*6e400*/  IMAD.SHL.U32 R19, R126, 0x8, RZ ;  /* 0x000000087e137824 */ /* 0x001fe200078e00ff */
[----:B------:R-:W-:Y:S02]  /*6e410*/  SHF.R.U32.HI R121, RZ, 0x8, R121 ;  /* 0x00000008ff797819 */ /* 0x000fe40000011679 */
[----:B------:R-:W-:Y:S02]  /*6e420*/  LOP3.LUT R120, R120, 0xffff, RZ, 0xc0, !PT ;  /* 0x0000ffff78787812 */ /* 0x000fe400078ec0ff */
[----:B------:R-:W-:Y:S02]  /*6e430*/  LOP3.LUT R121, R121, 0xffff, RZ, 0xc0, !PT ;  /* 0x0000ffff79797812 */ /* 0x000fe400078ec0ff */
[----:B------:R-:W-:Y:S02]  /*6e440*/  LOP3.LUT R19, R19, 0x300, RZ, 0xc0, !PT ;  /* 0x0000030013137812 */ /* 0x000fe400078ec0ff */
[----:B------:R-:W-:-:S02]  /*6e450*/  PRMT R177, R120, 0x3340, R121 ;  /* 0x0000334078b17816 */ /* 0x000fc40000000079 */
[----:B------:R-:W-:Y:S01]  /*6e460*/  SHF.R.U32.HI R121, RZ, 0x8, R139 ;  /* 0x00000008ff797819 */ /* 0x000fe2000001168b */
[----:B----4-:R-:W-:Y:S01]  /*6e470*/  IMAD.IADD R19, R147, 0x1, R19 ;  /* 0x0000000193137824 */ /* 0x010fe200078e0213 */
[----:B------:R-:W4:Y:S04]  /*6e480*/  LDL.LU R139, [R1+0x548] ;  /* 0x00054800018b7983 */ /* 0x000f280000300800 */
[----:B------:R-:W4:Y:S01]  /*6e490*/  LDL.LU R147, [R1+0x570] ;  /* 0x0005700001937983 */ /* 0x000f220000300800 */
[----:B---3--:R-:W-:-:S03]  /*6e4a0*/  SHF.R.U32.HI R126, RZ, 0x8, R18 ;  /* 0x00000008ff7e7819 */ /* 0x008fc60000011612 */
[----:B------:R-:W3:Y:S01]  /*6e4b0*/  LDL.LU R18, [R1+0x2d44] ;  /* 0x002d440001127983 */ /* 0x000ee20000300800 */
        /* <DEDUP_REMOVED lines=8> */
[----:B--2---:R-:W-:Y:S02]  /*6e540*/  SHF.R.U32.HI R125, RZ, 0x8, R155 ;  /* 0x00000008ff7d7819 */ /* 0x004fe4000001169b */
[----:B------:R-:W2:Y:S01]  /*6e550*/  LDL.LU R155, [R1+0x618] ;  /* 0x00061800019b7983 */ /* 0x000ea20000300800 */
[----:B------:R-:W-:-:S03]  /*6e560*/  SHF.R.U32.HI R127, RZ, 0x8, R10 ;  /* 0x00000008ff7f7819 */ /* 0x000fc6000001160a */
[----:B------:R-:W2:Y:S04]  /*6e570*/  LDL.LU R10, [R1+0x2d40] ;  /* 0x002d4000010a7983 */ /* 0x000ea80000300800 */
[----:B------:R-:W2:Y:S01]  /*6e580*/  LDL.LU R9, [R1+0x708] ;  /* 0x0007080001097983 */ /* 0x000ea20000300800 */
[----:B---3--:R-:W-:-:S03]  /*6e590*/  SHF.R.U32.HI R129, RZ, 0x8, R18 ;  /* 0x00000008ff817819 */ /* 0x008fc60000011612 */
[----:B------:R-:W3:Y:S01]  /*6e5a0*/  LDL.LU R18, [R1+0x2d3c] ;  /* 0x002d3c0001127983 */ /* 0x000ee20000300800 */
[----:B------:R-:W-:Y:S02]  /*6e5b0*/  SHF.R.U32.HI R128, RZ, 0x8, R131 ;  /* 0x00000008ff807819 */ /* 0x000fe40000011683 */
[----:B----4-:R-:W-:Y:S01]  /*6e5c0*/  SHF.R.U32.HI R130, RZ, 0x8, R139 ;  /* 0x00000008ff827819 */ /* 0x010fe2000001168b */
[----:B------:R-:W4:Y:S01]  /*6e5d0*/  LDL.LU R8, [R1+0x73c] ;  /* 0x00073c0001087983 */ /* 0x000f220000300800 */
[----:B------:R-:W-:Y:S02]  /*6e5e0*/  SHF.R.U32.HI R131, RZ, 0x8, R147 ;  /* 0x00000008ff837819 */ /* 0x000fe40000011693 */
[----:B------:R-:W-:Y:S02]  /*6e5f0*/  SHF.R.U32.HI R139, RZ, 0x8, R14 ;  /* 0x00000008ff8b7819 */ /* 0x000fe4000001160e */
[----:B------:R-:W4:Y:S01]  /*6e600*/  LDL.LU R14, [R1+0x2d38] ;  /* 0x002d3800010e7983 */ /* 0x000f220000300800 */
[----:B------:R-:W-:-:S02]  /*6e610*/  SHF.R.U32.HI R61, RZ, 0x8, R61 ;  /* 0x00000008ff3d7819 */ /* 0x000fc4000001163d */
[----:B---3--:R-:W-:Y:S02]  /*6e620*/  SHF.R.U32.HI R147, RZ, 0x8, R18 ;  /* 0x00000008ff937819 */ /* 0x008fe40000011612 */
[----:B------:R-:W3:Y:S01]  /*6e630*/  LDL.LU R18, [R1+0x2d34] ;  /* 0x002d340001127983 */ /* 0x000ee20000300800 */
[----:B------:R-:W-:Y:S02]  /*6e640*/  SHF.R.U32.HI R62, RZ, 0x8, R62 ;  /* 0x00000008ff3e7819 */ /* 0x000fe4000001163e */
[----:B------:R-:W-:Y:S01]  /*6e650*/  LOP3.LUT R61, R61, 0xffff, RZ, 0xc0, !PT ;  /* 0x0000ffff3d3d7812 */ /* 0x000fe200078ec0ff */
[----:B------:R-:W2:Y:S01]  /*6e660*/  LDL.LU R60, [R1+0x380] ;  /* 0x00038000013c7983 */ /* 0x000ea20000300800 */
[----:B------:R-:W-:Y:S02]  /*6e670*/  LOP3.LUT R62, R62, 0xffff, RZ, 0xc0, !PT ;  /* 0x0000ffff3e3e7812 */ /* 0x000fe400078ec0ff */
[----:B------:R-:W-:Y:S02]  /*6e680*/  LOP3.LUT R119, R119, 0xffff, RZ, 0xc0, !PT ;  /* 0x0000ffff77777812 */ /* 0x000fe400078ec0ff */
[----:B------:R-:W-:-:S02]  /*6e690*/  LOP3.LUT R0, R0, 0xffff, RZ, 0xc0, !PT ;  /* 0x0000ffff00007812 */ /* 0x000fc400078ec0ff */
[----:B------:R-:W-:Y:S02]  /*6e6a0*/  LOP3.LUT R110, R110, 0xffff, RZ, 0xc0, !PT ;  /* 0x0000ffff6e6e7812 */ /* 0x000fe400078ec0ff */
[----:B------:R-:W-:Y:S02]  /*6e6b0*/  LOP3.LUT R3, R3, 0xffff, RZ, 0xc0, !PT ;  /* 0x0000ffff03037812 */ /* 0x000fe400078ec0ff */
[--C-:B------:R-:W-:Y:S02]  /*6e6c0*/  PRMT R112, R61, 0x3340, R1.reuse ;  /* 0x000033403d707816 */ /* 0x100fe40000000001 */
[----:B------:R-:W-:Y:S01]  /*6e6d0*/  PRMT R119, R119, 0x3340, R0 ;  /* 0x0000334077777816 */ /* 0x000fe20000000000 */
[----:B------:R-:W4:Y:S01]  /*6e6e0*/  LDL.LU R61, [R1+0x378] ;  /* 0x00037800013d7983 */ /* 0x000f220000300800 */
[----:B------:R-:W-:Y:S02]  /*6e6f0*/  PRMT R136, R62, 0x3340, R1 ;  /* 0x000033403e887816 */ /* 0x000fe40000000001 */
[----:B------:R-:W-:Y:S01]  /*6e700*/  SHF.R.U32.HI R0, RZ, 0x8, R171 ;  /* 0x00000008ff007819 */ /* 0x000fe200000116ab */
[----:B------:R-:W4:Y:S01]  /*6e710*/  LDL.LU R63, [R1+0x76c] ;  /* 0x00076c00013f7983 */ /* 0x000f220000300800 */
[----:B------:R-:W-:-:S02]  /*6e720*/  PRMT R110, R110, 0x3340, R3 ;  /* 0x000033406e6e7816 */ /* 0x000fc40000000003 */
[----:B------:R-:W-:Y:S01]  /*6e730*/  SHF.R.U32.HI R171, RZ, 0x8, R15 ;  /* 0x00000008ffab7819 */ /* 0x000fe2000001160f */
[----:B------:R-:W4:Y:S04]  /*6e740*/  LDL.LU R62, [R1+0x348] ;  /* 0x00034800013e7983 */ /* 0x000f280000300800 */
[----:B------:R-:W4:Y:S01]  /*6e750*/  LDL.LU R15, [R1+0x2d30] ;  /* 0x002d3000010f7983 */ /* 0x000f220000300800 */
[----:B---3--:R-:W-:-:S03]  /*6e760*/  SHF.R.U32.HI R3, RZ, 0x8, R18 ;  /* 0x00000008ff037819 */ /* 0x008fc60000011612 */
[----:B------:R-:W3:Y:S01]  /*6e770*/  LDL.LU R18, [R1+0x2d2c] ;  /* 0x002d2c0001127983 */ /* 0x000ee20000300800 */
[----:B------:R-:W-:Y:S02]  /*6e780*/  LOP3.LUT R6, R6, 0xffff, RZ, 0xc0, !PT ;  /* 0x0000ffff06067812 */ /* 0x000fe400078ec0ff */
[----:B------:R-:W-:Y:S02]  /*6e790*/  SHF.R.U32.HI R4, RZ, 0x8, R16 ;  /* 0x00000008ff047819 */ /* 0x000fe40000011610 */
[----:B------:R-:W-:Y:S01]  /*6e7a0*/  PRMT R88, R6, 0x3340, R1 ;  /* 0x0000334006587816 */ /* 0x000fe20000000001 */
[----:B------:R-:W4:Y:S01]  /*6e7b0*/  LDL.LU R16, [R1+0x2d28] ;  /* 0x002d280001107983 */ /* 0x000f220000300800 */
[----:B------:R-:W-:Y:S02]  /*6e7c0*/  SHF.R.U32.HI R7, RZ, 0x8, R17 ;  /* 0x00000008ff077819 */ /* 0x000fe40000011611 */
[----:B---3--:R-:W-:Y:S02]  /*6e7d0*/  SHF.R.U32.HI R6, RZ, 0x8, R18 ;  /* 0x00000008ff067819 */ /* 0x008fe40000011612 */
[----:B------:R-:W3:Y:S04]  /*6e7e0*/  LDL.LU R18, [R1+0x2d24] ;  /* 0x002d240001127983 */ /* 0x000ee80000300800 */
[----:B------:R-:W3:Y:S01]  /*6e7f0*/  LDL.LU R17, [R1+0x2d20] ;  /* 0x002d200001117983 */ /* 0x000ee20000300800 */
[----:B------:R-:W-:-:S02]  /*6e800*/  LOP3.LUT R117, R117, 0xffff, RZ, 0xc0, !PT ;  /* 0x0000ffff75757812 */ /* 0x000fc400078ec0ff */
[----:B------:R-:W-:Y:S02]  /*6e810*/  LOP3.LUT R2, R2, 0xffff, RZ, 0xc0, !PT ;  /* 0x0000ffff02027812 */ /* 0x000fe400078ec0ff */
[----:B--2---:R-:W-:Y:S02]  /*6e820*/  LOP3.LUT R60, R60, 0xffff, RZ, 0xc0, !PT ;  /* 0x0000ffff3c3c7812 */ /* 0x004fe400078ec0ff */
[----:B------:R-:W-:Y:S02]  /*6e830*/  PRMT R117, R117, 0x3340, R2 ;  /* 0x0000334075757816 */ /* 0x000fe40000000002 */
[----:B----4-:R-:W-:Y:S02]  /*6e840*/  LOP3.LUT R61, R61, 0xffff, RZ, 0xc0, !PT ;  /* 0x0000ffff3d3d7812 */ /* 0x010fe400078ec0ff */
[----:B------:R-:W-:Y:S02]  /*6e850*/  SHF.R.U32.HI R2, RZ, 0x8, R9 ;  /* 0x00000008ff027819 */ /* 0x000fe40000011609 */
[----:B------:R-:W-:-:S02]  /*6e860*/  SHF.R.U32.HI R5, RZ, 0x8, R8 ;  /* 0x00000008ff057819 */ /* 0x000fc40000011608 */
[----:B------:R-:W-:Y:S02]  /*6e870*/  LOP3.LUT R62, R62, 0xffff, RZ, 0xc0, !PT ;  /* 0x0000ffff3e3e7812 */ /* 0x000fe400078ec0ff */
[----:B------:R-:W-:Y:S02]  /*6e880*/  SHF.R.U32.HI R8, RZ, 0x8, R63 ;  /* 0x00000008ff087819 */ /* 0x000fe4000001163f */
[----:B---3--:R-:W-:Y:S02]  /*6e890*/  SHF.R.U32.HI R9, RZ, 0x8, R18 ;  /* 0x00000008ff097819 */ /* 0x008fe40000011612 */
[----:B------:R-:W2:Y:S01]  /*6e8a0*/  LDL.LU R18, [R1+0x2d1c] ;  /* 0x002d1c0001127983 */ /* 0x000ea20000300800 */
[----:B------:R-:W-:-:S03]  /*6e8b0*/  LOP3.LUT R63, R17, 0xffff, RZ, 0xc0, !PT ;  /* 0x0000ffff113f7812 */ /* 0x000fc600078ec0ff */
[----:B------:R0:W-:Y:S04]  /*6e8c0*/  STL [R1+0x38], R60 ;  /* 0x0000383c01007387 */ /* 0x0001e80000100800 */
[----:B------:R1:W-:Y:S04]  /*6e8d0*/  STL [R1+0x34], R61 ;  /* 0x0000343d01007387 */ /* 0x0003e80000100800 */
[----:B------:R-:W3:Y:S01]  /*6e8e0*/  LDL.LU R17, [R1+0x2d18] ;  /* 0x002d180001117983 */ /* 0x000ee20000300800 */
[----:B0-----:R-:W-:-:S03]  /*6e8f0*/  PRMT R60, R16, 0x4210, R60 ;  /* 0x00004210103c7816 */ /* 0x001fc6000000003c */
[----:B------:R0:W-:Y:S01]  /*6e900*/  STL [R1+0x30], R62 ;  /* 0x0000303e01007387 */ /* 0x0001e20000100800 */
[----:B-1----:R-:W-:-:S03]  /*6e910*/  PRMT R61, R15, 0x4210, R61 ;  /* 0x000042100f3d7816 */ /* 0x002fc6000000003d */
[----:B------:R-:W4:Y:S04]  /*6e920*/  LDL.LU R16, [R1+0x2d14] ;  /* 0x002d140001107983 */ /* 0x000f280000300800 */
[----:B------:R1:W-:Y:S01]  /*6e930*/  STL [R1+0x2c], R63 ;  /* 0x00002c3f01007387 */ /* 0x0003e20000100800 */
[----:B0-----:R-:W-:-:S03]  /*6e940*/  PRMT R62, R14, 0x4210, R62 ;  /* 0x000042100e3e7816 */ /* 0x001fc6000000003e */
[----:B------:R-:W2:Y:S04]  /*6e950*/  LDL.LU R15, [R1+0x2d10] ;  /* 0x002d1000010f7983 */ /* 0x000ea80000300800 */
[----:B------:R-:W3:Y:S01]  /*6e960*/  LDL.LU R14, [R1+0x2d0c] ;  /* 0x002d0c00010e7983 */ /* 0x000ee20000300800 */
[----:B-1----:R-:W-:-:S03]  /*6e970*/  PRMT R63, R10, 0x4210, R63 ;  /* 0x000042100a3f7816 */ /* 0x002fc6000000003f */
[----:B------:R-:W4:Y:S01]  /*6e980*/  LDL.LU R10, [R1+0x2d08] ;  /* 0x002d0800010a7983 */ /* 0x000f220000300800 */
[----:B------:R-:W-:Y:S02]  /*6e990*/  SHF.R.U32.HI R162, RZ, 0x8, R162 ;  /* 0x00000008ffa27819 */ /* 0x000fe400000116a2 */
[----:B------:R-:W-:Y:S02]  /*6e9a0*/  SHF.R.U32.HI R123, RZ, 0x8, R123 ;  /* 0x00000008ff7b7819 */ /* 0x000fe4000001167b */
[----:B------:R-:W-:Y:S02]  /*6e9b0*/  SHF.R.U32.HI R155, RZ, 0x8, R155 ;  /* 0x00000008ff9b7819 */ /* 0x000fe4000001169b */
[----:B------:R-:W-:Y:S02]  /*6e9c0*/  LOP3.LUT R251, R251, 0xffff, RZ, 0xc0, !PT ;  /* 0x0000fffffbfb7812 */ /* 0x000fe400078ec0ff */
[----:B------:R-:W-:Y:S02]  /*6e9d0*/  LOP3.LUT R248, R248, 0xffff, RZ, 0xc0, !PT ;  /* 0x0000fffff8f87812 */ /* 0x000fe400078ec0ff */
[----:B------:R-:W-:-:S02]  /*6e9e0*/  LOP3.LUT R247, R247, 0xffff, RZ, 0xc0, !PT ;  /* 0x0000fffff7f77812 */ /* 0x000fc400078ec0ff */
        /* <DEDUP_REMOVED lines=80> */
[--C-:B------:R-:W-:Y:S02]  /*6eef0*/  PRMT R251, R251, 0x3340, R1.reuse ;  /* 0x00003340fbfb7816 */ /* 0x100fe40000000001 */
[--C-:B------:R-:W-:Y:S02]  /*6ef00*/  PRMT R248, R248, 0x3340, R1.reuse ;  /* 0x00003340f8f87816 */ /* 0x100fe40000000001 */
[--C-:B------:R-:W-:Y:S02]  /*6ef10*/  PRMT R247, R247, 0x3340, R1.reuse ;  /* 0x00003340f7f77816 */ /* 0x100fe40000000001 */
[----:B------:R-:W-:-:S02]  /*6ef20*/  PRMT R241, R241, 0x3340, R1 ;  /* 0x00003340f1f17816 */ /* 0x000fc40000000001 */
[--C-:B------:R-:W-:Y:S02]  /*6ef30*/  PRMT R228, R228, 0x3340, R1.reuse ;  /* 0x00003340e4e47816 */ /* 0x100fe40000000001 */
[--C-:B------:R-:W-:Y:S02]  /*6ef40*/  PRMT R227, R227, 0x3340, R1.reuse ;  /* 0x00003340e3e37816 */ /* 0x100fe40000000001 */
        /* <DEDUP_REMOVED lines=78> */
[----:B------:R-:W-:Y:S01]  /*6f430*/  PRMT R9, R9, 0x3340, R1 ;  /* 0x0000334009097816 */ /* 0x000fe20000000001 */
[----:B------:R-:W-:Y:S06]  /*6f440*/  BAR.SYNC.DEFER_BLOCKING 0x0 ;  /* 0x0000000000007b1d */ /* 0x000fec0000010000 */
[----:B------:R0:W-:Y:S02]  /*6f450*/  STSM.16.M88.4 [R19], R60 ;  /* 0x0000003c13007844 */ /* 0x0001e40000000200 */
[----:B0-----:R-:W-:-:S02]  /*6f460*/  PRMT R62, R252, 0x5410, R251 ;  /* 0x00005410fc3e7816 */ /* 0x001fc400000000fb */
[----:B------:R-:W-:Y:S02]  /*6f470*/  PRMT R61, R249, 0x5410, R248 ;  /* 0x00005410f93d7816 */ /* 0x000fe400000000f8 */
[----:B------:R-:W-:Y:S01]  /*6f480*/  PRMT R60, R250, 0x5410, R247 ;  /* 0x00005410fa3c7816 */ /* 0x000fe200000000f7 */
[----:B------:R0:W-:Y:S04]  /*6f490*/  STL [R1+0x138], R62 ;  /* 0x0001383e01007387 */ /* 0x0001e80000100800 */
[----:B------:R1:W-:Y:S04]  /*6f4a0*/  STL [R1+0x134], R61 ;  /* 0x0001343d01007387 */ /* 0x0003e80000100800 */
[----:B------:R2:W-:Y:S01]  /*6f4b0*/  STL [R1+0x130], R60 ;  /* 0x0001303c01007387 */ /* 0x0005e20000100800 */
[----:B0-----:R-:W-:-:S02]  /*6f4c0*/  PRMT R62, R246, 0x5410, R245 ;  /* 0x00005410f63e7816 */ /* 0x001fc400000000f5 */
[----:B-1----:R-:W-:-:S03]  /*6f4d0*/  PRMT R61, R244, 0x5410, R243 ;  /* 0x00005410f43d7816 */ /* 0x002fc600000000f3 */
[----:B------:R0:W-:Y:S01]  /*6f4e0*/  STL [R1+0x12c], R62 ;  /* 0x00012c3e01007387 */ /* 0x0001e20000100800 */
[----:B--2---:R-:W-:-:S03]  /*6f4f0*/  PRMT R60, R242, 0x5410, R241 ;  /* 0x00005410f23c7816 */ /* 0x004fc600000000f1 */
[----:B------:R-:W2:Y:S04]  /*6f500*/  LDL.LU R251, [R1] ;  /* 0x0000000001fb7983 */ /* 0x000ea80000300800 */
[----:B------:R1:W-:Y:S04]  /*6f510*/  STL [R1+0x128], R61 ;  /* 0x0001283d01007387 */ /* 0x0003e80000100800 */
[----:B------:R-:W3:Y:S04]  /*6f520*/  LDL.LU R242, [R1+0x4] ;  /* 0x0000040001f27983 */ /* 0x000ee80000300800 */
[----:B------:R4:W-:Y:S04]  /*6f530*/  STL [R1+0x124], R60 ;  /* 0x0001243c01007387 */ /* 0x0009e80000100800 */
[----:B------:R-:W3:Y:S04]  /*6f540*/  LDL.LU R241, [R1+0x8] ;  /* 0x0000080001f17983 */ /* 0x000ee80000300800 */
[----:B------:R-:W3:Y:S04]  /*6f550*/  LDL.LU R244, [R1+0xc] ;  /* 0x00000c0001f47983 */ /* 0x000ee80000300800 */
[----:B------:R-:W3:Y:S04]  /*6f560*/  LDL.LU R250, [R1+0x10] ;  /* 0x0000100001fa7983 */ /* 0x000ee80000300800 */
[----:B------:R-:W3:Y:S04]  /*6f570*/  LDL.LU R247, [R1+0x14] ;  /* 0x0000140001f77983 */ /* 0x000ee80000300800 */
[----:B------:R-:W3:Y:S04]  /*6f580*/  LDL.LU R249, [R1+0x18] ;  /* 0x0000180001f97983 */ /* 0x000ee80000300800 */
[----:B0-----:R-:W3:Y:S04]  /*6f590*/  LDL.LU R62, [R1+0x20] ;  /* 0x00002000013e7983 */ /* 0x001ee80000300800 */
[----:B------:R-:W3:Y:S04]  /*6f5a0*/  LDL R63, [R1+0x24] ;  /* 0x00002400013f7983 */ /* 0x000ee80000100800 */
[----:B------:R-:W3:Y:S01]  /*6f5b0*/  LDL.LU R248, [R1+0x28] ;  /* 0x0000280001f87983 */ /* 0x000ee20000300800 */
[----:B------:R-:W-:-:S02]  /*6f5c0*/  PRMT R163, R163, 0x5410, R162 ;  /* 0x00005410a3a37816 */ /* 0x000fc400000000a2 */
[----:B------:R-:W-:Y:S01]  /*6f5d0*/  PRMT R162, R161, 0x5410, R160 ;  /* 0x00005410a1a27816 */ /* 0x000fe200000000a0 */
[----:B------:R-:W3:Y:S01]  /*6f5e0*/  LDL.LU R252, [R1+0x4c] ;  /* 0x00004c0001fc7983 */ /* 0x000ee20000300800 */
[----:B------:R-:W-:Y:S02]  /*6f5f0*/  PRMT R160, R159, 0x5410, R156 ;  /* 0x000054109fa07816 */ /* 0x000fe4000000009c */
[----:B------:R-:W-:Y:S02]  /*6f600*/  PRMT R148, R149, 0x5410, R148 ;  /* 0x0000541095947816 */ /* 0x000fe40000000094 */
[----:B------:R-:W-:Y:S02]  /*6f610*/  PRMT R140, R143, 0x5410, R140 ;  /* 0x000054108f8c7816 */ /* 0x000fe4000000008c */
[----:B------:R-:W-:Y:S02]  /*6f620*/  PRMT R159, R153, 0x5410, R152 ;  /* 0x00005410999f7816 */ /* 0x000fe40000000098 */
[----:B------:R-:W-:-:S02]  /*6f630*/  PRMT R146, R150, 0x5410, R146 ;  /* 0x0000541096927816 */ /* 0x000fc40000000092 */
[----:B------:R-:W-:Y:S02]  /*6f640*/  PRMT R143, R35, 0x5410, R36 ;  /* 0x00005410238f7816 */ /* 0x000fe40000000024 */
[----:B------:R-:W-:Y:S02]  /*6f650*/  PRMT R149, R34, 0x5410, R37 ;  /* 0x0000541022957816 */ /* 0x000fe40000000025 */
[----:B------:R-:W-:Y:S01]  /*6f660*/  PRMT R116, R115, 0x5410, R116 ;  /* 0x0000541073747816 */ /* 0x000fe20000000074 */
[----:B------:R-:W0:Y:S01]  /*6f670*/  LDC.64 R34, c[0x0][0x228] ;  /* 0x00008a00ff227b82 */ /* 0x000e220000000a00 */
[----:B------:R-:W-:Y:S02]  /*6f680*/  PRMT R150, R39, 0x5410, R40 ;  /* 0x0000541027967816 */ /* 0x000fe40000000028 */
[----:B------:R-:W-:Y:S02]  /*6f690*/  PRMT R152, R41, 0x5410, R42 ;  /* 0x0000541029987816 */ /* 0x000fe4000000002a */
[----:B------:R-:W-:-:S02]  /*6f6a0*/  PRMT R144, R145, 0x5410, R144 ;  /* 0x0000541091907816 */ /* 0x000fc40000000090 */
[----:B------:R-:W-:Y:S01]  /*6f6b0*/  PRMT R145, R32, 0x5410, R33 ;  /* 0x0000541020917816 */ /* 0x000fe20000000021 */
[----:B------:R-:W0:Y:S01]  /*6f6c0*/  LDC.64 R40, c[0x0][0x228] ;  /* 0x00008a00ff287b82 */ /* 0x000e220000000a00 */
[----:B------:R-:W-:Y:S02]  /*6f6d0*/  PRMT R188, R188, 0x5410, R187 ;  /* 0x00005410bcbc7816 */ /* 0x000fe400000000bb */
[----:B------:R-:W-:Y:S02]  /*6f6e0*/  PRMT R201, R204, 0x5410, R201 ;  /* 0x00005410ccc97816 */ /* 0x000fe400000000c9 */
[----:B------:R-:W-:Y:S02]  /*6f6f0*/  PRMT R182, R182, 0x5410, R179 ;  /* 0x00005410b6b67816 */ /* 0x000fe400000000b3 */
[----:B------:R-:W-:Y:S01]  /*6f700*/  PRMT R209, R212, 0x5410, R209 ;  /* 0x00005410d4d17816 */ /* 0x000fe200000000d1 */
[----:B------:R-:W0:Y:S01]  /*6f710*/  LDC R32, c[0x0][0x244] ;  /* 0x00009100ff207b82 */ /* 0x000e220000000800 */
[----:B------:R-:W-:-:S02]  /*6f720*/  PRMT R219, R220, 0x5410, R219 ;  /* 0x00005410dcdb7816 */ /* 0x000fc400000000db */
[----:B------:R-:W-:Y:S02]  /*6f730*/  PRMT R136, R137, 0x5410, R136 ;  /* 0x0000541089887816 */ /* 0x000fe40000000088 */
[----:B------:R-:W-:Y:S02]  /*6f740*/  PRMT R137, R25, 0x5410, R26 ;  /* 0x0000541019897816 */ /* 0x000fe4000000001a */
[----:B------:R-:W-:Y:S01]  /*6f750*/  PRMT R112, R138, 0x5410, R112 ;  /* 0x000054108a707816 */ /* 0x000fe20000000070 */
[----:B------:R-:W0:Y:S01]  /*6f760*/  LDC R26, c[0x0][0x244] ;  /* 0x00009100ff1a7b82 */ /* 0x000e220000000800 */
[----:B------:R-:W-:Y:S02]  /*6f770*/  PRMT R138, R27, 0x5410, R28 ;  /* 0x000054101b8a7816 */ /* 0x000fe4000000001c */
[----:B------:R-:W-:Y:S02]  /*6f780*/  PRMT R106, R106, 0x5410, R132 ;  /* 0x000054106a6a7816 */ /* 0x000fe40000000084 */
[----:B------:R-:W-:-:S02]  /*6f790*/  PRMT R132, R11, 0x5410, R12 ;  /* 0x000054100b847816 */ /* 0x000fc4000000000c */
[----:B------:R-:W-:Y:S01]  /*6f7a0*/  PRMT R105, R105, 0x5410, R133 ;  /* 0x0000541069697816 */ /* 0x000fe20000000085 */
[----:B------:R-:W0:Y:S01]  /*6f7b0*/  LDC R27, c[0x0][0x244] ;  /* 0x00009100ff1b7b82 */ /* 0x000e220000000800 */
        /* <DEDUP_REMOVED lines=31> */
[----:B-1----:R-:W-:-:S02]  /*6f9b0*/  PRMT R61, R54, 0x5410, R55 ;  /* 0x00005410363d7816 */ /* 0x002fc40000000037 */
[----:B------:R-:W-:Y:S02]  /*6f9c0*/  PRMT R153, R43, 0x5410, R44 ;  /* 0x000054102b997816 */ /* 0x000fe4000000002c */
[----:B------:R-:W-:Y:S02]  /*6f9d0*/  PRMT R151, R154, 0x5410, R151 ;  /* 0x000054109a977816 */ /* 0x000fe40000000097 */
[----:B------:R-:W-:Y:S02]  /*6f9e0*/  PRMT R81, R81, 0x5410, R82 ;  /* 0x0000541051517816 */ /* 0x000fe40000000052 */
[----:B----4-:R-:W-:Y:S02]  /*6f9f0*/  PRMT R60, R56, 0x5410, R57 ;  /* 0x00005410383c7816 */ /* 0x010fe40000000039 */
        /* <DEDUP_REMOVED lines=30> */
[----:B--2---:R-:W-:Y:S02]  /*6fbe0*/  PRMT R115, R251, 0x5410, R130 ;  /* 0x00005410fb737816 */ /* 0x004fe40000000082 */
[----:B---3--:R-:W-:Y:S01]  /*6fbf0*/  PRMT R147, R244, 0x5410, R147 ;  /* 0x00005410f4937816 */ /* 0x008fe20000000093 */
[----:B------:R-:W2:Y:S01]  /*6fc00*/  LDL.LU R251, [R1+0x50] ;  /* 0x0000500001fb7983 */ /* 0x000ea20000300800 */
[----:B------:R-:W-:-:S03]  /*6fc10*/  PRMT R155, R250, 0x5410, R155 ;  /* 0x00005410fa9b7816 */ /* 0x000fc6000000009b */
[----:B------:R-:W3:Y:S01]  /*6fc20*/  LDL.LU R243, [R1+0x58] ;  /* 0x0000580001f37983 */ /* 0x000ee20000300800 */
[----:B------:R-:W-:-:S03]  /*6fc30*/  PRMT R171, R247, 0x5410, R171 ;  /* 0x00005410f7ab7816 */ /* 0x000fc600000000ab */
[----:B------:R-:W4:Y:S01]  /*6fc40*/  LDL.LU R246, [R1+0xf4] ;  /* 0x0000f40001f67983 */ /* 0x000f220000300800 */
[----:B------:R-:W-:-:S03]  /*6fc50*/  PRMT R187, R62, 0x5410, R3 ;  /* 0x000054103ebb7816 */ /* 0x000fc60000000003 */
[----:B------:R-:W4:Y:S01]  /*6fc60*/  LDL.LU R245, [R1+0x1c] ;  /* 0x00001c0001f57983 */ /* 0x000f220000300800 */
[----:B------:R-:W-:-:S03]  /*6fc70*/  PRMT R204, R63, 0x5410, R4 ;  /* 0x000054103fcc7816 */ /* 0x000fc60000000004 */
[----:B0-----:R0:W-:Y:S01]  /*6fc80*/  STL [R1+0x2030], R34 ;  /* 0x0020302201007387 */ /* 0x0011e20000100800 */
[----:B------:R-:W-:Y:S02]  /*6fc90*/  PRMT R179, R249, 0x5410, R2 ;  /* 0x00005410f9b37816 */ /* 0x000fe40000000002 */
[----:B------:R-:W-:Y:S01]  /*6fca0*/  PRMT R212, R248, 0x5410, R5 ;  /* 0x00005410f8d47816 */ /* 0x000fe20000000005 */
[----:B------:R-:W-:Y:S01]  /*6fcb0*/  STL [R1+0x203c], R41 ;  /* 0x00203c2901007387 */ /* 0x000fe20000100800 */
[----:B------:R-:W-:-:S03]  /*6fcc0*/  PRMT R220, R252, 0x5410, R6 ;  /* 0x00005410fcdc7816 */ /* 0x000fc60000000006 */
[----:B------:R-:W4:Y:S01]  /*6fcd0*/  LDL.LU R33, [R1+0x2cb0] ;  /* 0x002cb00001217983 */ /* 0x000f220000300800 */
[----:B------:R-:W-:Y:S01]  /*6fce0*/  IMAD R26, R15, R26, RZ ;  /* 0x0000001a0f1a7224 */ /* 0x000fe200078e02ff */
[----:B------:R-:W-:Y:S01]  /*6fcf0*/  PRMT R91, R31, 0x5410, R129 ;  /* 0x000054101f5b7816 */ /* 0x000fe20000000081 */
[----:B------:R-:W1:Y:S01]  /*6fd00*/  LDC.64 R20, c[0x0][0x220] ;  /* 0x00008800ff147b82 */ /* 0x000e620000000a00 */
[----:B------:R-:W4:Y:S01]  /*6fd10*/  LDL.LU R244, [R1+0x38] ;  /* 0x0000380001f47983 */ /* 0x000f220000300800 */
[----:B------:R-:W-:Y:S02]  /*6fd20*/  PRMT R134, R22, 0x5410, R23 ;  /* 0x0000541016867816 */ /* 0x000fe40000000017 */
[----:B------:R-:W-:Y:S01]  /*6fd30*/  PRMT R123, R242, 0x5410, R131 ;  /* 0x00005410f27b7816 */ /* 0x000fe20000000083 */
[----:B------:R-:W4:Y:S01]  /*6fd40*/  LDL.LU R62, [R1+0x34] ;  /* 0x00003400013e7983 */ /* 0x000f220000300800 */
[----:B------:R-:W-:Y:S01]  /*6fd50*/  IMAD R3, R32, 0x80, R26 ;  /* 0x0000008020037824 */ /* 0x000fe200078e021a */
[----:B------:R-:W-:Y:S01]  /*6fd60*/  PRMT R30, R108, 0x5410, R109 ;  /* 0x000054106c1e7816 */ /* 0x000fe2000000006d */
[----:B------:R-:W-:Y:S01]  /*6fd70*/  IMAD.MOV.U32 R31, RZ, RZ, R40 ;  /* 0x000000ffff1f7224 */ /* 0x000fe200078e0028 */
[----:B------:R-:W4:Y:S01]  /*6fd80*/  LDL.LU R63, [R1+0x30] ;  /* 0x00003000013f7983 */ /* 0x000f220000300800 */
[----:B0-----:R-:W-:Y:S01]  /*6fd90*/  IMAD.MOV.U32 R34, RZ, RZ, R35 ;  /* 0x000000ffff227224 */ /* 0x001fe200078e0023 */
[----:B------:R-:W0:Y:S01]  /*6fda0*/  LDC.64 R22, c[0x0][0x220] ;  /* 0x00008800ff167b82 */ /* 0x000e220000000a00 */
[----:B------:R-:W-:Y:S01]  /*6fdb0*/  PRMT R28, R101, 0x5410, R102 ;  /* 0x00005410651c7816 */ /* 0x000fe20000000066 */
[----:B------:R-:W4:Y:S01]  /*6fdc0*/  LDL.LU R250, [R1+0x2c] ;  /* 0x00002c0001fa7983 */ /* 0x000f220000300800 */
[----:B------:R-:W-:-:S02]  /*6fdd0*/  PRMT R139, R241, 0x5410, R139 ;  /* 0x00005410f18b7816 */ /* 0x000fc4000000008b */
[----:B------:R-:W-:Y:S01]  /*6fde0*/  PRMT R46, R83, 0x5410, R84 ;  /* 0x00005410532e7816 */ /* 0x000fe20000000054 */
[----:B------:R-:W4:Y:S01]  /*6fdf0*/  LDL.LU R247, [R1+0x464] ;  /* 0x0004640001f77983 */ /* 0x000f220000300800 */
[----:B------:R-:W-:Y:S01]  /*6fe00*/  IMAD R4, R27, 0x80, R3 ;  /* 0x000000801b047824 */ /* 0x000fe200078e0203 */
[----:B------:R-:W-:Y:S01]  /*6fe10*/  PRMT R83, R38, 0x5410, R128 ;  /* 0x0000541026537816 */ /* 0x000fe20000000080 */
[----:B------:R-:W-:Y:S01]  /*6fe20*/  BAR.SYNC.DEFER_BLOCKING 0x0 ;  /* 0x0000000000007b1d */ /* 0x000fe20000010000 */
[----:B------:R-:W-:Y:S02]  /*6fe30*/  PRMT R75, R45, 0x5410, R127 ;  /* 0x000054102d4b7816 */ /* 0x000fe4000000007f */
[----:B------:R-:W-:Y:S02]  /*6fe40*/  PRMT R158, R52, 0x5410, R53 ;  /* 0x00005410349e7816 */ /* 0x000fe40000000035 */
[----:B------:R-:W-:Y:S01]  /*6fe50*/  PRMT R44, R79, 0x5410, R80 ;  /* 0x000054104f2c7816 */ /* 0x000fe20000000050 */
[----:B------:R-:W-:Y:S01]  /*6fe60*/  VIADD R113, R10, 0x2 ;  /* 0x000000020a717836 */ /* 0x000fe20000000000 */
[----:B------:R-:W-:Y:S01]  /*6fe70*/  PRMT R154, R47, 0x5410, R48 ;  /* 0x000054102f9a7816 */ /* 0x000fe20000000030 */
[----:B------:R-:W4:Y:S01]  /*6fe80*/  LDL.LU R249, [R1+0x460] ;  /* 0x0004600001f97983 */ /* 0x000f220000300800 */
[----:B------:R-:W-:Y:S01]  /*6fe90*/  PRMT R47, R85, 0x5410, R86 ;  /* 0x00005410552f7816 */ /* 0x000fe20000000056 */
[----:B------:R-:W1:Y:S01]  /*6fea0*/  LDC R118, c[0x0][0x248] ;  /* 0x00009200ff767b82 */ /* 0x000e620000000800 */
[----:B------:R-:W-:Y:S01]  /*6feb0*/  PRMT R57, R58, 0x5410, R59 ;  /* 0x000054103a397816 */ /* 0x000fe2000000003b */
[----:B------:R-:W4:Y:S01]  /*6fec0*/  LDL.LU R248, [R1+0x394] ;  /* 0x0003940001f87983 */ /* 0x000f220000300800 */
[----:B------:R-:W-:-:S02]  /*6fed0*/  PRMT R48, R65, 0x5410, R66 ;  /* 0x0000541041307816 */ /* 0x000fc40000000042 */
[----:B------:R-:W-:Y:S01]  /*6fee0*/  PRMT R49, R67, 0x5410, R70 ;  /* 0x0000541043317816 */ /* 0x000fe20000000046 */
[----:B------:R-:W4:Y:S01]  /*6fef0*/  LDL.LU R252, [R1+0x390] ;  /* 0x0003900001fc7983 */ /* 0x000f220000300800 */
[----:B------:R-:W-:Y:S02]  /*6ff00*/  PRMT R59, R64, 0x5410, R126 ;  /* 0x00005410403b7816 */ /* 0x000fe4000000007e */
[----:B------:R-:W-:Y:S02]  /*6ff10*/  PRMT R157, R50, 0x5410, R51 ;  /* 0x00005410329d7816 */ /* 0x000fe40000000033 */
[----:B------:R-:W-:Y:S02]  /*6ff20*/  PRMT R51, R71, 0x5410, R125 ;  /* 0x0000541047337816 */ /* 0x000fe4000000007d */
[----:B------:R-:W-:Y:S02]  /*6ff30*/  PRMT R50, R68, 0x5410, R69 ;  /* 0x0000541044327816 */ /* 0x000fe40000000045 */
[----:B--2---:R-:W-:-:S02]  /*6ff40*/  PRMT R236, R251, 0x5410, R7 ;  /* 0x00005410fbec7816 */ /* 0x004fc40000000007 */
[----:B------:R-:W2:Y:S01]  /*6ff50*/  LDL.LU R251, [R1+0x110] ;  /* 0x0001100001fb7983 */ /* 0x000ea20000300800 */
[----:B---3--:R-:W-:-:S05]  /*6ff60*/  PRMT R5, R243, 0x5410, R8 ;  /* 0x00005410f3057816 */ /* 0x008fca0000000008 */
[----:B------:R3:W-:Y:S01]  /*6ff70*/  STL [R1], R5 ;  /* 0x0000000501007387 */ /* 0x0007e20000100800 */
[----:B----4-:R-:W-:-:S03]  /*6ff80*/  PRMT R2, R246, 0x5410, R9 ;  /* 0x00005410f6027816 */ /* 0x010fc60000000009 */
[----:B------:R-:W4:Y:S01]  /*6ff90*/  LDL.LU R243, [R1+0x104] ;  /* 0x0001040001f37983 */ /* 0x000f220000300800 */
[----:B---3--:R-:W-:Y:S01]  /*6ffa0*/  IMAD R5, R11, 0x80, R4 ;  /* 0x000000800b057824 */ /* 0x008fe200078e0204 */
[----:B------:R-:W-:Y:S02]  /*6ffb0*/  PRMT R107, R245, 0x5410, R0 ;  /* 0x00005410f56b7816 */ /* 0x000fe40000000000 */
[----:B------:R3:W-:Y:S02]  /*6ffc0*/  STL [R1+0x108], R2 ;  /* 0x0001080201007387 */ /* 0x0007e40000100800 */
[C---:B------:R-:W-:Y:S02]  /*6ffd0*/  IADD3 R0, P3, R5.reuse, R12, RZ ;  /* 0x0000000c05007210 */ /* 0x040fe40007f7e0ff */
[----:B------:R-:W4:Y:S01]  /*6ffe0*/  LDL.LU R246, [R1+0x10c] ;  /* 0x00010c0001f67983 */ /* 0x000f220000300800 */
[----:B------:R-:W-:Y:S02]  /*6fff0*/  IADD3 R11, P0, R26, R24, RZ ;  /* 0x000000181a0b7210 */ /* 0x000fe40007f1e0ff */
[----:B------:R-:W-:Y:S01]  /*70000*/  LEA.HI.X.SX32 R13, R5, R13, 0x1, P3 ;  /* 0x0000000d050d7211 */ /* 0x000fe200018f0eff */
[----:B------:R-:W4:Y:S01]  /*70010*/  LDL.LU R245, [R1+0x100] ;  /* 0x0001000001f57983 */ /* 0x000f220000300800 */
[----:B------:R-:W-:-:S02]  /*70020*/  ISETP.GE.AND P3, PT, R15, R31, PT ;  /* 0x0000001f0f00720c */ /* 0x000fc40003f66270 */
[----:B---3--:R-:W-:Y:S02]  /*70030*/  LEA.HI.X.SX32 R2, R26, R25, 0x1, P0 ;  /* 0x000000191a027211 */ /* 0x008fe400000f0eff */
[----:B------:R-:W-:Y:S02]  /*70040*/  PRMT R5, R111, 0x5210, R62 ;  /* 0x000052106f057816 */ /* 0x000fe4000000003e */
[----:B------:R-:W3:Y:S01]  /*70050*/  LDL.LU R62, [R1+0x474] ;  /* 0x00047400013e7983 */ /* 0x000ee20000300800 */
[----:B------:R-:W-:-:S03]  /*70060*/  PRMT R6, R117, 0x5210, R63 ;  /* 0x0000521075067816 */ /* 0x000fc6000000003f */
[----:B------:R-:W3:Y:S01]  /*70070*/  LDL.LU R63, [R1+0x470] ;  /* 0x00047000013f7983 */ /* 0x000ee20000300800 */
[----:B------:R-:W-:Y:S01]  /*70080*/  PRMT R7, R119, 0x5210, R250 ;  /* 0x0000521077077816 */ /* 0x000fe200000000fa */
[----:B------:R-:W3:Y:S02]  /*70090*/  LDC R117, c[0x0][0x248] ;  /* 0x00009200ff757b82 */ /* 0x000ee40000000800 */
[----:B------:R-:W3:Y:S01]  /*700a0*/  LDL.LU R250, [R1+0x39c] ;  /* 0x00039c0001fa7983 */ /* 0x000ee20000300800 */
[----:B------:R-:W-:Y:S02]  /*700b0*/  ISETP.GE.AND P0, PT, R33, R34, PT ;  /* 0x000000222100720c */ /* 0x000fe40003f06270 */
[----:B------:R-:W-:Y:S02]  /*700c0*/  LOP3.LUT R31, R247, 0xffff, RZ, 0xc0, !PT ;  /* 0x0000fffff71f7812 */ /* 0x000fe400078ec0ff */
[----:B------:R-:W3:Y:S01]  /*700d0*/  LDL.LU R247, [R1+0x398] ;  /* 0x0003980001f77983 */ /* 0x000ee20000300800 */
[----:B------:R-:W-:Y:S01]  /*700e0*/  LOP3.LUT R32, R249, 0xffff, RZ, 0xc0, !PT ;  /* 0x0000fffff9207812 */ /* 0x000fe200078ec0ff */
[----:B------:R-:W3:Y:S02]  /*700f0*/  LDC R119, c[0x0][0x248] ;  /* 0x00009200ff777b82 */ /* 0x000ee40000000800 */
[----:B------:R-:W3:Y:S01]  /*70100*/  LDL.LU R249, [R1+0x120] ;  /* 0x0001200001f97983 */ /* 0x000ee20000300800 */
[----:B------:R-:W-:-:S03]  /*70110*/  LOP3.LUT R33, R248, 0xffff, RZ, 0xc0, !PT ;  /* 0x0000fffff8217812 */ /* 0x000fc600078ec0ff */
[----:B------:R-:W3:Y:S01]  /*70120*/  LDL.LU R248, [R1+0x114] ;  /* 0x0001140001f87983 */ /* 0x000ee20000300800 */
[----:B------:R-:W-:-:S03]  /*70130*/  LOP3.LUT R34, R252, 0xffff, RZ, 0xc0, !PT ;  /* 0x0000fffffc227812 */ /* 0x000fc600078ec0ff */
[----:B------:R-:W3:Y:S01]  /*70140*/  LDL.LU R252, [R1+0x118] ;  /* 0x0001180001fc7983 */ /* 0x000ee20000300800 */
[C---:B0-----:R-:W-:Y:S02]  /*70150*/  IADD3 R9, P1, R3.reuse, R22, RZ ;  /* 0x0000001603097210 */ /* 0x041fe40007f3e0ff */
[C---:B-1----:R-:W-:Y:S02]  /*70160*/  IADD3 R8, P2, R4.reuse, R20, RZ ;  /* 0x0000001404087210 */ /* 0x042fe40007f5e0ff */
[----:B------:R-:W-:Y:S02]  /*70170*/  LEA.HI.X.SX32 R12, R3, R23, 0x1, P1 ;  /* 0x00000017030c7211 */ /* 0x000fe400008f0eff */
[----:B------:R-:W-:Y:S02]  /*70180*/  LEA.HI.X.SX32 R3, R4, R21, 0x1, P2 ;  /* 0x0000001504037211 */ /* 0x000fe400010f0eff */
[----:B------:R-:W-:Y:S01]  /*70190*/  LDS.128 R20, [R18] ;  /* 0x0000000012147984 */ /* 0x000fe20000000c00 */
[----:B------:R-:W-:Y:S01]  /*701a0*/  PRMT R4, R116, 0x5210, R244 ;  /* 0x0000521074047816 */ /* 0x000fe200000000f4 */
[----:B------:R-:W-:Y:S06]  /*701b0*/  BAR.SYNC.DEFER_BLOCKING 0x0 ;  /* 0x0000000000007b1d */ /* 0x000fec0000010000 */
[----:B------:R-:W-:Y:S02]  /*701c0*/  STSM.16.M88.4 [R19], R4 ;  /* 0x0000000413007844 */ /* 0x000fe40000000200 */
[----:B------:R-:W-:Y:S01]  /*701d0*/  BAR.SYNC.DEFER_BLOCKING 0x0 ;  /* 0x0000000000007b1d */ /* 0x000fe20000010000 */
[----:B------:R-:W-:-:S02]  /*701e0*/  PRMT R29, R29, 0x5210, R32 ;  /* 0x000052101d1d7816 */ /* 0x000fc40000000020 */
[----:B------:R-:W-:-:S03]  /*701f0*/  PRMT R30, R30, 0x5210, R33 ;  /* 0x000052101e1e7816 */ /* 0x000fc60000000021 */
[----:B------:R-:W-:Y:S01]  /*70200*/  LDS.128 R4, [R18] ;  /* 0x0000000012047984 */ /* 0x000fe20000000c00 */
[--C-:B------:R-:W-:Y:S02]  /*70210*/  PRMT R28, R28, 0x5210, R31.reuse ;  /* 0x000052101c1c7816 */ /* 0x100fe4000000001f */
[----:B--2---:R-:W-:Y:S02]  /*70220*/  PRMT R24, R251, 0x4210, R31 ;  /* 0x00004210fb187816 */ /* 0x004fe4000000001f */
[----:B------:R-:W2:Y:S04]  /*70230*/  LDL.LU R251, [R1+0x11c] ;  /* 0x00011c0001fb7983 */ /* 0x000ea80000300800 */
[----:B------:R-:W2:Y:S04]  /*70240*/  LDL.LU R240, [R1+0x47c] ;  /* 0x00047c0001f07983 */ /* 0x000ea80000300800 */
[----:B------:R-:W2:Y:S01]  /*70250*/  LDL.LU R242, [R1+0x478] ;  /* 0x0004780001f27983 */ /* 0x000ea20000300800 */
[----:B----4-:R-:W-:-:S03]  /*70260*/  PRMT R25, R243, 0x4210, R32 ;  /* 0x00004210f3197816 */ /* 0x010fc60000000020 */
[----:B------:R-:W4:Y:S01]  /*70270*/  LDL.LU R229, [R1+0x3ac] ;  /* 0x0003ac0001e57983 */ /* 0x000f220000300800 */
[--C-:B------:R-:W-:Y:S01]  /*70280*/  PRMT R31, R110, 0x5210, R34.reuse ;  /* 0x000052106e1f7816 */ /* 0x100fe20000000022 */
[----:B------:R-:W-:Y:S01]  /*70290*/  BAR.SYNC.DEFER_BLOCKING 0x0 ;  /* 0x0000000000007b1d */ /* 0x000fe20000010000 */
[----:B------:R-:W-:Y:S02]  /*702a0*/  PRMT R26, R246, 0x4210, R33 ;  /* 0x00004210f61a7816 */ /* 0x000fe40000000021 */
[----:B------:R-:W-:Y:S02]  /*702b0*/  PRMT R27, R245, 0x4210, R34 ;  /* 0x00004210f51b7816 */ /* 0x000fe40000000022 */
[----:B---3--:R-:W-:Y:S02]  /*702c0*/  LOP3.LUT R32, R62, 0xffff, RZ, 0xc0, !PT ;  /* 0x0000ffff3e207812 */ /* 0x008fe400078ec0ff */
[----:B------:R-:W3:Y:S01]  /*702d0*/  LDL.LU R62, [R1+0x3a4] ;  /* 0x0003a400013e7983 */ /* 0x000ee20000300800 */
[----:B------:R-:W-:-:S03]  /*702e0*/  LOP3.LUT R33, R63, 0xffff, RZ, 0xc0, !PT ;  /* 0x0000ffff3f217812 */ /* 0x000fc600078ec0ff */
[----:B------:R-:W3:Y:S01]  /*702f0*/  LDL.LU R63, [R1+0x150] ;  /* 0x00015000013f7983 */ /* 0x000ee20000300800 */
[----:B------:R-:W-:-:S03]  /*70300*/  LOP3.LUT R34, R250, 0xffff, RZ, 0xc0, !PT ;  /* 0x0000fffffa227812 */ /* 0x000fc600078ec0ff */
[----:B------:R-:W3:Y:S04]  /*70310*/  LDL.LU R234, [R1+0x140] ;  /* 0x0001400001ea7983 */ /* 0x000ee80000300800 */
[----:B------:R-:W3:Y:S04]  /*70320*/  LDL.LU R233, [R1+0x144] ;  /* 0x0001440001e97983 */ /* 0x000ee80000300800 */
[----:B------:R-:W3:Y:S04]  /*70330*/  LDL.LU R241, [R1+0x148] ;  /* 0x0001480001f17983 */ /* 0x000ee80000300800 */
[----:B------:R0:W-:Y:S04]  /*70340*/  STSM.16.M88.4 [R19], R24 ;  /* 0x0000001813007844 */ /* 0x0001e80000000200 */
[----:B------:R-:W3:Y:S01]  /*70350*/  LDL.LU R243, [R1+0x48c] ;  /* 0x00048c0001f37983 */ /* 0x000ee20000300800 */
[----:B0-----:R-:W-:-:S03]  /*70360*/  PRMT R26, R252, 0x4210, R34 ;  /* 0x00004210fc1a7816 */ /* 0x001fc60000000022 */
[----:B------:R-:W3:Y:S01]  /*70370*/  LDL.LU R252, [R1+0x488] ;  /* 0x0004880001fc7983 */ /* 0x000ee20000300800 */
[----:B------:R-:W-:Y:S01]  /*70380*/  LOP3.LUT R35, R247, 0xffff, RZ, 0xc0, !PT ;  /* 0x0000fffff7237812 */ /* 0x000fe200078ec0ff */
[----:B------:R-:W-:Y:S01]  /*70390*/  BAR.SYNC.DEFER_BLOCKING 0x0 ;  /* 0x0000000000007b1d */ /* 0x000fe20000010000 */
[----:B------:R-:W-:Y:S02]  /*703a0*/  PRMT R24, R249, 0x4210, R32 ;  /* 0x00004210f9187816 */ /* 0x000fe40000000020 */
[----:B------:R-:W-:-:S03]  /*703b0*/  PRMT R25, R248, 0x4210, R33 ;  /* 0x00004210f8197816 */ /* 0x000fc60000000021 */
[----:B------:R-:W3:Y:S01]  /*703c0*/  LDL.LU R235, [R1+0x3b4] ;  /* 0x0003b40001eb7983 */ /* 0x000ee20000300800 */
[----:B--2---:R-:W-:-:S03]  /*703d0*/  PRMT R27, R251, 0x4210, R35 ;  /* 0x00004210fb1b7816 */ /* 0x004fc60000000023 */
[----:B------:R-:W-:Y:S01]  /*703e0*/  LDS.128 R248, [R18] ;  /* 0x0000000012f87984 */ /* 0x000fe20000000c00 */
[----:B------:R-:W-:Y:S01]  /*703f0*/  BAR.SYNC.DEFER_BLOCKING 0x0 ;  /* 0x0000000000007b1d */ /* 0x000fe20000010000 */
[----:B------:R-:W-:Y:S02]  /*70400*/  LOP3.LUT R38, R240, 0xffff, RZ, 0xc0, !PT ;  /* 0x0000fffff0267812 */ /* 0x000fe400078ec0ff */
[----:B------:R-:W-:-:S03]  /*70410*/  LOP3.LUT R40, R242, 0xffff, RZ, 0xc0, !PT ;  /* 0x0000fffff2287812 */ /* 0x000fc600078ec0ff */
[----:B------:R-:W2:Y:S04]  /*70420*/  LDL.LU R240, [R1+0x3b0] ;  /* 0x0003b00001f07983 */ /* 0x000ea80000300800 */
[----:B------:R-:W2:Y:S01]  /*70430*/  LDL.LU R242, [R1+0x2e8] ;  /* 0x0002e80001f27983 */ /* 0x000ea20000300800 */
[----:B----4-:R-:W-:-:S03]  /*70440*/  LOP3.LUT R41, R229, 0xffff, RZ, 0xc0, !PT ;  /* 0x0000ffffe5297812 */ /* 0x010fc600078ec0ff */
[----:B------:R-:W4:Y:S04]  /*70450*/  LDL.LU R229, [R1+0x2e0] ;  /* 0x0002e00001e57983 */ /* 0x000f280000300800 */
[----:B------:R0:W-:Y:S01]  /*70460*/  STSM.16.M88.4 [R19], R28 ;  /* 0x0000001c13007844 */ /* 0x0001e20000000200 */
[----:B------:R-:W-:Y:S01]  /*70470*/  BAR.SYNC.DEFER_BLOCKING 0x0 ;  /* 0x0000000000007b1d */ /* 0x000fe20000010000 */
[----:B---3--:R-:W-:-:S05]  /*70480*/  LOP3.LUT R42, R62, 0xffff, RZ, 0xc0, !PT ;  /* 0x0000ffff3e2a7812 */ /* 0x008fca00078ec0ff */
[----:B------:R-:W3:Y:S01]  /*70490*/  LDL.LU R62, [R1+0x2d8] ;  /* 0x0002d800013e7983 */ /* 0x000ee20000300800 */
[----:B0-----:R-:W-:Y:S02]  /*704a0*/  PRMT R28, R94, 0x5210, R32 ;  /* 0x000052105e1c7816 */ /* 0x001fe40000000020 */
[----:B------:R-:W-:Y:S02]  /*704b0*/  PRMT R32, R63, 0x4210, R38 ;  /* 0x000042103f207816 */ /* 0x000fe40000000026 */
[----:B------:R-:W-:Y:S01]  /*704c0*/  PRMT R29, R96, 0x5210, R33 ;  /* 0x00005210601d7816 */ /* 0x000fe20000000021 */
[----:B------:R-:W3:Y:S01]  /*704d0*/  LDL.LU R63, [R1+0x13c] ;  /* 0x00013c00013f7983 */ /* 0x000ee20000300800 */
[----:B------:R-:W-:Y:S02]  /*704e0*/  PRMT R31, R100, 0x5210, R35 ;  /* 0x00005210641f7816 */ /* 0x000fe40000000023 */
[----:B------:R-:W-:Y:S01]  /*704f0*/  PRMT R33, R234, 0x4210, R40 ;  /* 0x00004210ea217816 */ /* 0x000fe20000000028 */
[----:B------:R-:W0:Y:S01]  /*70500*/  LDC.64 R100, c[0x0][0x228] ;  /* 0x00008a00ff647b82 */ /* 0x000e220000000a00 */
[----:B------:R-:W-:Y:S01]  /*70510*/  PRMT R30, R98, 0x5210, R34 ;  /* 0x00005210621e7816 */ /* 0x000fe20000000022 */
[----:B------:R-:W3:Y:S01]  /*70520*/  LDL.LU R234, [R1+0x494] ;  /* 0x0004940001ea7983 */ /* 0x000ee20000300800 */
[----:B------:R-:W-:-:S02]  /*70530*/  PRMT R35, R241, 0x4210, R42 ;  /* 0x00004210f1237816 */ /* 0x000fc4000000002a */
[----:B------:R-:W-:Y:S01]  /*70540*/  PRMT R34, R233, 0x4210, R41 ;  /* 0x00004210e9227816 */ /* 0x000fe20000000029 */
[----:B------:R-:W3:Y:S01]  /*70550*/  LDL.LU R241, [R1+0x490] ;  /* 0x0004900001f17983 */ /* 0x000ee20000300800 */
[----:B------:R-:W-:-:S03]  /*70560*/  LOP3.LUT R45, R243, 0xffff, RZ, 0xc0, !PT ;  /* 0x0000fffff32d7812 */ /* 0x000fc600078ec0ff */
[----:B------:R-:W3:Y:S04]  /*70570*/  LDL.LU R233, [R1+0x3c4] ;  /* 0x0003c40001e97983 */ /* 0x000ee80000300800 */
[----:B------:R-:W3:Y:S04]  /*70580*/  LDL.LU R243, [R1+0x3c0] ;  /* 0x0003c00001f37983 */ /* 0x000ee80000300800 */
[----:B------:R-:W-:Y:S01]  /*70590*/  LDS.128 R244, [R18] ;  /* 0x0000000012f47984 */ /* 0x000fe20000000c00 */
[----:B------:R-:W-:-:S03]  /*705a0*/  LOP3.LUT R52, R252, 0xffff, RZ, 0xc0, !PT ;  /* 0x0000fffffc347812 */ /* 0x000fc600078ec0ff */
[----:B------:R-:W3:Y:S01]  /*705b0*/  LDL.LU R252, [R1+0x340] ;  /* 0x0003400001fc7983 */ /* 0x000ee20000300800 */
[----:B------:R-:W-:Y:S06]  /*705c0*/  BAR.SYNC.DEFER_BLOCKING 0x0 ;  /* 0x0000000000007b1d */ /* 0x000fec0000010000 */
[----:B------:R-:W-:Y:S02]  /*705d0*/  STSM.16.M88.4 [R19], R24 ;  /* 0x0000001813007844 */ /* 0x000fe40000000200 */
[----:B------:R-:W-:Y:S06]  /*705e0*/  BAR.SYNC.DEFER_BLOCKING 0x0 ;  /* 0x0000000000007b1d */ /* 0x000fec0000010000 */
[----:B------:R-:W-:Y:S02]  /*705f0*/  LDS.128 R24, [R18] ;  /* 0x0000000012187984 */ /* 0x000fe40000000c00 */
[----:B------:R-:W-:Y:S06]  /*70600*/  BAR.SYNC.DEFER_BLOCKING 0x0 ;  /* 0x0000000000007b1d */ /* 0x000fec0000010000 */
[----:B------:R-:W-:Y:S02]  /*70610*/  STSM.16.M88.4 [R19], R28 ;  /* 0x0000001c13007844 */ /* 0x000fe40000000200 */
[----:B------:R-:W-:Y:S06]  /*70620*/  BAR.SYNC.DEFER_BLOCKING 0x0 ;  /* 0x0000000000007b1d */ /* 0x000fec0000010000 */
[----:B------:R-:W-:Y:S02]  /*70630*/  LDS.128 R28, [R18] ;  /* 0x00000000121c7984 */ /* 0x000fe40000000c00 */
[----:B------:R-:W-:Y:S06]  /*70640*/  BAR.SYNC.DEFER_BLOCKING 0x0 ;  /* 0x0000000000007b1d */ /* 0x000fec0000010000 */
[----:B------:R-:W-:Y:S02]  /*70650*/  STSM.16.M88.4 [R19], R32 ;  /* 0x0000002013007844 */ /* 0x000fe40000000200 */
[----:B------:R-:W-:Y:S01]  /*70660*/  BAR.SYNC.DEFER_BLOCKING 0x0 ;  /* 0x0000000000007b1d */ /* 0x000fe20000010000 */
[----:B------:R-:W-:-:S02]  /*70670*/  PRMT R36, R36, 0x5210, R38 ;  /* 0x0000521024247816 */ /* 0x000fc40000000026 */
[----:B------:R-:W-:-:S03]  /*70680*/  PRMT R37, R37, 0x5210, R40 ;  /* 0x0000521025257816 */ /* 0x000fc60000000028 */
[----:B------:R-:W-:Y:S01]  /*70690*/  LDS.128 R32, [R18] ;  /* 0x0000000012207984 */ /* 0x000fe20000000c00 */
[----:B------:R-:W-:Y:S02]  /*706a0*/  PRMT R38, R90, 0x5210, R41 ;  /* 0x000052105a267816 */ /* 0x000fe40000000029 */
[----:B------:R-:W-:Y:S01]  /*706b0*/  PRMT R39, R39, 0x5210, R42 ;  /* 0x0000521027277816 */ /* 0x000fe2000000002a */
[----:B------:R-:W-:Y:S06]  /*706c0*/  BAR.SYNC.DEFER_BLOCKING 0x0 ;  /* 0x0000000000007b1d */ /* 0x000fec0000010000 */
[----:B------:R-:W-:Y:S02]  /*706d0*/  STSM.16.M88.4 [R19], R36 ;  /* 0x0000002413007844 */ /* 0x000fe40000000200 */
[----:B------:R-:W-:Y:S01]  /*706e0*/  BAR.SYNC.DEFER_BLOCKING 0x0 ;  /* 0x0000000000007b1d */ /* 0x000fe20000010000 */
[----:B------:R-:W-:-:S05]  /*706f0*/  LOP3.LUT R53, R235, 0xffff, RZ, 0xc0, !PT ;  /* 0x0000ffffeb357812 */ /* 0x000fca00078ec0ff */
[----:B------:R-:W3:Y:S04]  /*70700*/  LDL.LU R235, [R1+0x33c] ;  /* 0x00033c0001eb7983 */ /* 0x000ee80000300800 */
[----:B------:R-:W-:Y:S01]  /*70710*/  LDS.128 R36, [R18] ;  /* 0x0000000012247984 */ /* 0x000fe20000000c00 */
[--C-:B------:R-:W-:Y:S02]  /*70720*/  PRMT R44, R44, 0x5210, R45.reuse ;  /* 0x000052102c2c7816 */ /* 0x100fe4000000002d */
[----:B--2---:R-:W-:Y:S02]  /*70730*/  LOP3.LUT R54, R240, 0xffff, RZ, 0xc0, !PT ;  /* 0x0000fffff0367812 */ /* 0x004fe400078ec0ff */
[----:B------:R-:W2:Y:S01]  /*70740*/  LDL.LU R240, [R1+0x338] ;  /* 0x0003380001f07983 */ /* 0x000ea20000300800 */
[----:B------:R-:W-:-:S03]  /*70750*/  PRMT R40, R242, 0x4210, R45 ;  /* 0x00004210f2287816 */ /* 0x000fc6000000002d */
[----:B------:R-:W2:Y:S01]  /*70760*/  LDL.LU R242, [R1+0x14c] ;  /* 0x00014c0001f27983 */ /* 0x000ea20000300800 */
[--C-:B------:R-:W-:Y:S02]  /*70770*/  PRMT R45, R81, 0x5210, R52.reuse ;  /* 0x00005210512d7816 */ /* 0x100fe40000000034 */
[----:B----4-:R-:W-:Y:S02]  /*70780*/  PRMT R41, R229, 0x4210, R52 ;  /* 0x00004210e5297816 */ /* 0x010fe40000000034 */
[--C-:B------:R-:W-:Y:S02]  /*70790*/  PRMT R46, R46, 0x5210, R53.reuse ;  /* 0x000052102e2e7816 */ /* 0x100fe40000000035 */
[----:B------:R-:W-:Y:S01]  /*707a0*/  PRMT R47, R47, 0x5210, R54 ;  /* 0x000052102f2f7816 */ /* 0x000fe20000000036 */
[----:B------:R-:W-:Y:S01]  /*707b0*/  BAR.SYNC.DEFER_BLOCKING 0x0 ;  /* 0x0000000000007b1d */ /* 0x000fe20000010000 */
[----:B---3--:R-:W-:-:S05]  /*707c0*/  PRMT R42, R62, 0x4210, R53 ;  /* 0x000042103e2a7816 */ /* 0x008fca0000000035 */
[----:B------:R-:W3:Y:S01]  /*707d0*/  LDL.LU R62, [R1+0x4a4] ;  /* 0x0004a400013e7983 */ /* 0x000ee20000300800 */
[----:B------:R-:W-:-:S03]  /*707e0*/  PRMT R43, R63, 0x4210, R54 ;  /* 0x000042103f2b7816 */ /* 0x000fc60000000036 */
[----:B------:R-:W4:Y:S01]  /*707f0*/  LDL.LU R63, [R1+0x4a0] ;  /* 0x0004a000013f7983 */ /* 0x000f220000300800 */
[----:B------:R-:W-:-:S03]  /*70800*/  LOP3.LUT R52, R234, 0xffff, RZ, 0xc0, !PT ;  /* 0x0000ffffea347812 */ /* 0x000fc600078ec0ff */
[----:B------:R-:W4:Y:S01]  /*70810*/  LDL.LU R229, [R1+0x3d4] ;  /* 0x0003d40001e57983 */ /* 0x000f220000300800 */
[----:B------:R-:W-:-:S03]  /*70820*/  LOP3.LUT R53, R241, 0xffff, RZ, 0xc0, !PT ;  /* 0x0000fffff1357812 */ /* 0x000fc600078ec0ff */
[----:B------:R-:W4:Y:S01]  /*70830*/  LDL.LU R234, [R1+0x3d0] ;  /* 0x0003d00001ea7983 */ /* 0x000f220000300800 */
[----:B------:R-:W-:-:S03]  /*70840*/  LOP3.LUT R54, R233, 0xffff, RZ, 0xc0, !PT ;  /* 0x0000ffffe9367812 */ /* 0x000fc600078ec0ff */
[----:B------:R-:W4:Y:S01]  /*70850*/  LDL.LU R241, [R1+0x358] ;  /* 0x0003580001f17983 */ /* 0x000f220000300800 */
[----:B------:R-:W-:-:S03]  /*70860*/  LOP3.LUT R55, R243, 0xffff, RZ, 0xc0, !PT ;  /* 0x0000fffff3377812 */ /* 0x000fc600078ec0ff */
[----:B------:R1:W-:Y:S04]  /*70870*/  STSM.16.M88.4 [R19], R40 ;  /* 0x0000002813007844 */ /* 0x0003e80000000200 */
[----:B------:R-:W4:Y:S04]  /*70880*/  LDL.LU R233, [R1+0x354] ;  /* 0x0003540001e97983 */ /* 0x000f280000300800 */
[----:B------:R-:W4:Y:S01]  /*70890*/  LDL.LU R243, [R1+0x350] ;  /* 0x0003500001f37983 */ /* 0x000f220000300800 */
[----:B------:R-:W-:Y:S01]  /*708a0*/  BAR.SYNC.DEFER_BLOCKING 0x0 ;  /* 0x0000000000007b1d */ /* 0x000fe20000010000 */
[----:B-1----:R-:W-:-:S05]  /*708b0*/  PRMT R40, R252, 0x4210, R52 ;  /* 0x00004210fc287816 */ /* 0x002fca0000000034 */
[----:B------:R-:W4:Y:S04]  /*708c0*/  LDL.LU R252, [R1+0x34c] ;  /* 0x00034c0001fc7983 */ /* 0x000f280000300800 */
[----:B------:R-:W1:Y:S01]  /*708d0*/  LDS.128 R64, [R18] ;  /* 0x0000000012407984 */ /* 0x000e620000000c00 */
[----:B------:R-:W-:Y:S06]  /*708e0*/  BAR.SYNC.DEFER_BLOCKING 0x0 ;  /* 0x0000000000007b1d */ /* 0x000fec0000010000 */
[----:B------:R-:W-:Y:S02]  /*708f0*/  STSM.16.M88.4 [R19], R44 ;  /* 0x0000002c13007844 */ /* 0x000fe40000000200 */
[----:B------:R-:W-:Y:S06]  /*70900*/  BAR.SYNC.DEFER_BLOCKING 0x0 ;  /* 0x0000000000007b1d */ /* 0x000fec0000010000 */
[----:B------:R-:W0:Y:S04]  /*70910*/  LDS.128 R44, [R18] ;  /* 0x00000000122c7984 */ /* 0x000e280000000c00 */
[----:B-1----:R-:W-:Y:S04]  /*70920*/  STL.64 [R1+0x70], R64 ;  /* 0x0000704001007387 */ /* 0x002fe80000100a00 */
[----:B------:R-:W-:Y:S01]  /*70930*/  STL.64 [R1+0x78], R66 ;  /* 0x0000784201007387 */ /* 0x000fe20000100a00 */
[----:B------:R-:W-:Y:S01]  /*70940*/  BAR.SYNC.DEFER_BLOCKING 0x0 ;  /* 0x0000000000007b1d */ /* 0x000fe20000010000 */
[----:B------:R-:W-:-:S05]  /*70950*/  PRMT R41, R235, 0x4210, R53 ;  /* 0x00004210eb297816 */ /* 0x000fca0000000035 */
[----:B------:R-:W4:Y:S01]  /*70960*/  LDL.LU R235, [R1+0x4b0] ;  /* 0x0004b00001eb7983 */ /* 0x000f220000300800 */
[----:B--2---:R-:W-:-:S03]  /*70970*/  PRMT R42, R240, 0x4210, R54 ;  /* 0x00004210f02a7816 */ /* 0x004fc60000000036 */
[----:B------:R-:W2:Y:S01]  /*70980*/  LDL.LU R240, [R1+0x4ac] ;  /* 0x0004ac0001f07983 */ /* 0x000ea20000300800 */
[----:B------:R-:W-:-:S03]  /*70990*/  PRMT R43, R242, 0x4210, R55 ;  /* 0x00004210f22b7816 */ /* 0x000fc60000000037 */
[----:B0-----:R-:W-:Y:S04]  /*709a0*/  STL.64 [R1+0x60], R44 ;  /* 0x0000602c01007387 */ /* 0x001fe80000100a00 */
[----:B------:R0:W-:Y:S04]  /*709b0*/  STSM.16.M88.4 [R19], R40 ;  /* 0x0000002813007844 */ /* 0x0001e80000000200 */
[----:B------:R1:W-:Y:S01]  /*709c0*/  STL.64 [R1+0x68], R46 ;  /* 0x0000682e01007387 */ /* 0x0003e20000100a00 */
[----:B------:R-:W-:Y:S01]  /*709d0*/  BAR.SYNC.DEFER_BLOCKING 0x0 ;  /* 0x0000000000007b1d */ /* 0x000fe20000010000 */
[----:B0-----:R-:W-:-:S02]  /*709e0*/  PRMT R40, R74, 0x5210, R52 ;  /* 0x000052104a287816 */ /* 0x001fc40000000034 */
[----:B------:R-:W-:Y:S02]  /*709f0*/  PRMT R41, R72, 0x5210, R53 ;  /* 0x0000521048297816 */ /* 0x000fe40000000035 */
[----:B---3--:R-:W-:Y:S02]  /*70a00*/  LOP3.LUT R52, R62, 0xffff, RZ, 0xc0, !PT ;  /* 0x0000ffff3e347812 */ /* 0x008fe400078ec0ff */
[----:B------:R-:W-:Y:S01]  /*70a10*/  PRMT R42, R76, 0x5210, R54 ;  /* 0x000052104c2a7816 */ /* 0x000fe20000000036 */
[----:B------:R-:W3:Y:S01]  /*70a20*/  LDL.LU R62, [R1+0x3dc] ;  /* 0x0003dc00013e7983 */ /* 0x000ee20000300800 */
[----:B------:R-:W-:Y:S02]  /*70a30*/  PRMT R43, R78, 0x5210, R55 ;  /* 0x000052104e2b7816 */ /* 0x000fe40000000037 */
[----:B----4-:R-:W-:Y:S02]  /*70a40*/  LOP3.LUT R53, R63, 0xffff, RZ, 0xc0, !PT ;  /* 0x0000ffff3f357812 */ /* 0x010fe400078ec0ff */
[----:B------:R-:W4:Y:S01]  /*70a50*/  LDL.LU R63, [R1+0x3d8] ;  /* 0x0003d800013f7983 */ /* 0x000f220000300800 */
[----:B------:R-:W-:-:S03]  /*70a60*/  LOP3.LUT R54, R229, 0xffff, RZ, 0xc0, !PT ;  /* 0x0000ffffe5367812 */ /* 0x000fc600078ec0ff */
[----:B------:R-:W3:Y:S01]  /*70a70*/  LDL.LU R242, [R1+0x36c] ;  /* 0x00036c0001f27983 */ /* 0x000ee20000300800 */
[----:B------:R-:W-:-:S03]  /*70a80*/  LOP3.LUT R55, R234, 0xffff, RZ, 0xc0, !PT ;  /* 0x0000ffffea377812 */ /* 0x000fc600078ec0ff */
[----:B------:R-:W3:Y:S01]  /*70a90*/  LDL.LU R226, [R1+0x368] ;  /* 0x0003680001e27983 */ /* 0x000ee20000300800 */
[----:B------:R-:W-:-:S03]  /*70aa0*/  PRMT R44, R241, 0x4210, R52 ;  /* 0x00004210f12c7816 */ /* 0x000fc60000000034 */
[----:B------:R-:W3:Y:S04]  /*70ab0*/  LDL.LU R227, [R1+0x364] ;  /* 0x0003640001e37983 */ /* 0x000ee80000300800 */
[----:B------:R-:W3:Y:S04]  /*70ac0*/  LDL.LU R241, [R1+0x360] ;  /* 0x0003600001f17983 */ /* 0x000ee80000300800 */
[----:B------:R-:W0:Y:S01]  /*70ad0*/  LDS.128 R64, [R18] ;  /* 0x0000000012407984 */ /* 0x000e220000000c00 */
[----:B-1----:R-:W-:Y:S01]  /*70ae0*/  PRMT R46, R243, 0x4210, R54 ;  /* 0x00004210f32e7816 */ /* 0x002fe20000000036 */
[----:B------:R-:W-:Y:S06]  /*70af0*/  BAR.SYNC.DEFER_BLOCKING 0x0 ;  /* 0x0000000000007b1d */ /* 0x000fec0000010000 */
[----:B------:R-:W3:Y:S01]  /*70b00*/  LDL.LU R243, [R1+0x4b8] ;  /* 0x0004b80001f37983 */ /* 0x000ee20000300800 */
[----:B------:R-:W-:-:S03]  /*70b10*/  PRMT R47, R252, 0x4210, R55 ;  /* 0x00004210fc2f7816 */ /* 0x000fc60000000037 */
[----:B------:R-:W3:Y:S01]  /*70b20*/  LDL.LU R252, [R1+0x4b4] ;  /* 0x0004b40001fc7983 */ /* 0x000ee20000300800 */
[----:B------:R-:W-:Y:S02]  /*70b30*/  PRMT R45, R233, 0x4210, R53 ;  /* 0x00004210e92d7816 */ /* 0x000fe40000000035 */
[----:B------:R-:W-:Y:S02]  /*70b40*/  PRMT R48, R48, 0x5210, R52 ;  /* 0x0000521030307816 */ /* 0x000fe40000000034 */
[----:B------:R-:W-:Y:S01]  /*70b50*/  PRMT R51, R51, 0x5210, R55 ;  /* 0x0000521033337816 */ /* 0x000fe20000000037 */
[----:B0-----:R0:W-:Y:S04]  /*70b60*/  STL.64 [R1+0x80], R64 ;  /* 0x0000804001007387 */ /* 0x0011e80000100a00 */
[----:B------:R1:W-:Y:S04]  /*70b70*/  STL.64 [R1+0x88], R66 ;  /* 0x0000884201007387 */ /* 0x0003e80000100a00 */
[----:B------:R-:W1:Y:S04]  /*70b80*/  LDL.LU R229, [R1+0x3f0] ;  /* 0x0003f00001e57983 */ /* 0x000e680000300800 */
[----:B------:R-:W3:Y:S04]  /*70b90*/  LDL.LU R234, [R1+0x3ec] ;  /* 0x0003ec0001ea7983 */ /* 0x000ee80000300800 */
[----:B------:R-:W3:Y:S01]  /*70ba0*/  LDL.LU R233, [R1+0x38c] ;  /* 0x00038c0001e97983 */ /* 0x000ee20000300800 */
[----:B------:R-:W-:-:S03]  /*70bb0*/  LOP3.LUT R56, R235, 0xffff, RZ, 0xc0, !PT ;  /* 0x0000ffffeb387812 */ /* 0x000fc600078ec0ff */
[----:B------:R-:W3:Y:S01]  /*70bc0*/  LDL.LU R235, [R1+0x388] ;  /* 0x0003880001eb7983 */ /* 0x000ee20000300800 */
[----:B--2---:R-:W-:-:S03]  /*70bd0*/  LOP3.LUT R58, R240, 0xffff, RZ, 0xc0, !PT ;  /* 0x0000fffff03a7812 */ /* 0x004fc600078ec0ff */
[----:B------:R-:W2:Y:S01]  /*70be0*/  LDL.LU R240, [R1+0x37c] ;  /* 0x00037c0001f07983 */ /* 0x000ea20000300800 */
[----:B----4-:R-:W-:Y:S02]  /*70bf0*/  LOP3.LUT R63, R63, 0xffff, RZ, 0xc0, !PT ;  /* 0x0000ffff3f3f7812 */ /* 0x010fe400078ec0ff */
[----:B---3--:R-:W-:Y:S02]  /*70c00*/  PRMT R52, R242, 0x4210, R56 ;  /* 0x00004210f2347816 */ /* 0x008fe40000000038 */
[----:B------:R-:W3:Y:S04]  /*70c10*/  LDL.LU R242, [R1+0x154] ;  /* 0x0001540001f27983 */ /* 0x000ee80000300800 */
[----:B------:R-:W4:Y:S04]  /*70c20*/  LDL.LU R222, [R1+0x4c8] ;  /* 0x0004c80001de7983 */ /* 0x000f280000300800 */
[----:B------:R-:W4:Y:S01]  /*70c30*/  LDL.LU R224, [R1+0x4c0] ;  /* 0x0004c00001e07983 */ /* 0x000f220000300800 */
[----:B------:R-:W-:-:S03]  /*70c40*/  PRMT R55, R241, 0x4210, R63 ;  /* 0x00004210f1377816 */ /* 0x000fc6000000003f */
[----:B------:R-:W4:Y:S01]  /*70c50*/  LDL.LU R241, [R1+0x3fc] ;  /* 0x0003fc0001f17983 */ /* 0x000f220000300800 */
[----:B0-----:R-:W-:-:S03]  /*70c60*/  LOP3.LUT R64, R243, 0xffff, RZ, 0xc0, !PT ;  /* 0x0000fffff3407812 */ /* 0x001fc600078ec0ff */
[----:B------:R-:W4:Y:S01]  /*70c70*/  LDL.LU R243, [R1+0x3f8] ;  /* 0x0003f80001f37983 */ /* 0x000f220000300800 */
[----:B------:R-:W-:-:S03]  /*70c80*/  LOP3.LUT R65, R252, 0xffff, RZ, 0xc0, !PT ;  /* 0x0000fffffc417812 */ /* 0x000fc600078ec0ff */
[----:B------:R-:W4:Y:S01]  /*70c90*/  LDL.LU R252, [R1+0x3bc] ;  /* 0x0003bc0001fc7983 */ /* 0x000f220000300800 */
[----:B------:R-:W-:Y:S02]  /*70ca0*/  LOP3.LUT R62, R62, 0xffff, RZ, 0xc0, !PT ;  /* 0x0000ffff3e3e7812 */ /* 0x000fe400078ec0ff */
[----:B------:R-:W-:Y:S02]  /*70cb0*/  PRMT R49, R49, 0x5210, R53 ;  /* 0x0000521031317816 */ /* 0x000fe40000000035 */
[----:B------:R-:W-:Y:S02]  /*70cc0*/  PRMT R50, R50, 0x5210, R54 ;  /* 0x0000521032327816 */ /* 0x000fe40000000036 */
[----:B------:R-:W-:Y:S02]  /*70cd0*/  PRMT R53, R226, 0x4210, R58 ;  /* 0x00004210e2357816 */ /* 0x000fe4000000003a */
[----:B------:R-:W-:Y:S01]  /*70ce0*/  PRMT R54, R227, 0x4210, R62 ;  /* 0x00004210e3367816 */ /* 0x000fe2000000003e */
[----:B------:R-:W4:Y:S01]  /*70cf0*/  LDL.LU R226, [R1+0x3a8] ;  /* 0x0003a80001e27983 */ /* 0x000f220000300800 */
[----:B------:R-:W-:-:S02]  /*70d00*/  PRMT R57, R57, 0x5210, R58 ;  /* 0x0000521039397816 */ /* 0x000fc4000000003a */
[----:B------:R-:W-:Y:S01]  /*70d10*/  PRMT R58, R60, 0x5210, R62 ;  /* 0x000052103c3a7816 */ /* 0x000fe2000000003e */
[----:B------:R-:W4:Y:S01]  /*70d20*/  LDL.LU R227, [R1+0x3a0] ;  /* 0x0003a00001e37983 */ /* 0x000f220000300800 */
[----:B------:R-:W-:Y:S02]  /*70d30*/  PRMT R56, R61, 0x5210, R56 ;  /* 0x000052103d387816 */ /* 0x000fe40000000038 */
[----:B------:R-:W-:Y:S02]  /*70d40*/  PRMT R59, R59, 0x5210, R63 ;  /* 0x000052103b3b7816 */ /* 0x000fe4000000003f */
[----:B-1----:R-:W-:Y:S02]  /*70d50*/  LOP3.LUT R66, R229, 0xffff, RZ, 0xc0, !PT ;  /* 0x0000ffffe5427812 */ /* 0x002fe400078ec0ff */
[----:B------:R-:W4:Y:S01]  /*70d60*/  LDL.LU R229, [R1+0x158] ;  /* 0x0001580001e57983 */ /* 0x000f220000300800 */
[----:B------:R-:W-:-:S03]  /*70d70*/  LOP3.LUT R67, R234, 0xffff, RZ, 0xc0, !PT ;  /* 0x0000ffffea437812 */ /* 0x000fc600078ec0ff */
[----:B------:R-:W4:Y:S01]  /*70d80*/  LDL.LU R234, [R1+0x4d0] ;  /* 0x0004d00001ea7983 */ /* 0x000f220000300800 */
[----:B------:R-:W-:-:S03]  /*70d90*/  PRMT R60, R233, 0x4210, R64 ;  /* 0x00004210e93c7816 */ /* 0x000fc60000000040 */
[----:B------:R-:W4:Y:S01]  /*70da0*/  LDL.LU R233, [R1+0x4cc] ;  /* 0x0004cc0001e97983 */ /* 0x000f220000300800 */
[----:B------:R-:W-:-:S03]  /*70db0*/  PRMT R61, R235, 0x4210, R65 ;  /* 0x00004210eb3d7816 */ /* 0x000fc60000000041 */
[----:B------:R-:W4:Y:S01]  /*70dc0*/  LDL.LU R235, [R1+0x454] ;  /* 0x0004540001eb7983 */ /* 0x000f220000300800 */
[----:B--2---:R-:W-:-:S03]  /*70dd0*/  PRMT R62, R240, 0x4210, R66 ;  /* 0x00004210f03e7816 */ /* 0x004fc60000000042 */
[----:B------:R-:W2:Y:S01]  /*70de0*/  LDL.LU R240, [R1+0x450] ;  /* 0x0004500001f07983 */ /* 0x000ea20000300800 */
[----:B---3--:R-:W-:-:S03]  /*70df0*/  PRMT R63, R242, 0x4210, R67 ;  /* 0x00004210f23f7816 */ /* 0x008fc60000000043 */
[----:B------:R-:W3:Y:S01]  /*70e00*/  LDL.LU R242, [R1+0x400] ;  /* 0x0004000001f27983 */ /* 0x000ee20000300800 */
[----:B----4-:R-:W-:Y:S02]  /*70e10*/  LOP3.LUT R72, R222, 0xffff, RZ, 0xc0, !PT ;  /* 0x0000ffffde487812 */ /* 0x010fe400078ec0ff */
[----:B------:R-:W-:Y:S02]  /*70e20*/  LOP3.LUT R74, R241, 0xffff, RZ, 0xc0, !PT ;  /* 0x0000fffff14a7812 */ /* 0x000fe400078ec0ff */
[----:B------:R-:W4:Y:S01]  /*70e30*/  LDL.LU R241, [R1+0x3e8] ;  /* 0x0003e80001f17983 */ /* 0x000f220000300800 */
[----:B------:R-:W-:-:S03]  /*70e40*/  LOP3.LUT R76, R243, 0xffff, RZ, 0xc0, !PT ;  /* 0x0000fffff34c7812 */ /* 0x000fc600078ec0ff */
[----:B------:R-:W4:Y:S01]  /*70e50*/  LDL.LU R243, [R1+0x3e4] ;  /* 0x0003e40001f37983 */ /* 0x000f220000300800 */
[----:B------:R-:W-:-:S03]  /*70e60*/  PRMT R68, R252, 0x4210, R72 ;  /* 0x00004210fc447816 */ /* 0x000fc60000000048 */
[----:B------:R-:W4:Y:S04]  /*70e70*/  LDL.LU R252, [R1+0x3e0] ;  /* 0x0003e00001fc7983 */ /* 0x000f280000300800 */
[----:B------:R-:W-:Y:S01]  /*70e80*/  STSM.16.M88.4 [R19], R40 ;  /* 0x0000002813007844 */ /* 0x000fe20000000200 */
[----:B------:R-:W-:Y:S01]  /*70e90*/  BAR.SYNC.DEFER_BLOCKING 0x0 ;  /* 0x0000000000007b1d */ /* 0x000fe20000010000 */
[----:B------:R-:W-:-:S05]  /*70ea0*/  LOP3.LUT R73, R224, 0xffff, RZ, 0xc0, !PT ;  /* 0x0000ffffe0497812 */ /* 0x000fca00078ec0ff */
[----:B------:R-:W4:Y:S04]  /*70eb0*/  LDL.LU R214, [R1+0x4e0] ;  /* 0x0004e00001d67983 */ /* 0x000f280000300800 */
[----:B------:R-:W0:Y:S01]  /*70ec0*/  LDS.128 R40, [R18] ;  /* 0x0000000012287984 */ /* 0x000e220000000c00 */
[----:B------:R-:W-:Y:S01]  /*70ed0*/  BAR.SYNC.DEFER_BLOCKING 0x0 ;  /* 0x0000000000007b1d */ /* 0x000fe20000010000 */
[----:B------:R-:W-:Y:S02]  /*70ee0*/  PRMT R69, R226, 0x4210, R73 ;  /* 0x00004210e2457816 */ /* 0x000fe40000000049 */
[----:B------:R-:W-:-:S03]  /*70ef0*/  PRMT R70, R227, 0x4210, R74 ;  /* 0x00004210e3467816 */ /* 0x000fc6000000004a */
[----:B------:R-:W4:Y:S04]  /*70f00*/  LDL.LU R218, [R1+0x4dc] ;  /* 0x0004dc0001da7983 */ /* 0x000f280000300800 */
[----:B------:R-:W4:Y:S01]  /*70f10*/  LDL.LU R217, [R1+0x45c] ;  /* 0x00045c0001d97983 */ /* 0x000f220000300800 */
[----:B------:R-:W-:-:S03]  /*70f20*/  PRMT R71, R229, 0x4210, R76 ;  /* 0x00004210e5477816 */ /* 0x000fc6000000004c */
[----:B------:R-:W4:Y:S01]  /*70f30*/  LDL.LU R222, [R1+0x458] ;  /* 0x0004580001de7983 */ /* 0x000f220000300800 */
[----:B------:R-:W-:-:S03]  /*70f40*/  LOP3.LUT R80, R234, 0xffff, RZ, 0xc0, !PT ;  /* 0x0000ffffea507812 */ /* 0x000fc600078ec0ff */
[----:B------:R-:W4:Y:S04]  /*70f50*/  LDL.LU R224, [R1+0x414] ;  /* 0x0004140001e07983 */ /* 0x000f280000300800 */
[----:B------:R-:W-:Y:S01]  /*70f60*/  STSM.16.M88.4 [R19], R44 ;  /* 0x0000002c13007844 */ /* 0x000fe20000000200 */
[----:B------:R-:W-:Y:S01]  /*70f70*/  BAR.SYNC.DEFER_BLOCKING 0x0 ;  /* 0x0000000000007b1d */ /* 0x000fe20000010000 */
[----:B------:R-:W-:Y:S02]  /*70f80*/  LOP3.LUT R81, R233, 0xffff, RZ, 0xc0, !PT ;  /* 0x0000ffffe9517812 */ /* 0x000fe400078ec0ff */
[----:B------:R-:W-:-:S03]  /*70f90*/  PRMT R75, R75, 0x5210, R76 ;  /* 0x000052104b4b7816 */ /* 0x000fc6000000004c */
[----:B------:R-:W4:Y:S04]  /*70fa0*/  LDL.LU R226, [R1+0x40c] ;  /* 0x00040c0001e27983 */ /* 0x000f280000300800 */
[----:B------:R-:W4:Y:S04]  /*70fb0*/  LDL.LU R227, [R1+0x408] ;  /* 0x0004080001e37983 */ /* 0x000f280000300800 */
[----:B------:R-:W4:Y:S04]  /*70fc0*/  LDL.LU R229, [R1+0x404] ;  /* 0x0004040001e57983 */ /* 0x000f280000300800 */
[----:B------:R-:W4:Y:S04]  /*70fd0*/  LDL.LU R234, [R1+0x4f4] ;  /* 0x0004f40001ea7983 */ /* 0x000f280000300800 */
[----:B------:R-:W1:Y:S01]  /*70fe0*/  LDS.128 R44, [R18] ;  /* 0x00000000122c7984 */ /* 0x000e620000000c00 */
[----:B------:R-:W-:Y:S06]  /*70ff0*/  BAR.SYNC.DEFER_BLOCKING 0x0 ;  /* 0x0000000000007b1d */ /* 0x000fec0000010000 */
[----:B------:R-:W4:Y:S04]  /*71000*/  LDL.LU R233, [R1+0x4ec] ;  /* 0x0004ec0001e97983 */ /* 0x000f280000300800 */
[----:B------:R-:W-:Y:S01]  /*71010*/  STSM.16.M88.4 [R19], R48 ;  /* 0x0000003013007844 */ /* 0x000fe20000000200 */
[----:B------:R-:W-:Y:S06]  /*71020*/  BAR.SYNC.DEFER_BLOCKING 0x0 ;  /* 0x0000000000007b1d */ /* 0x000fec0000010000 */
[----:B------:R-:W1:Y:S02]  /*71030*/  LDS.128 R48, [R18] ;  /* 0x0000000012307984 */ /* 0x000e640000000c00 */
[----:B------:R-:W-:Y:S06]  /*71040*/  BAR.SYNC.DEFER_BLOCKING 0x0 ;  /* 0x0000000000007b1d */ /* 0x000fec0000010000 */
[----:B------:R-:W-:Y:S02]  /*71050*/  STSM.16.M88.4 [R19], R52 ;  /* 0x0000003413007844 */ /* 0x000fe40000000200 */
[----:B------:R-:W-:Y:S01]  /*71060*/  BAR.SYNC.DEFER_BLOCKING 0x0 ;  /* 0x0000000000007b1d */ /* 0x000fe20000010000 */
[----:B------:R-:W-:-:S05]  /*71070*/  LOP3.LUT R82, R235, 0xffff, RZ, 0xc0, !PT ;  /* 0x0000ffffeb527812 */ /* 0x000fca00078ec0ff */
[----:B------:R-:W4:Y:S04]  /*71080*/  LDL.LU R235, [R1+0x46c] ;  /* 0x00046c0001eb7983 */ /* 0x000f280000300800 */
[----:B------:R-:W1:Y:S01]  /*71090*/  LDS.128 R52, [R18] ;  /* 0x0000000012347984 */ /* 0x000e620000000c00 */
[----:B------:R-:W-:Y:S01]  /*710a0*/  BAR.SYNC.DEFER_BLOCKING 0x0 ;  /* 0x0000000000007b1d */ /* 0x000fe20000010000 */
[----:B--2---:R-:W-:-:S05]  /*710b0*/  LOP3.LUT R84, R240, 0xffff, RZ, 0xc0, !PT ;  /* 0x0000fffff0547812 */ /* 0x004fca00078ec0ff */
[----:B------:R-:W2:Y:S01]  /*710c0*/  LDL.LU R240, [R1+0x468] ;  /* 0x0004680001f07983 */ /* 0x000ea20000300800 */
[----:B---3--:R-:W-:-:S03]  /*710d0*/  PRMT R76, R242, 0x4210, R80 ;  /* 0x00004210f24c7816 */ /* 0x008fc60000000050 */
[----:B------:R-:W3:Y:S01]  /*710e0*/  LDL.LU R242, [R1+0x4a8] ;  /* 0x0004a80001f27983 */ /* 0x000ee20000300800 */
[----:B----4-:R-:W-:-:S03]  /*710f0*/  PRMT R77, R241, 0x4210, R81 ;  /* 0x00004210f14d7816 */ /* 0x010fc60000000051 */
[----:B------:R-:W4:Y:S01]  /*71100*/  LDL.LU R241, [R1+0x49c] ;  /* 0x00049c0001f17983 */ /* 0x000f220000300800 */
[----:B------:R-:W-:-:S03]  /*71110*/  PRMT R78, R243, 0x4210, R82 ;  /* 0x00004210f34e7816 */ /* 0x000fc60000000052 */
[----:B------:R-:W4:Y:S01]  /*71120*/  LDL.LU R243, [R1+0x498] ;  /* 0x0004980001f37983 */ /* 0x000f220000300800 */
[----:B------:R-:W-:-:S03]  /*71130*/  PRMT R79, R252, 0x4210, R84 ;  /* 0x00004210fc4f7816 */ /* 0x000fc60000000054 */
[----:B------:R-:W4:Y:S04]  /*71140*/  LDL.LU R252, [R1+0x304] ;  /* 0x0003040001fc7983 */ /* 0x000f280000300800 */
[----:B------:R-:W-:Y:S01]  /*71150*/  STSM.16.M88.4 [R19], R56 ;  /* 0x0000003813007844 */ /* 0x000fe20000000200 */
[----:B------:R-:W-:Y:S06]  /*71160*/  BAR.SYNC.DEFER_BLOCKING 0x0 ;  /* 0x0000000000007b1d */ /* 0x000fec0000010000 */
[----:B------:R-:W1:Y:S02]  /*71170*/  LDS.128 R56, [R18] ;  /* 0x0000000012387984 */ /* 0x000e640000000c00 */
[----:B------:R-:W-:Y:S06]  /*71180*/  BAR.SYNC.DEFER_BLOCKING 0x0 ;  /* 0x0000000000007b1d */ /* 0x000fec0000010000 */
[----:B------:R-:W-:Y:S02]  /*71190*/  STSM.16.M88.4 [R19], R60 ;  /* 0x0000003c13007844 */ /* 0x000fe40000000200 */
[----:B------:R-:W-:Y:S01]  /*711a0*/  BAR.SYNC.DEFER_BLOCKING 0x0 ;  /* 0x0000000000007b1d */ /* 0x000fe20000010000 */
[----:B------:R-:W-:-:S02]  /*711b0*/  PRMT R64, R154, 0x5210, R64 ;  /* 0x000052109a407816 */ /* 0x000fc40000000040 */
[----:B------:R-:W-:-:S03]  /*711c0*/  PRMT R65, R156, 0x5210, R65 ;  /* 0x000052109c417816 */ /* 0x000fc60000000041 */
[----:B------:R-:W1:Y:S01]  /*711d0*/  LDS.128 R60, [R18] ;  /* 0x00000000123c7984 */ /* 0x000e620000000c00 */
[----:B------:R-:W-:Y:S02]  /*711e0*/  PRMT R66, R158, 0x5210, R66 ;  /* 0x000052109e427816 */ /* 0x000fe40000000042 */
[----:B------:R-:W-:Y:S01]  /*711f0*/  PRMT R67, R157, 0x5210, R67 ;  /* 0x000052109d437816 */ /* 0x000fe20000000043 */
[----:B------:R-:W-:Y:S06]  /*71200*/  BAR.SYNC.DEFER_BLOCKING 0x0 ;  /* 0x0000000000007b1d */ /* 0x000fec0000010000 */
[----:B------:R-:W-:Y:S02]  /*71210*/  STSM.16.M88.4 [R19], R64 ;  /* 0x0000004013007844 */ /* 0x000fe40000000200 */
        /* <DEDUP_REMOVED lines=8> */
[----:B------:R-:W-:Y:S01]  /*712a0*/  PRMT R74, R152, 0x5210, R74 ;  /* 0x00005210984a7816 */ /* 0x000fe2000000004a */
[----:B------:R-:W-:Y:S06]  /*712b0*/  BAR.SYNC.DEFER_BLOCKING 0x0 ;  /* 0x0000000000007b1d */ /* 0x000fec0000010000 */
[----:B------:R-:W-:Y:S02]  /*712c0*/  STSM.16.M88.4 [R19], R72 ;  /* 0x0000004813007844 */ /* 0x000fe40000000200 */
[----:B------:R-:W-:Y:S01]  /*712d0*/  BAR.SYNC.DEFER_BLOCKING 0x0 ;  /* 0x0000000000007b1d */ /* 0x000fe20000010000 */
[----:B------:R-:W-:-:S02]  /*712e0*/  LOP3.LUT R92, R222, 0xffff, RZ, 0xc0, !PT ;  /* 0x0000ffffde5c7812 */ /* 0x000fc400078ec0ff */
[----:B------:R-:W-:Y:S02]  /*712f0*/  LOP3.LUT R96, R234, 0xffff, RZ, 0xc0, !PT ;  /* 0x0000ffffea607812 */ /* 0x000fe400078ec0ff */
[----:B------:R-:W-:Y:S02]  /*71300*/  LOP3.LUT R97, R233, 0xffff, RZ, 0xc0, !PT ;  /* 0x0000ffffe9617812 */ /* 0x000fe400078ec0ff */
[----:B------:R-:W-:Y:S01]  /*71310*/  LOP3.LUT R98, R235, 0xffff, RZ, 0xc0, !PT ;  /* 0x0000ffffeb627812 */ /* 0x000fe200078ec0ff */
[----:B------:R-:W4:Y:S04]  /*71320*/  LDL.LU R234, [R1+0x510] ;  /* 0x0005100001ea7983 */ /* 0x000f280000300800 */
[----:B------:R-:W1:Y:S01]  /*71330*/  LDS.128 R72, [R18] ;  /* 0x0000000012487984 */ /* 0x000e620000000c00 */
[----:B------:R-:W-:Y:S01]  /*71340*/  BAR.SYNC.DEFER_BLOCKING 0x0 ;  /* 0x0000000000007b1d */ /* 0x000fe20000010000 */
[----:B------:R-:W-:-:S02]  /*71350*/  PRMT R87, R229, 0x4210, R92 ;  /* 0x00004210e5577816 */ /* 0x000fc4000000005c */
[----:B------:R-:W-:Y:S02]  /*71360*/  PRMT R91, R91, 0x5210, R92 ;  /* 0x000052105b5b7816 */ /* 0x000fe4000000005c */
[----:B--2---:R-:W-:Y:S01]  /*71370*/  LOP3.LUT R99, R240, 0xffff, RZ, 0xc0, !PT ;  /* 0x0000fffff0637812 */ /* 0x004fe200078ec0ff */
[----:B------:R-:W2:Y:S01]  /*71380*/  LDL.LU R233, [R1+0x50c] ;  /* 0x00050c0001e97983 */ /* 0x000ea20000300800 */
[----:B---3--:R-:W-:-:S03]  /*71390*/  PRMT R92, R242, 0x4210, R96 ;  /* 0x00004210f25c7816 */ /* 0x008fc60000000060 */
[----:B------:R-:W3:Y:S04]  /*713a0*/  LDL.LU R235, [R1+0x484] ;  /* 0x0004840001eb7983 */ /* 0x000ee80000300800 */
[----:B------:R-:W3:Y:S01]  /*713b0*/  LDL.LU R240, [R1+0x480] ;  /* 0x0004800001f07983 */ /* 0x000ee20000300800 */
[----:B----4-:R-:W-:-:S03]  /*713c0*/  PRMT R93, R241, 0x4210, R97 ;  /* 0x00004210f15d7816 */ /* 0x010fc60000000061 */
[----:B------:R-:W4:Y:S04]  /*713d0*/  LDL.LU R242, [R1+0x4fc] ;  /* 0x0004fc0001f27983 */ /* 0x000f280000300800 */
[----:B------:R-:W4:Y:S04]  /*713e0*/  LDL.LU R241, [R1+0x4f8] ;  /* 0x0004f80001f17983 */ /* 0x000f280000300800 */
[----:B------:R-:W-:Y:S01]  /*713f0*/  STSM.16.M88.4 [R19], R76 ;  /* 0x0000004c13007844 */ /* 0x000fe20000000200 */
[----:B------:R-:W-:Y:S01]  /*71400*/  BAR.SYNC.DEFER_BLOCKING 0x0 ;  /* 0x0000000000007b1d */ /* 0x000fe20000010000 */
[----:B------:R-:W-:-:S02]  /*71410*/  PRMT R94, R243, 0x4210, R98 ;  /* 0x00004210f35e7816 */ /* 0x000fc40000000062 */
[----:B------:R-:W-:-:S03]  /*71420*/  PRMT R95, R252, 0x4210, R99 ;  /* 0x00004210fc5f7816 */ /* 0x000fc60000000063 */
[----:B------:R-:W4:Y:S04]  /*71430*/  LDL.LU R243, [R1+0x4f0] ;  /* 0x0004f00001f37983 */ /* 0x000f280000300800 */
[----:B------:R-:W4:Y:S04]  /*71440*/  LDL.LU R252, [R1+0x31c] ;  /* 0x00031c0001fc7983 */ /* 0x000f280000300800 */
[----:B------:R-:W1:Y:S01]  /*71450*/  LDS.128 R76, [R18] ;  /* 0x00000000124c7984 */ /* 0x000e620000000c00 */
[----:B------:R-:W-:Y:S02]  /*71460*/  PRMT R80, R145, 0x5210, R80 ;  /* 0x0000521091507816 */ /* 0x000fe40000000050 */
[----:B------:R-:W-:-:S02]  /*71470*/  PRMT R81, R149, 0x5210, R81 ;  /* 0x0000521095517816 */ /* 0x000fc40000000051 */
[----:B------:R-:W-:Y:S02]  /*71480*/  PRMT R82, R143, 0x5210, R82 ;  /* 0x000052108f527816 */ /* 0x000fe40000000052 */
[----:B------:R-:W-:Y:S01]  /*71490*/  PRMT R83, R83, 0x5210, R84 ;  /* 0x0000521053537816 */ /* 0x000fe20000000054 */
[----:B------:R-:W-:Y:S06]  /*714a0*/  BAR.SYNC.DEFER_BLOCKING 0x0 ;  /* 0x0000000000007b1d */ /* 0x000fec0000010000 */
[----:B------:R-:W-:Y:S02]  /*714b0*/  STSM.16.M88.4 [R19], R80 ;  /* 0x0000005013007844 */ /* 0x000fe40000000200 */
[----:B------:R-:W-:Y:S01]  /*714c0*/  BAR.SYNC.DEFER_BLOCKING 0x0 ;  /* 0x0000000000007b1d */ /* 0x000fe20000010000 */
[----:B------:R-:W-:-:S02]  /*714d0*/  LOP3.LUT R88, R214, 0xffff, RZ, 0xc0, !PT ;  /* 0x0000ffffd6587812 */ /* 0x000fc400078ec0ff */
[----:B------:R-:W-:Y:S02]  /*714e0*/  LOP3.LUT R89, R218, 0xffff, RZ, 0xc0, !PT ;  /* 0x0000ffffda597812 */ /* 0x000fe400078ec0ff */
[----:B------:R-:W-:Y:S01]  /*714f0*/  LOP3.LUT R90, R217, 0xffff, RZ, 0xc0, !PT ;  /* 0x0000ffffd95a7812 */ /* 0x000fe200078ec0ff */
[----:B------:R-:W1:Y:S01]  /*71500*/  LDS.128 R80, [R18] ;  /* 0x0000000012507984 */ /* 0x000e620000000c00 */
[----:B------:R-:W-:Y:S02]  /*71510*/  PRMT R84, R224, 0x4210, R88 ;  /* 0x00004210e0547816 */ /* 0x000fe40000000058 */
[----:B------:R-:W-:Y:S02]  /*71520*/  PRMT R85, R226, 0x4210, R89 ;  /* 0x00004210e2557816 */ /* 0x000fe40000000059 */
[----:B------:R-:W-:Y:S01]  /*71530*/  PRMT R86, R227, 0x4210, R90 ;  /* 0x00004210e3567816 */ /* 0x000fe2000000005a */
        /* <DEDUP_REMOVED lines=9> */
[----:B------:R-:W-:Y:S06]  /*715d0*/  BAR.SYNC.DEFER_BLOCKING 0x0 ;  /* 0x0000000000007b1d */ /* 0x000fec0000010000 */
[----:B------:R-:W1:Y:S02]  /*715e0*/  LDS.128 R88, [R18] ;  /* 0x0000000012587984 */ /* 0x000e640000000c00 */
[----:B------:R-:W-:Y:S06]  /*715f0*/  BAR.SYNC.DEFER_BLOCKING 0x0 ;  /* 0x0000000000007b1d */ /* 0x000fec0000010000 */
[----:B------:R0:W-:Y:S02]  /*71600*/  STSM.16.M88.4 [R19], R92 ;  /* 0x0000005c13007844 */ /* 0x0001e40000000200 */
[----:B0-----:R-:W0:Y:S01]  /*71610*/  LDC.64 R92, c[0x0][0x228] ;  /* 0x00008a00ff5c7b82 */ /* 0x001e220000000a00 */
[----:B------:R-:W-:-:S02]  /*71620*/  PRMT R96, R132, 0x5210, R96 ;  /* 0x0000521084607816 */ /* 0x000fc40000000060 */
[----:B------:R-:W-:Y:S01]  /*71630*/  PRMT R97, R133, 0x5210, R97 ;  /* 0x0000521085617816 */ /* 0x000fe20000000061 */
[----:B0-----:R-:W-:Y:S01]  /*71640*/  STL [R1+0x28], R92 ;  /* 0x0000285c01007387 */ /* 0x001fe20000100800 */
[----:B------:R-:W-:-:S03]  /*71650*/  IMAD.MOV.U32 R120, RZ, RZ, R93 ;  /* 0x000000ffff787224 */ /* 0x000fc600078e005d */
[----:B------:R-:W-:Y:S01]  /*71660*/  BAR.SYNC.DEFER_BLOCKING 0x0 ;  /* 0x0000000000007b1d */ /* 0x000fe20000010000 */
[----:B------:R-:W-:Y:S02]  /*71670*/  PRMT R98, R135, 0x5210, R98 ;  /* 0x0000521087627816 */ /* 0x000fe40000000062 */
[----:B------:R-:W-:-:S03]  /*71680*/  PRMT R99, R134, 0x5210, R99 ;  /* 0x0000521086637816 */ /* 0x000fc60000000063 */
[----:B------:R-:W0:Y:S02]  /*71690*/  LDS.128 R92, [R18] ;  /* 0x00000000125c7984 */ /* 0x000e240000000c00 */
[----:B------:R-:W-:Y:S06]  /*716a0*/  BAR.SYNC.DEFER_BLOCKING 0x0 ;  /* 0x0000000000007b1d */ /* 0x000fec0000010000 */
[----:B------:R-:W-:Y:S02]  /*716b0*/  STSM.16.M88.4 [R19], R96 ;  /* 0x0000006013007844 */ /* 0x000fe40000000200 */
[----:B------:R-:W-:Y:S01]  /*716c0*/  BAR.SYNC.DEFER_BLOCKING 0x0 ;  /* 0x0000000000007b1d */ /* 0x000fe20000010000 */
[----:B------:R-:W-:-:S02]  /*716d0*/  LOP3.LUT R111, R234, 0xffff, RZ, 0xc0, !PT ;  /* 0x0000ffffea6f7812 */ /* 0x000fc400078ec0ff */
[----:B--2---:R-:W-:Y:S02]  /*716e0*/  LOP3.LUT R110, R233, 0xffff, RZ, 0xc0, !PT ;  /* 0x0000ffffe96e7812 */ /* 0x004fe400078ec0ff */
[----:B---3--:R-:W-:Y:S02]  /*716f0*/  LOP3.LUT R109, R235, 0xffff, RZ, 0xc0, !PT ;  /* 0x0000ffffeb6d7812 */ /* 0x008fe400078ec0ff */
[----:B------:R-:W-:Y:S01]  /*71700*/  LOP3.LUT R108, R240, 0xffff, RZ, 0xc0, !PT ;  /* 0x0000fffff06c7812 */ /* 0x000fe200078ec0ff */
[----:B------:R-:W2:Y:S01]  /*71710*/  LDS.128 R96, [R18] ;  /* 0x0000000012607984 */ /* 0x000ea20000000c00 */
[----:B------:R-:W-:Y:S01]  /*71720*/  IMAD.MOV.U32 R121, RZ, RZ, R101 ;  /* 0x000000ffff797224 */ /* 0x000fe200078e0065 */
[----:B----4-:R-:W-:Y:S01]  /*71730*/  PRMT R101, R241, 0x4210, R110 ;  /* 0x00004210f1657816 */ /* 0x010fe2000000006e */
[----:B------:R-:W-:Y:S01]  /*71740*/  IMAD.MOV.U32 R229, RZ, RZ, R100 ;  /* 0x000000ffffe57224 */ /* 0x000fe200078e0064 */
[----:B------:R-:W-:Y:S02]  /*71750*/  PRMT R100, R242, 0x4210, R111 ;  /* 0x00004210f2647816 */ /* 0x000fe4000000006f */
[----:B------:R-:W-:-:S02]  /*71760*/  PRMT R102, R243, 0x4210, R109 ;  /* 0x00004210f3667816 */ /* 0x000fc4000000006d */
[----:B------:R-:W-:Y:S01]  /*71770*/  PRMT R103, R252, 0x4210, R108 ;  /* 0x00004210fc677816 */ /* 0x000fe2000000006c */
[----:B------:R-:W-:Y:S01]  /*71780*/  BAR.SYNC.DEFER_BLOCKING 0x0 ;  /* 0x0000000000007b1d */ /* 0x000fe20000010000 */
[----:B------:R-:W-:Y:S01]  /*71790*/  ISETP.GE.AND P2, PT, R113, R121, PT ;  /* 0x000000797100720c */ /* 0x000fe20003f46270 */
[C---:B------:R-:W-:Y:S02]  /*717a0*/  VIADD R116, R10.reuse, 0x1 ;  /* 0x000000010a747836 */ /* 0x040fe40000000000 */
[----:B------:R-:W-:-:S04]  /*717b0*/  IMAD R117, R10, R117, RZ ;  /* 0x000000750a757224 */ /* 0x000fc800078e02ff */
[----:B------:R-:W3:Y:S01]  /*717c0*/  LDC R252, c[0x0][0x248] ;  /* 0x00009200fffc7b82 */ /* 0x000ee20000000800 */
[----:B------:R4:W-:Y:S07]  /*717d0*/  STSM.16.M88.4 [R19], R100 ;  /* 0x0000006413007844 */ /* 0x0009ee0000000200 */
[----:B----4-:R-:W4:Y:S01]  /*717e0*/  LDC.64 R102, c[0x0][0x228] ;  /* 0x00008a00ff667b82 */ /* 0x010f220000000a00 */
[----:B------:R-:W-:Y:S02]  /*717f0*/  ISETP.GE.AND P5, PT, R116, R120, PT ;  /* 0x000000787400720c */ /* 0x000fe40003fa6270 */
[----:B------:R-:W-:-:S02]  /*71800*/  IADD3 R130, P4, R117, R11, RZ ;  /* 0x0000000b75827210 */ /* 0x000fc40007f9e0ff */
[----:B------:R-:W-:-:S03]  /*71810*/  IADD3 R126, P1, R117, R9, RZ ;  /* 0x00000009757e7210 */ /* 0x000fc60007f3e0ff */
[----:B------:R-:W1:Y:S01]  /*71820*/  LDC R100, c[0x0][0x248] ;  /* 0x00009200ff647b82 */ /* 0x000e620000000800 */
[----:B----4-:R4:W-:Y:S01]  /*71830*/  STL [R1+0x2018], R102 ;  /* 0x0020186601007387 */ /* 0x0109e20000100800 */
[----:B------:R-:W-:-:S06]  /*71840*/  IMAD.MOV.U32 R124, RZ, RZ, R103 ;  /* 0x000000ffff7c7224 */ /* 0x000fcc00078e0067 */
[----:B------:R-:W0:Y:S08]  /*71850*/  LDC R120, c[0x0][0x248] ;  /* 0x00009200ff787b82 */ /* 0x000e300000000800 */
[----:B----4-:R-:W4:Y:S02]  /*71860*/  LDC.64 R102, c[0x0][0x228] ;  /* 0x00008a00ff667b82 */ /* 0x010f240000000a00 */
[----:B----4-:R4:W-:Y:S01]  /*71870*/  STL [R1+0x2024], R103 ;  /* 0x0020246701007387 */ /* 0x0109e20000100800 */
[----:B------:R-:W-:-:S05]  /*71880*/  IMAD.MOV.U32 R122, RZ, RZ, R102 ;  /* 0x000000ffff7a7224 */ /* 0x000fca00078e0066 */
[----:B----4-:R-:W4:Y:S02]  /*71890*/  LDC.64 R102, c[0x0][0x228] ;  /* 0x00008a00ff667b82 */ /* 0x010f240000000a00 */
[----:B----4-:R4:W-:Y:S01]  /*718a0*/  STL [R1+0x202c], R103 ;  /* 0x00202c6701007387 */ /* 0x0109e20000100800 */
[----:B------:R-:W-:-:S05]  /*718b0*/  IMAD.MOV.U32 R121, RZ, RZ, R102 ;  /* 0x000000ffff797224 */ /* 0x000fca00078e0066 */
[----:B----4-:R-:W4:Y:S01]  /*718c0*/  LDC.64 R102, c[0x0][0x228] ;  /* 0x00008a00ff667b82 */ /* 0x010f220000000a00 */
[----:B------:R-:W-:-:S05]  /*718d0*/  IMAD.IADD R116, R117, 0x1, R118 ;  /* 0x0000000175747824 */ /* 0x000fca00078e0276 */
[----:B------:R-:W-:Y:S02]  /*718e0*/  SHF.R.S32.HI R101, RZ, 0x1f, R116 ;  /* 0x0000001fff657819 */ /* 0x000fe40000011474 */
[C---:B------:R-:W-:Y:S01]  /*718f0*/  IADD3 R128, P6, R116.reuse, R11, RZ ;  /* 0x0000000b74807210 */ /* 0x040fe20007fde0ff */
[----:B------:R-:W-:Y:S01]  /*71900*/  IMAD.IADD R113, R116, 0x1, R119 ;  /* 0x0000000174717824 */ /* 0x000fe200078e0277 */
[----:B----4-:R4:W-:Y:S02]  /*71910*/  STL [R1+0x20], R102 ;  /* 0x0000206601007387 */ /* 0x0109e40000100800 */
[----:B----4-:R-:W-:-:S05]  /*71920*/  SHF.R.S32.HI R102, RZ, 0x1f, R117 ;  /* 0x0000001fff667819 */ /* 0x010fca0000011475 */
[C---:B------:R-:W-:Y:S01]  /*71930*/  IMAD.X R131, R102.reuse, 0x1, R2, P4 ;  /* 0x0000000166837824 */ /* 0x040fe200020e0602 */
[----:B------:R-:W-:Y:S01]  /*71940*/  IADD3 R118, P4, R117, R8, RZ ;  /* 0x0000000875767210 */ /* 0x000fe20007f9e0ff */
[C---:B------:R-:W-:Y:S02]  /*71950*/  IMAD.X R127, R102.reuse, 0x1, R12, P1 ;  /* 0x00000001667f7824 */ /* 0x040fe400008e060c */
[----:B------:R-:W-:Y:S01]  /*71960*/  IMAD.X R129, R101, 0x1, R2, P6 ;  /* 0x0000000165817824 */ /* 0x000fe200030e0602 */
[----:B------:R-:W-:Y:S01]  /*71970*/  STL.64 [R1+0x100], R130 ;  /* 0x0001008201007387 */ /* 0x000fe20000100a00 */
[----:B------:R-:W-:-:S03]  /*71980*/  IMAD.X R119, R102, 0x1, R3, P4 ;  /* 0x0000000166777824 */ /* 0x000fc600020e0603 */
[----:B------:R4:W-:Y:S01]  /*71990*/  STL.64 [R1+0xf8], R126 ;  /* 0x0000f87e01007387 */ /* 0x0009e20000100a00 */
[----:B------:R-:W-:Y:S01]  /*719a0*/  IMAD.MOV.U32 R125, RZ, RZ, R103 ;  /* 0x000000ffff7d7224 */ /* 0x000fe200078e0067 */
[----:B------:R-:W-:Y:S02]  /*719b0*/  SHF.R.S32.HI R103, RZ, 0x1f, R113 ;  /* 0x0000001fff677819 */ /* 0x000fe40000011471 */
[----:B------:R2:W-:Y:S01]  /*719c0*/  STL.64 [R1+0xe0], R128 ;  /* 0x0000e08001007387 */ /* 0x0005e20000100a00 */
[----:B----4-:R-:W-:-:S03]  /*719d0*/  IADD3 R126, P6, R116, R9, RZ ;  /* 0x00000009747e7210 */ /* 0x010fc60007fde0ff */
[----:B------:R4:W-:Y:S02]  /*719e0*/  STL.64 [R1+0xf0], R118 ;  /* 0x0000f07601007387 */ /* 0x0009e40000100a00 */
[----:B------:R-:W-:Y:S01]  /*719f0*/  IMAD.X R127, R101, 0x1, R12, P6 ;  /* 0x00000001657f7824 */ /* 0x000fe200030e060c */
[C---:B--2---:R-:W-:Y:S02]  /*71a00*/  IADD3 R128, P4, R113.reuse, R9, RZ ;  /* 0x0000000971807210 */ /* 0x044fe40007f9e0ff */
[----:B----4-:R-:W-:Y:S02]  /*71a10*/  IADD3 R118, P1, R113, R11, RZ ;  /* 0x0000000b71767210 */ /* 0x010fe40007f3e0ff */
[----:B------:R2:W-:Y:S03]  /*71a20*/  STL.64 [R1+0xd8], R126 ;  /* 0x0000d87e01007387 */ /* 0x0005e60000100a00 */
[----:B------:R-:W-:-:S02]  /*71a30*/  IMAD.X R119, R103, 0x1, R2, P1 ;  /* 0x0000000167777824 */ /* 0x000fc400008e0602 */
[----:B------:R-:W-:Y:S01]  /*71a40*/  IMAD.X R129, R103, 0x1, R12, P4 ;  /* 0x0000000167817824 */ /* 0x000fe200020e060c */
[C---:B--2---:R-:W-:Y:S02]  /*71a50*/  IADD3 R126, P6, R116.reuse, R8, RZ ;  /* 0x00000008747e7210 */ /* 0x044fe40007fde0ff */
[----:B------:R2:W-:Y:S03]  /*71a60*/  STL.64 [R1+0xc0], R118 ;  /* 0x0000c07601007387 */ /* 0x0005e60000100a00 */
[----:B------:R-:W-:Y:S01]  /*71a70*/  IMAD.X R127, R101, 0x1, R3, P6 ;  /* 0x00000001657f7824 */ /* 0x000fe200030e0603 */
[-C--:B------:R-:W-:Y:S01]  /*71a80*/  IADD3 R116, P6, R116, R0.reuse, RZ ;  /* 0x0000000074747210 */ /* 0x080fe20007fde0ff */
[----:B------:R-:W-:Y:S01]  /*71a90*/  STL.64 [R1+0xb8], R128 ;  /* 0x0000b88001007387 */ /* 0x000fe20000100a00 */
[----:B--2---:R-:W-:-:S03]  /*71aa0*/  IADD3 R118, P1, R117, R0, RZ ;  /* 0x0000000075767210 */ /* 0x004fc60007f3e0ff */
[----:B------:R2:W-:Y:S01]  /*71ab0*/  STL.64 [R1+0xd0], R126 ;  /* 0x0000d07e01007387 */ /* 0x0005e20000100a00 */
[----:B-1----:R-:W-:Y:S02]  /*71ac0*/  IMAD.IADD R100, R113, 0x1, R100 ;  /* 0x0000000171647824 */ /* 0x002fe400078e0264 */
[--C-:B------:R-:W-:Y:S02]  /*71ad0*/  IMAD.X R117, R101, 0x1, R13.reuse, P6 ;  /* 0x0000000165757824 */ /* 0x100fe400030e060d */
[----:B------:R-:W-:Y:S01]  /*71ae0*/  IMAD.X R119, R102, 0x1, R13, P1 ;  /* 0x0000000166777824 */ /* 0x000fe200008e060d */
[----:B------:R-:W-:Y:S02]  /*71af0*/  SHF.R.S32.HI R102, RZ, 0x1f, R100 ;  /* 0x0000001fff667819 */ /* 0x000fe40000011464 */
[----:B--2---:R-:W-:Y:S02]  /*71b00*/  IADD3 R126, P4, R113, R8, RZ ;  /* 0x00000008717e7210 */ /* 0x004fe40007f9e0ff */
[----:B------:R1:W-:Y:S03]  /*71b10*/  STL.64 [R1+0xe8], R118 ;  /* 0x0000e87601007387 */ /* 0x0003e60000100a00 */
[----:B------:R-:W-:Y:S01]  /*71b20*/  IMAD.X R127, R103, 0x1, R3, P4 ;  /* 0x00000001677f7824 */ /* 0x000fe200020e0603 */
[----:B------:R2:W-:Y:S01]  /*71b30*/  STL.64 [R1+0xc8], R116 ;  /* 0x0000c87401007387 */ /* 0x0005e20000100a00 */
[----:B-1----:R-:W-:-:S03]  /*71b40*/  IADD3 R118, P6, R100, R11, RZ ;  /* 0x0000000b64767210 */ /* 0x002fc60007fde0ff */
[----:B------:R1:W-:Y:S01]  /*71b50*/  STL.64 [R1+0xb0], R126 ;  /* 0x0000b07e01007387 */ /* 0x0003e20000100a00 */
[----:B--2---:R-:W-:Y:S01]  /*71b60*/  IADD3 R116, P1, R100, R9, RZ ;  /* 0x0000000964747210 */ /* 0x004fe20007f3e0ff */
[----:B------:R-:W-:-:S04]  /*71b70*/  IMAD.X R119, R102, 0x1, R2, P6 ;  /* 0x0000000166777824 */ /* 0x000fc800030e0602 */
[----:B------:R-:W-:Y:S01]  /*71b80*/  IMAD.X R117, R102, 0x1, R12, P1 ;  /* 0x0000000166757824 */ /* 0x000fe200008e060c */
[----:B-1----:R-:W-:Y:S01]  /*71b90*/  IADD3 R126, P4, R100, R8, RZ ;  /* 0x00000008647e7210 */ /* 0x002fe20007f9e0ff */
[----:B------:R1:W-:Y:S04]  /*71ba0*/  STL.64 [R1+0xa0], R118 ;  /* 0x0000a07601007387 */ /* 0x0003e80000100a00 */
[----:B------:R-:W-:Y:S01]  /*71bb0*/  IMAD.X R127, R102, 0x1, R3, P4 ;  /* 0x00000001667f7824 */ /* 0x000fe200020e0603 */
[----:B------:R2:W-:Y:S04]  /*71bc0*/  STL.64 [R1+0x98], R116 ;  /* 0x0000987401007387 */ /* 0x0005e80000100a00 */
[----:B------:R-:W4:Y:S04]  /*71bd0*/  LDL.LU R227, [R1+0x53c] ;  /* 0x00053c0001e37983 */ /* 0x000f280000300800 */
[----:B------:R-:W4:Y:S04]  /*71be0*/  LDL.LU R234, [R1+0x538] ;  /* 0x0005380001ea7983 */ /* 0x000f280000300800 */
[----:B------:R-:W4:Y:S04]  /*71bf0*/  LDL.LU R233, [R1+0x4c4] ;  /* 0x0004c40001e97983 */ /* 0x000f280000300800 */
[----:B------:R-:W-:Y:S04]  /*71c00*/  STL.64 [R1+0x90], R126 ;  /* 0x0000907e01007387 */ /* 0x000fe80000100a00 */
[----:B------:R-:W4:Y:S04]  /*71c10*/  LDL.LU R235, [R1+0x4bc] ;  /* 0x0004bc0001eb7983 */ /* 0x000f280000300800 */
[----:B------:R-:W4:Y:S04]  /*71c20*/  LDL.LU R240, [R1+0x58c] ;  /* 0x00058c0001f07983 */ /* 0x000f280000300800 */
[----:B------:R-:W4:Y:S04]  /*71c30*/  LDL.LU R242, [R1+0x588] ;  /* 0x0005880001f27983 */ /* 0x000f280000300800 */
[----:B------:R-:W4:Y:S04]  /*71c40*/  LDL.LU R241, [R1+0x57c] ;  /* 0x00057c0001f17983 */ /* 0x000f280000300800 */
[----:B------:R-:W4:Y:S01]  /*71c50*/  LDL.LU R243, [R1+0x55c] ;  /* 0x00055c0001f37983 */ /* 0x000f220000300800 */
[-C--:B-1----:R-:W-:Y:S01]  /*71c60*/  IADD3 R118, P6, R113, R0.reuse, RZ ;  /* 0x0000000071767210 */ /* 0x082fe20007fde0ff */
[C---:B0-----:R-:W-:Y:S01]  /*71c70*/  IMAD.IADD R101, R100.reuse, 0x1, R120 ;  /* 0x0000000164657824 */ /* 0x041fe200078e0278 */
[----:B--2---:R-:W-:-:S03]  /*71c80*/  IADD3 R116, P1, R100, R0, RZ ;  /* 0x0000000064747210 */ /* 0x004fc60007f3e0ff */
[----:B------:R-:W-:Y:S01]  /*71c90*/  IMAD.X R119, R103, 0x1, R13, P6 ;  /* 0x0000000167777824 */ /* 0x000fe200030e060d */
[----:B------:R-:W-:Y:S01]  /*71ca0*/  SHF.R.S32.HI R100, RZ, 0x1f, R101 ;  /* 0x0000001fff647819 */ /* 0x000fe20000011465 */
[----:B------:R-:W-:-:S03]  /*71cb0*/  IMAD.X R117, R102, 0x1, R13, P1 ;  /* 0x0000000166757824 */ /* 0x000fc600008e060d */
[----:B------:R0:W-:Y:S04]  /*71cc0*/  STL.64 [R1+0xa8], R118 ;  /* 0x0000a87601007387 */ /* 0x0001e80000100a00 */
[----:B------:R1:W-:Y:S01]  /*71cd0*/  STL.64 [R1+0x58], R116 ;  /* 0x0000587401007387 */ /* 0x0003e20000100a00 */
[C---:B0-----:R-:W-:Y:S02]  /*71ce0*/  IADD3 R118, P4, R101.reuse, R11, RZ ;  /* 0x0000000b65767210 */ /* 0x041fe40007f9e0ff */
[----:B-1----:R-:W-:-:S03]  /*71cf0*/  IADD3 R116, P1, R101, R9, RZ ;  /* 0x0000000965747210 */ /* 0x002fc60007f3e0ff */
[C---:B------:R-:W-:Y:S01]  /*71d00*/  IMAD.X R119, R100.reuse, 0x1, R2, P4 ;  /* 0x0000000164777824 */ /* 0x040fe200020e0602 */
[C---:B------:R-:W-:Y:S01]  /*71d10*/  IADD3 R102, P4, R101.reuse, R8, RZ ;  /* 0x0000000865667210 */ /* 0x040fe20007f9e0ff */
[C---:B---3--:R-:W-:Y:S02]  /*71d20*/  IMAD.IADD R252, R101.reuse, 0x1, R252 ;  /* 0x0000000165fc7824 */ /* 0x048fe400078e02fc */
[C---:B------:R-:W-:Y:S02]  /*71d30*/  IMAD.X R117, R100.reuse, 0x1, R12, P1 ;  /* 0x0000000164757824 */ /* 0x040fe400008e060c */
[----:B------:R-:W-:Y:S01]  /*71d40*/  IMAD.X R103, R100, 0x1, R3, P4 ;  /* 0x0000000164677824 */ /* 0x000fe200020e0603 */
[----:B------:R-:W-:Y:S04]  /*71d50*/  STL.64 [R1+0x50], R118 ;  /* 0x0000507601007387 */ /* 0x000fe80000100a00 */
[----:B------:R0:W-:Y:S04]  /*71d60*/  STL.64 [R1+0x48], R116 ;  /* 0x0000487401007387 */ /* 0x0001e80000100a00 */
[----:B------:R1:W-:Y:S01]  /*71d70*/  STL.64 [R1+0x40], R102 ;  /* 0x0000406601007387 */ /* 0x0003e20000100a00 */
[----:B0-----:R-:W-:-:S02]  /*71d80*/  IADD3 R116, P1, R101, R0, RZ ;  /* 0x0000000065747210 */ /* 0x001fc40007f3e0ff */
[----:B------:R-:W-:Y:S02]  /*71d90*/  SHF.R.S32.HI R101, RZ, 0x1f, R252 ;  /* 0x0000001fff657819 */ /* 0x000fe400000114fc */
[----:B-1----:R-:W-:Y:S01]  /*71da0*/  IADD3 R102, P4, R252, R11, RZ ;  /* 0x0000000bfc667210 */ /* 0x002fe20007f9e0ff */
[----:B------:R-:W-:-:S04]  /*71db0*/  IMAD.X R117, R100, 0x1, R13, P1 ;  /* 0x0000000164757824 */ /* 0x000fc800008e060d */
[----:B------:R-:W-:Y:S01]  /*71dc0*/  IMAD.X R103, R101, 0x1, R2, P4 ;  /* 0x0000000165677824 */ /* 0x000fe200020e0602 */
[----:B------:R0:W-:Y:S04]  /*71dd0*/  STL.64 [R1+0x38], R116 ;  /* 0x0000387401007387 */ /* 0x0001e80000100a00 */
[----:B------:R-:W-:Y:S01]  /*71de0*/  STL.64 [R1+0x30], R102 ;  /* 0x0000306601007387 */ /* 0x000fe20000100a00 */
[----:B------:R-:W-:Y:S02]  /*71df0*/  ISETP.GE.AND P6, PT, R10, R125, PT ;  /* 0x0000007d0a00720c */ /* 0x000fe40003fc6270 */
[----:B------:R-:W-:Y:S02]  /*71e00*/  PRMT R104, R104, 0x5210, R111 ;  /* 0x0000521068687816 */ /* 0x000fe4000000006f */
[----:B------:R-:W-:-:S02]  /*71e10*/  PRMT R105, R105, 0x5210, R110 ;  /* 0x0000521069697816 */ /* 0x000fc4000000006e */
[----:B------:R-:W-:Y:S02]  /*71e20*/  PRMT R106, R106, 0x5210, R109 ;  /* 0x000052106a6a7816 */ /* 0x000fe4000000006d */
[----:B------:R-:W-:Y:S01]  /*71e30*/  PRMT R107, R107, 0x5210, R108 ;  /* 0x000052106b6b7816 */ /* 0x000fe2000000006c */
[----:B------:R-:W-:Y:S01]  /*71e40*/  BAR.SYNC.DEFER_BLOCKING 0x0 ;  /* 0x0000000000007b1d */ /* 0x000fe20000010000 */
[----:B------:R-:W-:Y:S02]  /*71e50*/  ISETP.LT.AND P3, PT, R10, R124, !P3 ;  /* 0x0000007c0a00720c */ /* 0x000fe40005f61270 */
[----:B------:R-:W-:Y:S02]  /*71e60*/  ISETP.LT.AND P1, PT, R14, R122, !P6 ;  /* 0x0000007a0e00720c */ /* 0x000fe40007721270 */
[----:B------:R-:W-:Y:S02]  /*71e70*/  ISETP.LT.AND P4, PT, R16, R121, !P6 ;  /* 0x000000791000720c */ /* 0x000fe40007781270 */
[----:B----4-:R-:W-:-:S02]  /*71e80*/  LOP3.LUT R118, R227, 0xffff, RZ, 0xc0, !PT ;  /* 0x0000ffffe3767812 */ /* 0x010fc400078ec0ff */
[----:B------:R-:W-:Y:S02]  /*71e90*/  LOP3.LUT R113, R234, 0xffff, RZ, 0xc0, !PT ;  /* 0x0000ffffea717812 */ /* 0x000fe400078ec0ff */
[----:B0-----:R-:W-:Y:S02]  /*71ea0*/  LOP3.LUT R117, R233, 0xffff, RZ, 0xc0, !PT ;  /* 0x0000ffffe9757812 */ /* 0x001fe400078ec0ff */
[----:B------:R-:W-:Y:S02]  /*71eb0*/  LOP3.LUT R116, R235, 0xffff, RZ, 0xc0, !PT ;  /* 0x0000ffffeb747812 */ /* 0x000fe400078ec0ff */
[----:B------:R-:W-:Y:S02]  /*71ec0*/  PRMT R108, R240, 0x4210, R118 ;  /* 0x00004210f06c7816 */ /* 0x000fe40000000076 */
[----:B------:R-:W-:Y:S02]  /*71ed0*/  PRMT R109, R242, 0x4210, R113 ;  /* 0x00004210f26d7816 */ /* 0x000fe40000000071 */
[----:B------:R-:W-:-:S02]  /*71ee0*/  PRMT R110, R241, 0x4210, R117 ;  /* 0x00004210f16e7816 */ /* 0x000fc40000000075 */
[----:B------:R-:W-:Y:S01]  /*71ef0*/  PRMT R111, R243, 0x4210, R116 ;  /* 0x00004210f36f7816 */ /* 0x000fe20000000074 */
[----:B------:R-:W2:Y:S04]  /*71f00*/  LDL.LU R241, [R1+0x550] ;  /* 0x0005500001f17983 */ /* 0x000ea80000300800 */
[----:B------:R-:W3:Y:S04]  /*71f10*/  LDL.LU R243, [R1+0x54c] ;  /* 0x00054c0001f37983 */ /* 0x000ee80000300800 */
[----:B------:R-:W0:Y:S01]  /*71f20*/  LDS.128 R100, [R18] ;  /* 0x0000000012647984 */ /* 0x000e220000000c00 */
[----:B------:R-:W-:Y:S06]  /*71f30*/  BAR.SYNC.DEFER_BLOCKING 0x0 ;  /* 0x0000000000007b1d */ /* 0x000fec0000010000 */
[----:B------:R-:W4:Y:S04]  /*71f40*/  LDL.LU R235, [R1+0x4d8] ;  /* 0x0004d80001eb7983 */ /* 0x000f280000300800 */
[----:B------:R-:W4:Y:S04]  /*71f50*/  LDL.LU R240, [R1+0x4d4] ;  /* 0x0004d40001f07983 */ /* 0x000f280000300800 */
[----:B------:R-:W4:Y:S04]  /*71f60*/  LDL.LU R242, [R1+0x5d8] ;  /* 0x0005d80001f27983 */ /* 0x000f280000300800 */
[----:B------:R-:W4:Y:S04]  /*71f70*/  LDL.LU R233, [R1+0x5c8] ;  /* 0x0005c80001e97983 */ /* 0x000f280000300800 */
[----:B------:R-:W-:Y:S01]  /*71f80*/  STSM.16.M88.4 [R19], R104 ;  /* 0x0000006813007844 */ /* 0x000fe20000000200 */
[----:B------:R-:W-:Y:S06]  /*71f90*/  BAR.SYNC.DEFER_BLOCKING 0x0 ;  /* 0x0000000000007b1d */ /* 0x000fec0000010000 */
[----:B------:R-:W4:Y:S04]  /*71fa0*/  LDL.LU R234, [R1+0x5c4] ;  /* 0x0005c40001ea7983 */ /* 0x000f280000300800 */
[----:B------:R-:W4:Y:S01]  /*71fb0*/  LDL.LU R226, [R1+0x5b0] ;  /* 0x0005b00001e27983 */ /* 0x000f220000300800 */
[----:B------:R-:W-:-:S02]  /*71fc0*/  PRMT R112, R112, 0x5210, R118 ;  /* 0x0000521070707816 */ /* 0x000fc40000000076 */
[----:B------:R-:W-:Y:S01]  /*71fd0*/  PRMT R113, R136, 0x5210, R113 ;  /* 0x0000521088717816 */ /* 0x000fe20000000071 */
[----:B------:R-:W-:Y:S01]  /*71fe0*/  STL [R1+0x3108], R249 ;  /* 0x003108f901007387 */ /* 0x000fe20000100800 */
[----:B------:R-:W-:Y:S02]  /*71ff0*/  PRMT R114, R114, 0x5210, R117 ;  /* 0x0000521072727816 */ /* 0x000fe40000000075 */
[----:B------:R-:W-:Y:S01]  /*72000*/  PRMT R115, R115, 0x5210, R116 ;  /* 0x0000521073737816 */ /* 0x000fe20000000074 */
[----:B------:R-:W-:Y:S04]  /*72010*/  STL.64 [R1+0x3100], R244 ;  /* 0x003100f401007387 */ /* 0x000fe80000100a00 */
[----:B------:R-:W-:Y:S04]  /*72020*/  STL.64 [R1+0x30e0], R250 ;  /* 0x0030e0fa01007387 */ /* 0x000fe80000100a00 */
[----:B------:R-:W-:Y:S04]  /*72030*/  STL.64 [R1+0x30d8], R246 ;  /* 0x0030d8f601007387 */ /* 0x000fe80000100a00 */
[----:B------:R-:W-:Y:S04]  /*72040*/  STL.64 [R1+0x30c8], R24 ;  /* 0x0030c81801007387 */ /* 0x000fe80000100a00 */
[----:B------:R-:W1:Y:S04]  /*72050*/  LDS.128 R104, [R18] ;  /* 0x0000000012687984 */ /* 0x000e680000000c00 */
[----:B------:R-:W-:Y:S04]  /*72060*/  STL.64 [R1+0x30c0], R28 ;  /* 0x0030c01c01007387 */ /* 0x000fe80000100a00 */
[----:B------:R-:W-:Y:S04]  /*72070*/  STL.64 [R1+0x30a8], R26 ;  /* 0x0030a81a01007387 */ /* 0x000fe80000100a00 */
[----:B------:R-:W-:Y:S04]  /*72080*/  STL.64 [R1+0x30a0], R30 ;  /* 0x0030a01e01007387 */ /* 0x000fe80000100a00 */
[----:B------:R0:W-:Y:S04]  /*72090*/  STL.64 [R1+0x3090], R32 ;  /* 0x0030902001007387 */ /* 0x0001e80000100a00 */
[----:B------:R0:W-:Y:S04]  /*720a0*/  STL.64 [R1+0x3088], R36 ;  /* 0x0030882401007387 */ /* 0x0001e80000100a00 */
[----:B------:R-:W-:Y:S04]  /*720b0*/  STL.64 [R1+0x3080], R34 ;  /* 0x0030802201007387 */ /* 0x000fe80000100a00 */
[----:B------:R-:W-:Y:S01]  /*720c0*/  STL.64 [R1+0x3078], R38 ;  /* 0x0030782601007387 */ /* 0x000fe20000100a00 */
[----:B0-----:R-:W0:Y:S03]  /*720d0*/  LDC.64 R32, c[0x0][0x228] ;  /* 0x00008a00ff207b82 */ /* 0x001e260000000a00 */
[----:B------:R-:W-:Y:S04]  /*720e0*/  STL.64 [R1+0x3070], R40 ;  /* 0x0030702801007387 */ /* 0x000fe80000100a00 */
[----:B------:R-:W-:Y:S01]  /*720f0*/  STL.64 [R1+0x3068], R42 ;  /* 0x0030682a01007387 */ /* 0x000fe20000100a00 */
[----:B------:R-:W1:Y:S03]  /*72100*/  LDC.64 R36, c[0x0][0x228] ;  /* 0x00008a00ff247b82 */ /* 0x000e660000000a00 */
[----:B------:R0:W-:Y:S04]  /*72110*/  STL.64 [R1+0x3060], R44 ;  /* 0x0030602c01007387 */ /* 0x0001e80000100a00 */
[----:B------:R-:W-:Y:S04]  /*72120*/  STL.64 [R1+0x3058], R48 ;  /* 0x0030583001007387 */ /* 0x000fe80000100a00 */
[----:B------:R-:W-:Y:S04]  /*72130*/  STL.64 [R1+0x3050], R46 ;  /* 0x0030502e01007387 */ /* 0x000fe80000100a00 */
[----:B------:R-:W-:Y:S01]  /*72140*/  STL.64 [R1+0x3048], R50 ;  /* 0x0030483201007387 */ /* 0x000fe20000100a00 */
[----:B------:R-:W-:Y:S01]  /*72150*/  BAR.SYNC.DEFER_BLOCKING 0x0 ;  /* 0x0000000000007b1d */ /* 0x000fe20000010000 */
[----:B--2---:R-:W-:-:S05]  /*72160*/  LOP3.LUT R120, R241, 0xffff, RZ, 0xc0, !PT ;  /* 0x0000fffff1787812 */ /* 0x004fca00078ec0ff */
[----:B------:R-:W-:Y:S01]  /*72170*/  STL.64 [R1+0x3040], R52 ;  /* 0x0030403401007387 */ /* 0x000fe20000100a00 */
[----:B---3--:R-:W-:-:S03]  /*72180*/  LOP3.LUT R121, R243, 0xffff, RZ, 0xc0, !PT ;  /* 0x0000fffff3797812 */ /* 0x008fc600078ec0ff */
[----:B------:R-:W-:Y:S01]  /*72190*/  STL.64 [R1+0x3038], R56 ;  /* 0x0030383801007387 */ /* 0x000fe20000100a00 */
[----:B----4-:R-:W-:-:S03]  /*721a0*/  LOP3.LUT R122, R235, 0xffff, RZ, 0xc0, !PT ;  /* 0x0000ffffeb7a7812 */ /* 0x010fc600078ec0ff */
[----:B------:R-:W-:Y:S01]  /*721b0*/  STL.64 [R1+0x3030], R54 ;  /* 0x0030303601007387 */ /* 0x000fe20000100a00 */
[----:B------:R-:W-:-:S03]  /*721c0*/  LOP3.LUT R124, R240, 0xffff, RZ, 0xc0, !PT ;  /* 0x0000fffff07c7812 */ /* 0x000fc600078ec0ff */
[----:B------:R-:W-:Y:S01]  /*721d0*/  STL.64 [R1+0x3028], R58 ;  /* 0x0030283a01007387 */ /* 0x000fe20000100a00 */
[----:B0-----:R-:W-:Y:S01]  /*721e0*/  IMAD.MOV.U32 R28, RZ, RZ, R32 ;  /* 0x000000ffff1c7224 */ /* 0x001fe200078e0020 */
[----:B------:R-:W0:Y:S02]  /*721f0*/  LDC.64 R44, c[0x0][0x228] ;  /* 0x00008a00ff2c7b82 */ /* 0x000e240000000a00 */
        /* <DEDUP_REMOVED lines=22> */
[----:B-1----:R-:W-:Y:S04]  /*72360*/  STL.64 [R1+0x2f78], R104 ;  /* 0x002f786801007387 */ /* 0x002fe80000100a00 */
[----:B------:R-:W-:Y:S04]  /*72370*/  STL.64 [R1+0x2f68], R106 ;  /* 0x002f686a01007387 */ /* 0x000fe80000100a00 */
[----:B------:R-:W2:Y:S04]  /*72380*/  LDL.LU R241, [R1+0x564] ;  /* 0x0005640001f17983 */ /* 0x000ea80000300800 */
[----:B------:R-:W3:Y:S04]  /*72390*/  LDL.LU R243, [R1+0x560] ;  /* 0x0005600001f37983 */ /* 0x000ee80000300800 */
[----:B------:R-:W-:Y:S01]  /*723a0*/  STSM.16.M88.4 [R19], R108 ;  /* 0x0000006c13007844 */ /* 0x000fe20000000200 */
[----:B------:R-:W-:Y:S01]  /*723b0*/  BAR.SYNC.DEFER_BLOCKING 0x0 ;  /* 0x0000000000007b1d */ /* 0x000fe20000010000 */
[----:B------:R-:W-:-:S02]  /*723c0*/  PRMT R116, R242, 0x4210, R120 ;  /* 0x00004210f2747816 */ /* 0x000fc40000000078 */
[----:B------:R-:W-:-:S03]  /*723d0*/  PRMT R117, R233, 0x4210, R121 ;  /* 0x00004210e9757816 */ /* 0x000fc60000000079 */
[----:B------:R-:W4:Y:S04]  /*723e0*/  LDL.LU R235, [R1+0x4e8] ;  /* 0x0004e80001eb7983 */ /* 0x000f280000300800 */
[----:B------:R-:W4:Y:S04]  /*723f0*/  LDL.LU R227, [R1+0x4e4] ;  /* 0x0004e40001e37983 */ /* 0x000f280000300800 */
[----:B------:R-:W4:Y:S01]  /*72400*/  LDL.LU R240, [R1+0x604] ;  /* 0x0006040001f07983 */ /* 0x000f220000300800 */
[----:B------:R-:W-:-:S03]  /*72410*/  PRMT R118, R234, 0x4210, R122 ;  /* 0x00004210ea767816 */ /* 0x000fc6000000007a */
[----:B------:R-:W4:Y:S04]  /*72420*/  LDL.LU R242, [R1+0x600] ;  /* 0x0006000001f27983 */ /* 0x000f280000300800 */
[----:B------:R-:W1:Y:S01]  /*72430*/  LDS.128 R108, [R18] ;  /* 0x00000000126c7984 */ /* 0x000e620000000c00 */
[----:B------:R-:W-:Y:S06]  /*72440*/  BAR.SYNC.DEFER_BLOCKING 0x0 ;  /* 0x0000000000007b1d */ /* 0x000fec0000010000 */
[----:B------:R-:W4:Y:S04]  /*72450*/  LDL.LU R233, [R1+0x5f8] ;  /* 0x0005f80001e97983 */ /* 0x000f280000300800 */
[----:B------:R-:W4:Y:S04]  /*72460*/  LDL.LU R234, [R1+0x374] ;  /* 0x0003740001ea7983 */ /* 0x000f280000300800 */
[----:B------:R-:W-:Y:S01]  /*72470*/  STSM.16.M88.4 [R19], R112 ;  /* 0x0000007013007844 */ /* 0x000fe20000000200 */
[----:B------:R-:W-:Y:S06]  /*72480*/  BAR.SYNC.DEFER_BLOCKING 0x0 ;  /* 0x0000000000007b1d */ /* 0x000fec0000010000 */
[----:B------:R-:W0:Y:S04]  /*72490*/  LDS.128 R112, [R18] ;  /* 0x0000000012707984 */ /* 0x000e280000000c00 */
[----:B-1----:R-:W-:Y:S04]  /*724a0*/  STL.64 [R1+0x2f60], R108 ;  /* 0x002f606c01007387 */ /* 0x002fe80000100a00 */
[----:B------:R-:W-:Y:S04]  /*724b0*/  STL.64 [R1+0x2f50], R110 ;  /* 0x002f506e01007387 */ /* 0x000fe80000100a00 */
[----:B0-----:R-:W-:Y:S04]  /*724c0*/  STL.64 [R1+0x2f58], R112 ;  /* 0x002f587001007387 */ /* 0x001fe80000100a00 */
[----:B------:R-:W-:Y:S01]  /*724d0*/  STL.64 [R1+0x2f48], R114 ;  /* 0x002f487201007387 */ /* 0x000fe20000100a00 */
[----:B--2---:R-:W-:-:S03]  /*724e0*/  LOP3.LUT R128, R241, 0xffff, RZ, 0xc0, !PT ;  /* 0x0000fffff1807812 */ /* 0x004fc600078ec0ff */
[----:B------:R-:W2:Y:S01]  /*724f0*/  LDL.LU R241, [R1+0x578] ;  /* 0x0005780001f17983 */ /* 0x000ea20000300800 */
[----:B---3--:R-:W-:-:S03]  /*72500*/  LOP3.LUT R129, R243, 0xffff, RZ, 0xc0, !PT ;  /* 0x0000fffff3817812 */ /* 0x008fc600078ec0ff */
[----:B------:R-:W3:Y:S01]  /*72510*/  LDL.LU R243, [R1+0x574] ;  /* 0x0005740001f37983 */ /* 0x000ee20000300800 */
[----:B------:R-:W-:Y:S01]  /*72520*/  PRMT R119, R226, 0x4210, R124 ;  /* 0x00004210e2777816 */ /* 0x000fe2000000007c */
[----:B------:R-:W-:Y:S06]  /*72530*/  BAR.SYNC.DEFER_BLOCKING 0x0 ;  /* 0x0000000000007b1d */ /* 0x000fec0000010000 */
[----:B------:R-:W-:Y:S02]  /*72540*/  STSM.16.M88.4 [R19], R116 ;  /* 0x0000007413007844 */ /* 0x000fe40000000200 */
[----:B------:R-:W-:Y:S01]  /*72550*/  BAR.SYNC.DEFER_BLOCKING 0x0 ;  /* 0x0000000000007b1d */ /* 0x000fe20000010000 */
[----:B------:R-:W-:-:S02]  /*72560*/  PRMT R120, R144, 0x5210, R120 ;  /* 0x0000521090787816 */ /* 0x000fc40000000078 */
[----:B------:R-:W-:-:S03]  /*72570*/  PRMT R121, R140, 0x5210, R121 ;  /* 0x000052108c797816 */ /* 0x000fc60000000079 */
[----:B------:R-:W0:Y:S01]  /*72580*/  LDS.128 R116, [R18] ;  /* 0x0000000012747984 */ /* 0x000e220000000c00 */
[----:B------:R-:W-:Y:S02]  /*72590*/  PRMT R122, R141, 0x5210, R122 ;  /* 0x000052108d7a7816 */ /* 0x000fe4000000007a */
[----:B------:R-:W-:Y:S01]  /*725a0*/  PRMT R123, R123, 0x5210, R124 ;  /* 0x000052107b7b7816 */ /* 0x000fe2000000007c */
[----:B------:R-:W-:Y:S06]  /*725b0*/  BAR.SYNC.DEFER_BLOCKING 0x0 ;  /* 0x0000000000007b1d */ /* 0x000fec0000010000 */
[----:B------:R-:W-:Y:S02]  /*725c0*/  STSM.16.M88.4 [R19], R120 ;  /* 0x0000007813007844 */ /* 0x000fe40000000200 */
[----:B------:R-:W-:Y:S06]  /*725d0*/  BAR.SYNC.DEFER_BLOCKING 0x0 ;  /* 0x0000000000007b1d */ /* 0x000fec0000010000 */
[----:B------:R-:W1:Y:S01]  /*725e0*/  LDS.128 R120, [R18] ;  /* 0x0000000012787984 */ /* 0x000e620000000c00 */
[----:B----4-:R-:W-:-:S02]  /*725f0*/  LOP3.LUT R130, R235, 0xffff, RZ, 0xc0, !PT ;  /* 0x0000ffffeb827812 */ /* 0x010fc400078ec0ff */
[----:B------:R-:W-:Y:S01]  /*72600*/  PRMT R124, R240, 0x4210, R128 ;  /* 0x00004210f07c7816 */ /* 0x000fe20000000080 */
[----:B------:R-:W4:Y:S01]  /*72610*/  LDL.LU R235, [R1+0x508] ;  /* 0x0005080001eb7983 */ /* 0x000f220000300800 */
[----:B------:R-:W-:-:S03]  /*72620*/  PRMT R125, R242, 0x4210, R129 ;  /* 0x00004210f27d7816 */ /* 0x000fc60000000081 */
[----:B------:R-:W4:Y:S01]  /*72630*/  LDL.LU R240, [R1+0x504] ;  /* 0x0005040001f07983 */ /* 0x000f220000300800 */
[----:B------:R-:W-:-:S03]  /*72640*/  PRMT R126, R233, 0x4210, R130 ;  /* 0x00004210e97e7816 */ /* 0x000fc60000000082 */
[----:B------:R-:W4:Y:S04]  /*72650*/  LDL.LU R242, [R1+0x614] ;  /* 0x0006140001f27983 */ /* 0x000f280000300800 */
[----:B------:R-:W4:Y:S04]  /*72660*/  LDL.LU R233, [R1+0x610] ;  /* 0x0006100001e97983 */ /* 0x000f280000300800 */
[----:B------:R-:W4:Y:S04]  /*72670*/  LDL.LU R224, [R1+0x60c] ;  /* 0x00060c0001e07983 */ /* 0x000f280000300800 */
[----:B------:R-:W4:Y:S04]  /*72680*/  LDL.LU R226, [R1+0x384] ;  /* 0x0003840001e27983 */ /* 0x000f280000300800 */
[----:B0-----:R-:W-:Y:S04]  /*72690*/  STL.64 [R1+0x2f40], R116 ;  /* 0x002f407401007387 */ /* 0x001fe80000100a00 */
[----:B------:R-:W-:Y:S04]  /*726a0*/  STL.64 [R1+0x2f30], R118 ;  /* 0x002f307601007387 */ /* 0x000fe80000100a00 */
[----:B-1----:R-:W-:Y:S04]  /*726b0*/  STL.64 [R1+0x2f38], R120 ;  /* 0x002f387801007387 */ /* 0x002fe80000100a00 */
[----:B------:R-:W-:Y:S01]  /*726c0*/  STL.64 [R1+0x2f28], R122 ;  /* 0x002f287a01007387 */ /* 0x000fe20000100a00 */
[----:B--2---:R-:W-:-:S03]  /*726d0*/  LOP3.LUT R136, R241, 0xffff, RZ, 0xc0, !PT ;  /* 0x0000fffff1887812 */ /* 0x004fc600078ec0ff */
[----:B------:R-:W2:Y:S01]  /*726e0*/  LDL.LU R241, [R1+0x594] ;  /* 0x0005940001f17983 */ /* 0x000ea20000300800 */
[----:B---3--:R-:W-:-:S03]  /*726f0*/  LOP3.LUT R137, R243, 0xffff, RZ, 0xc0, !PT ;  /* 0x0000fffff3897812 */ /* 0x008fc600078ec0ff */
[----:B------:R-:W3:Y:S01]  /*72700*/  LDL.LU R243, [R1+0x590] ;  /* 0x0005900001f37983 */ /* 0x000ee20000300800 */
[----:B------:R-:W-:Y:S02]  /*72710*/  LOP3.LUT R131, R227, 0xffff, RZ, 0xc0, !PT ;  /* 0x0000ffffe3837812 */ /* 0x000fe400078ec0ff */
[----:B------:R-:W-:Y:S01]  /*72720*/  PRMT R128, R151, 0x5210, R128 ;  /* 0x0000521097807816 */ /* 0x000fe20000000080 */
        /* <DEDUP_REMOVED lines=8> */
[----:B------:R-:W-:Y:S01]  /*727b0*/  PRMT R131, R148, 0x5210, R131 ;  /* 0x0000521094837816 */ /* 0x000fe20000000083 */
[----:B------:R-:W-:Y:S06]  /*727c0*/  BAR.SYNC.DEFER_BLOCKING 0x0 ;  /* 0x0000000000007b1d */ /* 0x000fec0000010000 */
[----:B------:R-:W-:Y:S02]  /*727d0*/  STSM.16.M88.4 [R19], R128 ;  /* 0x0000008013007844 */ /* 0x000fe40000000200 */
[----:B------:R-:W-:Y:S06]  /*727e0*/  BAR.SYNC.DEFER_BLOCKING 0x0 ;  /* 0x0000000000007b1d */ /* 0x000fec0000010000 */
[----:B------:R-:W1:Y:S01]  /*727f0*/  LDS.128 R128, [R18] ;  /* 0x0000000012807984 */ /* 0x000e620000000c00 */
[----:B----4-:R-:W-:-:S02]  /*72800*/  LOP3.LUT R138, R235, 0xffff, RZ, 0xc0, !PT ;  /* 0x0000ffffeb8a7812 */ /* 0x010fc400078ec0ff */
[----:B------:R-:W-:Y:S01]  /*72810*/  LOP3.LUT R140, R240, 0xffff, RZ, 0xc0, !PT ;  /* 0x0000fffff08c7812 */ /* 0x000fe200078ec0ff */
[----:B------:R-:W4:Y:S01]  /*72820*/  LDL.LU R235, [R1+0x518] ;  /* 0x0005180001eb7983 */ /* 0x000f220000300800 */
[----:B------:R-:W-:-:S03]  /*72830*/  PRMT R132, R242, 0x4210, R136 ;  /* 0x00004210f2847816 */ /* 0x000fc60000000088 */
[----:B------:R-:W4:Y:S01]  /*72840*/  LDL.LU R240, [R1+0x628] ;  /* 0x0006280001f07983 */ /* 0x000f220000300800 */
[----:B------:R-:W-:-:S03]  /*72850*/  PRMT R133, R233, 0x4210, R137 ;  /* 0x00004210e9857816 */ /* 0x000fc60000000089 */
        /* <DEDUP_REMOVED lines=11> */
[----:B------:R-:W-:Y:S02]  /*72910*/  PRMT R134, R224, 0x4210, R138 ;  /* 0x00004210e0867816 */ /* 0x000fe4000000008a */
        /* <DEDUP_REMOVED lines=13> */
[----:B----4-:R-:W-:-:S03]  /*729f0*/  LOP3.LUT R148, R235, 0xffff, RZ, 0xc0, !PT ;  /* 0x0000ffffeb947812 */ /* 0x010fc600078ec0ff */
[----:B------:R-:W4:Y:S01]  /*72a00*/  LDL.LU R235, [R1+0x524] ;  /* 0x0005240001eb7983 */ /* 0x000f220000300800 */
[----:B------:R-:W-:-:S03]  /*72a10*/  PRMT R140, R240, 0x4210, R144 ;  /* 0x00004210f08c7816 */ /* 0x000fc60000000090 */
[----:B------:R-:W4:Y:S01]  /*72a20*/  LDL.LU R240, [R1+0x520] ;  /* 0x0005200001f07983 */ /* 0x000f220000300800 */
[----:B------:R-:W-:-:S03]  /*72a30*/  PRMT R141, R242, 0x4210, R145 ;  /* 0x00004210f28d7816 */ /* 0x000fc60000000091 */
[----:B------:R-:W4:Y:S04]  /*72a40*/  LDL.LU R242, [R1+0x70c] ;  /* 0x00070c0001f27983 */ /* 0x000f280000300800 */
[----:B------:R-:W4:Y:S01]  /*72a50*/  LDL.LU R224, [R1+0x704] ;  /* 0x0007040001e07983 */ /* 0x000f220000300800 */
[----:B------:R-:W-:-:S03]  /*72a60*/  PRMT R143, R233, 0x4210, R148 ;  /* 0x00004210e98f7816 */ /* 0x000fc60000000094 */
[----:B------:R-:W4:Y:S04]  /*72a70*/  LDL.LU R233, [R1+0x630] ;  /* 0x0006300001e97983 */ /* 0x000f280000300800 */
[----:B------:R-:W4:Y:S04]  /*72a80*/  LDL.LU R226, [R1+0x62c] ;  /* 0x00062c0001e27983 */ /* 0x000f280000300800 */
[----:B0-----:R-:W-:Y:S04]  /*72a90*/  STL.64 [R1+0x2f00], R132 ;  /* 0x002f008401007387 */ /* 0x001fe80000100a00 */
[----:B------:R-:W-:Y:S04]  /*72aa0*/  STL.64 [R1+0x2ef0], R134 ;  /* 0x002ef08601007387 */ /* 0x000fe80000100a00 */
[----:B-1----:R-:W-:Y:S01]  /*72ab0*/  STL.64 [R1+0x2ef8], R136 ;  /* 0x002ef88801007387 */ /* 0x002fe20000100a00 */
[----:B------:R-:W-:-:S03]  /*72ac0*/  LOP3.LUT R146, R227, 0xffff, RZ, 0xc0, !PT ;  /* 0x0000ffffe3927812 */ /* 0x000fc600078ec0ff */
[----:B------:R-:W-:Y:S01]  /*72ad0*/  STL.64 [R1+0x2ee8], R138 ;  /* 0x002ee88a01007387 */ /* 0x000fe20000100a00 */
[----:B--2---:R-:W-:-:S03]  /*72ae0*/  LOP3.LUT R152, R241, 0xffff, RZ, 0xc0, !PT ;  /* 0x0000fffff1987812 */ /* 0x004fc600078ec0ff */
[----:B------:R-:W2:Y:S01]  /*72af0*/  LDL.LU R241, [R1+0x5b8] ;  /* 0x0005b80001f17983 */ /* 0x000ea20000300800 */
[----:B---3--:R-:W-:-:S03]  /*72b00*/  LOP3.LUT R153, R243, 0xffff, RZ, 0xc0, !PT ;  /* 0x0000fffff3997812 */ /* 0x008fc600078ec0ff */
[----:B------:R-:W3:Y:S04]  /*72b10*/  LDL.LU R227, [R1+0x5b4] ;  /* 0x0005b40001e37983 */ /* 0x000ee80000300800 */
        /* <DEDUP_REMOVED lines=16> */
[----:B------:R-:W-:-:S03]  /*72c20*/  LOP3.LUT R156, R240, 0xffff, RZ, 0xc0, !PT ;  /* 0x0000fffff09c7812 */ /* 0x000fc600078ec0ff */
[----:B------:R-:W4:Y:S01]  /*72c30*/  LDL.LU R240, [R1+0x718] ;  /* 0x0007180001f07983 */ /* 0x000f220000300800 */
[----:B------:R-:W-:-:S03]  /*72c40*/  PRMT R148, R242, 0x4210, R152 ;  /* 0x00004210f2947816 */ /* 0x000fc60000000098 */
[----:B------:R-:W4:Y:S04]  /*72c50*/  LDL.LU R234, [R1+0x714] ;  /* 0x0007140001ea7983 */ /* 0x000f280000300800 */
[----:B------:R-:W4:Y:S01]  /*72c60*/  LDL.LU R242, [R1+0x710] ;  /* 0x0007100001f27983 */ /* 0x000f220000300800 */
[----:B------:R-:W-:-:S03]  /*72c70*/  PRMT R150, R233, 0x4210, R154 ;  /* 0x00004210e9967816 */ /* 0x000fc6000000009a */
        /* <DEDUP_REMOVED lines=23> */
[----:B------:R-:W-:-:S02]  /*72df0*/  LOP3.LUT R161, R227, 0xffff, RZ, 0xc0, !PT ;  /* 0x0000ffffe3a17812 */ /* 0x000fc400078ec0ff */
[----:B----4-:R-:W-:Y:S02]  /*72e00*/  LOP3.LUT R163, R235, 0xffff, RZ, 0xc0, !PT ;  /* 0x0000ffffeba37812 */ /* 0x010fe400078ec0ff */
[----:B------:R-:W4:Y:S01]  /*72e10*/  LDL.LU R235, [R1+0x534] ;  /* 0x0005340001eb7983 */ /* 0x000f220000300800 */
[----:B------:R-:W-:-:S03]  /*72e20*/  PRMT R156, R240, 0x4210, R160 ;  /* 0x00004210f09c7816 */ /* 0x000fc600000000a0 */
        /* <DEDUP_REMOVED lines=10> */
[----:B------:R-:W-:Y:S04]  /*72ed0*/  STL.64 [R1+0x2ea8], R154 ;  /* 0x002ea89a01007387 */ /* 0x000fe80000100a00 */
[----:B------:R-:W4:Y:S01]  /*72ee0*/  LDL.LU R227, [R1+0x5e4] ;  /* 0x0005e40001e37983 */ /* 0x000f220000300800 */
[----:B--2---:R-:W-:-:S03]  /*72ef0*/  LOP3.LUT R168, R241, 0xffff, RZ, 0xc0, !PT ;  /* 0x0000fffff1a87812 */ /* 0x004fc600078ec0ff */
[----:B------:R-:W2:Y:S01]  /*72f00*/  LDL.LU R241, [R1+0x5e0] ;  /* 0x0005e00001f17983 */ /* 0x000ea20000300800 */
[----:B---3--:R-:W-:-:S03]  /*72f10*/  LOP3.LUT R169, R243, 0xffff, RZ, 0xc0, !PT ;  /* 0x0000fffff3a97812 */ /* 0x008fc600078ec0ff */
[----:B------:R-:W3:Y:S01]  /*72f20*/  LDL.LU R243, [R1+0x544] ;  /* 0x0005440001f37983 */ /* 0x000ee20000300800 */
[----:B------:R-:W-:Y:S01]  /*72f30*/  PRMT R159, R233, 0x4210, R163 ;  /* 0x00004210e99f7816 */ /* 0x000fe200000000a3 */
[----:B------:R-:W-:Y:S06]  /*72f40*/  BAR.SYNC.DEFER_BLOCKING 0x0 ;  /* 0x0000000000007b1d */ /* 0x000fec0000010000 */
[----:B------:R-:W3:Y:S04]  /*72f50*/  LDL.LU R233, [R1+0x540] ;  /* 0x0005400001e97983 */ /* 0x000ee80000300800 */
[----:B------:R-:W-:Y:S01]  /*72f60*/  STSM.16.M88.4 [R19], R156 ;  /* 0x0000009c13007844 */ /* 0x000fe20000000200 */
        /* <DEDUP_REMOVED lines=31> */
[----:B------:R-:W-:-:S05]  /*73160*/  LOP3.LUT R180, R233, 0xffff, RZ, 0xc0, !PT ;  /* 0x0000ffffe9b47812 */ /* 0x000fca00078ec0ff */
[----:B------:R-:W3:Y:S04]  /*73170*/  LDL.LU R233, [R1+0x558] ;  /* 0x0005580001e97983 */ /* 0x000ee80000300800 */
[----:B------:R-:W0:Y:S01]  /*73180*/  LDS.128 R164, [R18] ;  /* 0x0000000012a47984 */ /* 0x000e220000000c00 */
[----:B------:R-:W-:Y:S02]  /*73190*/  PRMT R168, R188, 0x5210, R168 ;  /* 0x00005210bca87816 */ /* 0x000fe400000000a8 */
[----:B------:R-:W-:Y:S02]  /*731a0*/  PRMT R169, R183, 0x5210, R169 ;  /* 0x00005210b7a97816 */ /* 0x000fe400000000a9 */
[----:B------:R-:W-:Y:S02]  /*731b0*/  PRMT R170, R184, 0x5210, R170 ;  /* 0x00005210b8aa7816 */ /* 0x000fe400000000aa */
[----:B------:R-:W-:Y:S01]  /*731c0*/  PRMT R171, R171, 0x5210, R172 ;  /* 0x00005210abab7816 */ /* 0x000fe200000000ac */
[----:B------:R-:W-:Y:S06]  /*731d0*/  BAR.SYNC.DEFER_BLOCKING 0x0 ;  /* 0x0000000000007b1d */ /* 0x000fec0000010000 */
[----:B------:R-:W-:Y:S02]  /*731e0*/  STSM.16.M88.4 [R19], R168 ;  /* 0x000000a813007844 */ /* 0x000fe40000000200 */
[----:B------:R-:W-:Y:S06]  /*731f0*/  BAR.SYNC.DEFER_BLOCKING 0x0 ;  /* 0x0000000000007b1d */ /* 0x000fec0000010000 */
[----:B------:R-:W1:Y:S01]  /*73200*/  LDS.128 R168, [R18] ;  /* 0x0000000012a87984 */ /* 0x000e620000000c00 */
[----:B------:R-:W-:-:S02]  /*73210*/  LOP3.LUT R176, R227, 0xffff, RZ, 0xc0, !PT ;  /* 0x0000ffffe3b07812 */ /* 0x000fc400078ec0ff */
[----:B----4-:R-:W-:Y:S02]  /*73220*/  PRMT R173, R240, 0x4210, R177 ;  /* 0x00004210f0ad7816 */ /* 0x010fe400000000b1 */
[----:B------:R-:W-:Y:S02]  /*73230*/  PRMT R172, R235, 0x4210, R176 ;  /* 0x00004210ebac7816 */ /* 0x000fe400000000b0 */
[----:B------:R-:W4:Y:S04]  /*73240*/  LDL.LU R235, [R1+0x554] ;  /* 0x0005540001eb7983 */ /* 0x000f280000300800 */
[----:B------:R-:W4:Y:S01]  /*73250*/  LDL.LU R240, [R1+0x74c] ;  /* 0x00074c0001f07983 */ /* 0x000f220000300800 */
[----:B------:R-:W-:-:S03]  /*73260*/  PRMT R175, R242, 0x4210, R180 ;  /* 0x00004210f2af7816 */ /* 0x000fc600000000b4 */
[----:B------:R-:W4:Y:S04]  /*73270*/  LDL.LU R226, [R1+0x748] ;  /* 0x0007480001e27983 */ /* 0x000f280000300800 */
[----:B------:R-:W4:Y:S04]  /*73280*/  LDL.LU R227, [R1+0x744] ;  /* 0x0007440001e37983 */ /* 0x000f280000300800 */
[----:B------:R-:W4:Y:S04]  /*73290*/  LDL.LU R242, [R1+0x740] ;  /* 0x0007400001f27983 */ /* 0x000f280000300800 */
[----:B0-----:R-:W-:Y:S04]  /*732a0*/  STL.64 [R1+0x2e78], R164 ;  /* 0x002e78a401007387 */ /* 0x001fe80000100a00 */
[----:B------:R-:W-:Y:S04]  /*732b0*/  STL [R1+0x2e5c], R166 ;  /* 0x002e5ca601007387 */ /* 0x000fe80000100800 */
[----:B------:R-:W-:Y:S04]  /*732c0*/  STL [R1+0x2e44], R167 ;  /* 0x002e44a701007387 */ /* 0x000fe80000100800 */
[----:B-1----:R-:W-:Y:S04]  /*732d0*/  STL.64 [R1+0x2e70], R168 ;  /* 0x002e70a801007387 */ /* 0x002fe80000100a00 */
[----:B------:R-:W-:Y:S01]  /*732e0*/  STL [R1+0x2e40], R171 ;  /* 0x002e40ab01007387 */ /* 0x000fe20000100800 */
        /* <DEDUP_REMOVED lines=23> */
[----:B------:R-:W4:Y:S04]  /*73460*/  LDL.LU R240, [R1+0x758] ;  /* 0x0007580001f07983 */ /* 0x000f280000300800 */
[----:B------:R-:W4:Y:S01]  /*73470*/  LDL.LU R224, [R1+0x754] ;  /* 0x0007540001e07983 */ /* 0x000f220000300800 */
[----:B------:R-:W-:-:S03]  /*73480*/  PRMT R183, R242, 0x4210, R188 ;  /* 0x00004210f2b77816 */ /* 0x000fc600000000bc */
[----:B------:R-:W4:Y:S04]  /*73490*/  LDL.LU R242, [R1+0x410] ;  /* 0x0004100001f27983 */ /* 0x000f280000300800 */
[----:B0-----:R-:W-:Y:S04]  /*734a0*/  STL [R1+0x2e20], R173 ;  /* 0x002e20ad01007387 */ /* 0x001fe80000100800 */
[----:B------:R-:W-:Y:S04]  /*734b0*/  STL [R1+0x2e10], R175 ;  /* 0x002e10af01007387 */ /* 0x000fe80000100800 */
[----:B-1----:R-:W-:Y:S04]  /*734c0*/  STL.64 [R1+0x2e28], R176 ;  /* 0x002e28b001007387 */ /* 0x002fe80000100a00 */
[----:B------:R-:W-:Y:S01]  /*734d0*/  STL.64 [R1+0x2e08], R178 ;  /* 0x002e08b201007387 */ /* 0x000fe20000100a00 */
[----:B--2---:R-:W-:-:S03]  /*734e0*/  LOP3.LUT R192, R241, 0xffff, RZ, 0xc0, !PT ;  /* 0x0000fffff1c07812 */ /* 0x004fc600078ec0ff */
[----:B------:R-:W2:Y:S01]  /*734f0*/  LDL.LU R241, [R1+0x6d0] ;  /* 0x0006d00001f17983 */ /* 0x000ea20000300800 */
[----:B---3--:R-:W-:-:S03]  /*73500*/  LOP3.LUT R193, R243, 0xffff, RZ, 0xc0, !PT ;  /* 0x0000fffff3c17812 */ /* 0x008fc600078ec0ff */
[----:B------:R-:W3:Y:S01]  /*73510*/  LDL.LU R243, [R1+0x6cc] ;  /* 0x0006cc0001f37983 */ /* 0x000ee20000300800 */
[--C-:B------:R-:W-:Y:S02]  /*73520*/  PRMT R181, R226, 0x4210, R185.reuse ;  /* 0x00004210e2b57816 */ /* 0x100fe400000000b9 */
[----:B------:R-:W-:Y:S01]  /*73530*/  PRMT R182, R227, 0x4210, R186 ;  /* 0x00004210e3b67816 */ /* 0x000fe200000000ba */
[----:B------:R-:W-:Y:S06]  /*73540*/  BAR.SYNC.DEFER_BLOCKING 0x0 ;  /* 0x0000000000007b1d */ /* 0x000fec0000010000 */
[----:B------:R-:W-:Y:S02]  /*73550*/  STSM.16.M88.4 [R19], R180 ;  /* 0x000000b413007844 */ /* 0x000fe40000000200 */
[----:B------:R-:W-:Y:S01]  /*73560*/  BAR.SYNC.DEFER_BLOCKING 0x0 ;  /* 0x0000000000007b1d */ /* 0x000fe20000010000 */
[----:B------:R-:W-:-:S02]  /*73570*/  PRMT R185, R195, 0x5210, R185 ;  /* 0x00005210c3b97816 */ /* 0x000fc400000000b9 */
[----:B------:R-:W-:Y:S02]  /*73580*/  LOP3.LUT R194, R234, 0xffff, RZ, 0xc0, !PT ;  /* 0x0000ffffeac27812 */ /* 0x000fe400078ec0ff */
[----:B------:R-:W-:Y:S01]  /*73590*/  LOP3.LUT R195, R233, 0xffff, RZ, 0xc0, !PT ;  /* 0x0000ffffe9c37812 */ /* 0x000fe200078ec0ff */
[----:B------:R-:W3:Y:S04]  /*735a0*/  LDL.LU R234, [R1+0x584] ;  /* 0x0005840001ea7983 */ /* 0x000ee80000300800 */
[----:B------:R-:W3:Y:S01]  /*735b0*/  LDL.LU R233, [R1+0x580] ;  /* 0x0005800001e97983 */ /* 0x000ee20000300800 */
[----:B------:R-:W-:Y:S02]  /*735c0*/  PRMT R184, R199, 0x5210, R184 ;  /* 0x00005210c7b87816 */ /* 0x000fe400000000b8 */
[----:B------:R-:W-:Y:S01]  /*735d0*/  PRMT R186, R196, 0x5210, R186 ;  /* 0x00005210c4ba7816 */ /* 0x000fe200000000ba */
[----:B------:R-:W3:Y:S01]  /*735e0*/  LDL.LU R226, [R1+0x768] ;  /* 0x0007680001e27983 */ /* 0x000ee20000300800 */
[----:B------:R-:W-:-:S03]  /*735f0*/  PRMT R187, R187, 0x5210, R188 ;  /* 0x00005210bbbb7816 */ /* 0x000fc600000000bc */
[----:B------:R-:W3:Y:S04]  /*73600*/  LDL.LU R227, [R1+0x764] ;  /* 0x0007640001e37983 */ /* 0x000ee80000300800 */
[----:B------:R-:W0:Y:S01]  /*73610*/  LDS.128 R180, [R18] ;  /* 0x0000000012b47984 */ /* 0x000e220000000c00 */
[----:B------:R-:W-:Y:S06]  /*73620*/  BAR.SYNC.DEFER_BLOCKING 0x0 ;  /* 0x0000000000007b1d */ /* 0x000fec0000010000 */
[----:B------:R-:W-:Y:S02]  /*73630*/  STSM.16.M88.4 [R19], R184 ;  /* 0x000000b813007844 */ /* 0x000fe40000000200 */
[----:B------:R-:W-:Y:S06]  /*73640*/  BAR.SYNC.DEFER_BLOCKING 0x0 ;  /* 0x0000000000007b1d */ /* 0x000fec0000010000 */
[----:B------:R-:W1:Y:S01]  /*73650*/  LDS.128 R184, [R18] ;  /* 0x0000000012b87984 */ /* 0x000e620000000c00 */
[----:B----4-:R-:W-:-:S03]  /*73660*/  PRMT R188, R235, 0x4210, R192 ;  /* 0x00004210ebbc7816 */ /* 0x010fc600000000c0 */
[----:B------:R-:W4:Y:S01]  /*73670*/  LDL.LU R235, [R1+0x760] ;  /* 0x0007600001eb7983 */ /* 0x000f220000300800 */
[----:B------:R-:W-:-:S03]  /*73680*/  PRMT R189, R240, 0x4210, R193 ;  /* 0x00004210f0bd7816 */ /* 0x000fc600000000c1 */
[----:B------:R-:W4:Y:S04]  /*73690*/  LDL.LU R240, [R1+0x418] ;  /* 0x0004180001f07983 */ /* 0x000f280000300800 */
[----:B0-----:R-:W-:Y:S04]  /*736a0*/  STL.64 [R1+0x2e00], R180 ;  /* 0x002e00b401007387 */ /* 0x001fe80000100a00 */
[----:B------:R-:W-:Y:S01]  /*736b0*/  STL.64 [R1+0x2df0], R182 ;  /* 0x002df0b601007387 */ /* 0x000fe20000100a00 */
[--C-:B------:R-:W-:Y:S02]  /*736c0*/  PRMT R190, R224, 0x4210, R194.reuse ;  /* 0x00004210e0be7816 */ /* 0x100fe400000000c2 */
[----:B------:R-:W-:Y:S01]  /*736d0*/  PRMT R191, R242, 0x4210, R195 ;  /* 0x00004210f2bf7816 */ /* 0x000fe200000000c3 */
[----:B------:R-:W-:Y:S01]  /*736e0*/  BAR.SYNC.DEFER_BLOCKING 0x0 ;  /* 0x0000000000007b1d */ /* 0x000fe20000010000 */
[----:B------:R-:W-:-:S05]  /*736f0*/  PRMT R194, R201, 0x5210, R194 ;  /* 0x00005210c9c27816 */ /* 0x000fca00000000c2 */
[----:B-1----:R-:W-:Y:S04]  /*73700*/  STL.64 [R1+0x2df8], R184 ;  /* 0x002df8b801007387 */ /* 0x002fe80000100a00 */
[----:B------:R-:W-:Y:S01]  /*73710*/  STL.64 [R1+0x2de8], R186 ;  /* 0x002de8ba01007387 */ /* 0x000fe20000100a00 */
[----:B--2---:R-:W-:-:S03]  /*73720*/  LOP3.LUT R200, R241, 0xffff, RZ, 0xc0, !PT ;  /* 0x0000fffff1c87812 */ /* 0x004fc600078ec0ff */
[----:B------:R-:W2:Y:S04]  /*73730*/  LDL.LU R241, [R1+0x6d8] ;  /* 0x0006d80001f17983 */ /* 0x000ea80000300800 */
[----:B------:R-:W2:Y:S01]  /*73740*/  LDL.LU R242, [R1+0x6d4] ;  /* 0x0006d40001f27983 */ /* 0x000ea20000300800 */
[----:B---3--:R-:W-:-:S03]  /*73750*/  LOP3.LUT R201, R243, 0xffff, RZ, 0xc0, !PT ;  /* 0x0000fffff3c97812 */ /* 0x008fc600078ec0ff */
[----:B------:R-:W3:Y:S04]  /*73760*/  LDL.LU R243, [R1+0x59c] ;  /* 0x00059c0001f37983 */ /* 0x000ee80000300800 */
[----:B------:R-:W-:Y:S01]  /*73770*/  STSM.16.M88.4 [R19], R188 ;  /* 0x000000bc13007844 */ /* 0x000fe20000000200 */
[----:B------:R-:W-:Y:S01]  /*73780*/  BAR.SYNC.DEFER_BLOCKING 0x0 ;  /* 0x0000000000007b1d */ /* 0x000fe20000010000 */
[----:B------:R-:W-:Y:S02]  /*73790*/  PRMT R195, R202, 0x5210, R195 ;  /* 0x00005210cac37816 */ /* 0x000fe400000000c3 */
[----:B------:R-:W-:-:S03]  /*737a0*/  PRMT R192, R205, 0x5210, R192 ;  /* 0x00005210cdc07816 */ /* 0x000fc600000000c0 */
[----:B------:R-:W0:Y:S01]  /*737b0*/  LDS.128 R188, [R18] ;  /* 0x0000000012bc7984 */ /* 0x000e220000000c00 */
[----:B------:R-:W-:-:S03]  /*737c0*/  LOP3.LUT R202, R234, 0xffff, RZ, 0xc0, !PT ;  /* 0x0000ffffeaca7812 */ /* 0x000fc600078ec0ff */
[----:B------:R-:W3:Y:S01]  /*737d0*/  LDL.LU R234, [R1+0x598] ;  /* 0x0005980001ea7983 */ /* 0x000ee20000300800 */
[----:B------:R-:W-:-:S03]  /*737e0*/  LOP3.LUT R203, R233, 0xffff, RZ, 0xc0, !PT ;  /* 0x0000ffffe9cb7812 */ /* 0x000fc600078ec0ff */
[----:B------:R-:W3:Y:S01]  /*737f0*/  LDL.LU R233, [R1+0x780] ;  /* 0x0007800001e97983 */ /* 0x000ee20000300800 */
[----:B------:R-:W-:Y:S01]  /*73800*/  PRMT R193, R206, 0x5210, R193 ;  /* 0x00005210cec17816 */ /* 0x000fe200000000c1 */
[----:B------:R-:W-:Y:S06]  /*73810*/  BAR.SYNC.DEFER_BLOCKING 0x0 ;  /* 0x0000000000007b1d */ /* 0x000fec0000010000 */
[----:B------:R-:W3:Y:S04]  /*73820*/  LDL.LU R224, [R1+0x778] ;  /* 0x0007780001e07983 */ /* 0x000ee80000300800 */
[----:B------:R-:W-:Y:S01]  /*73830*/  STSM.16.M88.4 [R19], R192 ;  /* 0x000000c013007844 */ /* 0x000fe20000000200 */
[----:B------:R-:W-:Y:S06]  /*73840*/  BAR.SYNC.DEFER_BLOCKING 0x0 ;  /* 0x0000000000007b1d */ /* 0x000fec0000010000 */
[----:B------:R-:W1:Y:S01]  /*73850*/  LDS.128 R192, [R18] ;  /* 0x0000000012c07984 */ /* 0x000e620000000c00 */
[----:B------:R-:W-:-:S02]  /*73860*/  PRMT R197, R227, 0x4210, R201 ;  /* 0x00004210e3c57816 */ /* 0x000fc400000000c9 */
[----:B------:R-:W-:Y:S02]  /*73870*/  PRMT R201, R209, 0x5210, R201 ;  /* 0x00005210d1c97816 */ /* 0x000fe400000000c9 */
[----:B----4-:R-:W-:Y:S02]  /*73880*/  PRMT R198, R235, 0x4210, R202 ;  /* 0x00004210ebc67816 */ /* 0x010fe400000000ca */
[----:B------:R-:W4:Y:S01]  /*73890*/  LDL.LU R235, [R1+0x774] ;  /* 0x0007740001eb7983 */ /* 0x000f220000300800 */
[----:B------:R-:W-:-:S03]  /*738a0*/  PRMT R199, R240, 0x4210, R203 ;  /* 0x00004210f0c77816 */ /* 0x000fc600000000cb */
[----:B------:R-:W4:Y:S04]  /*738b0*/  LDL.LU R240, [R1+0x770] ;  /* 0x0007700001f07983 */ /* 0x000f280000300800 */
[----:B0-----:R-:W-:Y:S04]  /*738c0*/  STL.64 [R1+0x2de0], R188 ;  /* 0x002de0bc01007387 */ /* 0x001fe80000100a00 */
[----:B------:R-:W-:Y:S01]  /*738d0*/  STL.64 [R1+0x2dd0], R190 ;  /* 0x002dd0be01007387 */ /* 0x000fe20000100a00 */
[----:B------:R-:W-:-:S03]  /*738e0*/  PRMT R202, R210, 0x5210, R202 ;  /* 0x00005210d2ca7816 */ /* 0x000fc600000000ca */
[----:B-1----:R-:W-:Y:S04]  /*738f0*/  STL.64 [R1+0x2dd8], R192 ;  /* 0x002dd8c001007387 */ /* 0x002fe80000100a00 */
[----:B------:R-:W-:Y:S01]  /*73900*/  STL.64 [R1+0x2dc8], R194 ;  /* 0x002dc8c201007387 */ /* 0x000fe20000100a00 */
[----:B--2---:R-:W-:-:S03]  /*73910*/  LOP3.LUT R208, R241, 0xffff, RZ, 0xc0, !PT ;  /* 0x0000fffff1d07812 */ /* 0x004fc600078ec0ff */
[----:B------:R-:W2:Y:S01]  /*73920*/  LDL.LU R241, [R1+0x6e0] ;  /* 0x0006e00001f17983 */ /* 0x000ea20000300800 */
[----:B------:R-:W-:-:S03]  /*73930*/  LOP3.LUT R209, R242, 0xffff, RZ, 0xc0, !PT ;  /* 0x0000fffff2d17812 */ /* 0x000fc600078ec0ff */
[----:B------:R-:W2:Y:S01]  /*73940*/  LDL.LU R242, [R1+0x6dc] ;  /* 0x0006dc0001f27983 */ /* 0x000ea20000300800 */
[----:B---3--:R-:W-:-:S03]  /*73950*/  LOP3.LUT R210, R243, 0xffff, RZ, 0xc0, !PT ;  /* 0x0000fffff3d27812 */ /* 0x008fc600078ec0ff */
[----:B------:R-:W3:Y:S01]  /*73960*/  LDL.LU R243, [R1+0x5ac] ;  /* 0x0005ac0001f37983 */ /* 0x000ee20000300800 */
[----:B------:R-:W-:Y:S01]  /*73970*/  PRMT R196, R226, 0x4210, R200 ;  /* 0x00004210e2c47816 */ /* 0x000fe200000000c8 */
[----:B------:R-:W-:Y:S01]  /*73980*/  BAR.SYNC.DEFER_BLOCKING 0x0 ;  /* 0x0000000000007b1d */ /* 0x000fe20000010000 */
[----:B------:R-:W-:-:S05]  /*73990*/  PRMT R203, R204, 0x5210, R203 ;  /* 0x00005210cccb7816 */ /* 0x000fca00000000cb */
[----:B------:R-:W3:Y:S04]  /*739a0*/  LDL.LU R226, [R1+0x5a8] ;  /* 0x0005a80001e27983 */ /* 0x000ee80000300800 */
[----:B------:R-:W3:Y:S04]  /*739b0*/  LDL.LU R227, [R1+0x790] ;  /* 0x0007900001e37983 */ /* 0x000ee80000300800 */
[----:B------:R-:W-:Y:S01]  /*739c0*/  STSM.16.M88.4 [R19], R196 ;  /* 0x000000c413007844 */ /* 0x000fe20000000200 */
[----:B------:R-:W-:Y:S01]  /*739d0*/  BAR.SYNC.DEFER_BLOCKING 0x0 ;  /* 0x0000000000007b1d */ /* 0x000fe20000010000 */
[----:B------:R-:W-:-:S05]  /*739e0*/  LOP3.LUT R211, R234, 0xffff, RZ, 0xc0, !PT ;  /* 0x0000ffffead37812 */ /* 0x000fca00078ec0ff */
[----:B------:R-:W3:Y:S01]  /*739f0*/  LDL.LU R234, [R1+0x78c] ;  /* 0x00078c0001ea7983 */ /* 0x000ee20000300800 */
[----:B------:R-:W-:-:S03]  /*73a00*/  PRMT R204, R233, 0x4210, R208 ;  /* 0x00004210e9cc7816 */ /* 0x000fc600000000d0 */
[----:B------:R-:W3:Y:S04]  /*73a10*/  LDL.LU R233, [R1+0x788] ;  /* 0x0007880001e97983 */ /* 0x000ee80000300800 */
[----:B------:R-:W0:Y:S01]  /*73a20*/  LDS.128 R196, [R18] ;  /* 0x0000000012c47984 */ /* 0x000e220000000c00 */
[----:B------:R-:W-:Y:S01]  /*73a30*/  PRMT R200, R213, 0x5210, R200 ;  /* 0x00005210d5c87816 */ /* 0x000fe200000000c8 */
[----:B------:R-:W-:Y:S06]  /*73a40*/  BAR.SYNC.DEFER_BLOCKING 0x0 ;  /* 0x0000000000007b1d */ /* 0x000fec0000010000 */
[----:B------:R-:W-:Y:S02]  /*73a50*/  STSM.16.M88.4 [R19], R200 ;  /* 0x000000c813007844 */ /* 0x000fe40000000200 */
[----:B------:R-:W-:Y:S06]  /*73a60*/  BAR.SYNC.DEFER_BLOCKING 0x0 ;  /* 0x0000000000007b1d */ /* 0x000fec0000010000 */
[----:B------:R-:W1:Y:S01]  /*73a70*/  LDS.128 R200, [R18] ;  /* 0x0000000012c87984 */ /* 0x000e620000000c00 */
[----:B----4-:R-:W-:-:S03]  /*73a80*/  PRMT R206, R235, 0x4210, R210 ;  /* 0x00004210ebce7816 */ /* 0x010fc600000000d2 */
[----:B------:R-:W4:Y:S01]  /*73a90*/  LDL.LU R235, [R1+0x784] ;  /* 0x0007840001eb7983 */ /* 0x000f220000300800 */
[----:B------:R-:W-:-:S03]  /*73aa0*/  PRMT R210, R216, 0x5210, R210 ;  /* 0x00005210d8d27816 */ /* 0x000fc600000000d2 */
[----:B0-----:R-:W-:Y:S01]  /*73ab0*/  STL.64 [R1+0x2dc0], R196 ;  /* 0x002dc0c401007387 */ /* 0x001fe20000100a00 */
[----:B------:R-:W-:-:S03]  /*73ac0*/  PRMT R207, R240, 0x4210, R211 ;  /* 0x00004210f0cf7816 */ /* 0x000fc600000000d3 */
[----:B------:R-:W-:Y:S04]  /*73ad0*/  STL.64 [R1+0x2db0], R198 ;  /* 0x002db0c601007387 */ /* 0x000fe80000100a00 */
[----:B-1----:R-:W-:Y:S04]  /*73ae0*/  STL.64 [R1+0x2db8], R200 ;  /* 0x002db8c801007387 */ /* 0x002fe80000100a00 */
[----:B------:R-:W-:Y:S04]  /*73af0*/  STL.64 [R1+0x2da8], R202 ;  /* 0x002da8ca01007387 */ /* 0x000fe80000100a00 */
[----:B------:R-:W4:Y:S01]  /*73b00*/  LDL.LU R240, [R1+0x6e8] ;  /* 0x0006e80001f07983 */ /* 0x000f220000300800 */
[----:B--2---:R-:W-:-:S03]  /*73b10*/  LOP3.LUT R216, R241, 0xffff, RZ, 0xc0, !PT ;  /* 0x0000fffff1d87812 */ /* 0x004fc600078ec0ff */
[----:B------:R-:W2:Y:S01]  /*73b20*/  LDL.LU R241, [R1+0x6e4] ;  /* 0x0006e40001f17983 */ /* 0x000ea20000300800 */
[----:B------:R-:W-:-:S03]  /*73b30*/  LOP3.LUT R217, R242, 0xffff, RZ, 0xc0, !PT ;  /* 0x0000fffff2d97812 */ /* 0x000fc600078ec0ff */
[----:B------:R-:W2:Y:S01]  /*73b40*/  LDL.LU R242, [R1+0x5c0] ;  /* 0x0005c00001f27983 */ /* 0x000ea20000300800 */
[----:B---3--:R-:W-:-:S03]  /*73b50*/  LOP3.LUT R218, R243, 0xffff, RZ, 0xc0, !PT ;  /* 0x0000fffff3da7812 */ /* 0x008fc600078ec0ff */
[----:B------:R-:W3:Y:S04]  /*73b60*/  LDL.LU R243, [R1+0x5bc] ;  /* 0x0005bc0001f37983 */ /* 0x000ee80000300800 */
[----:B------:R-:W3:Y:S01]  /*73b70*/  LDL.LU R245, [R1+0x79c] ;  /* 0x00079c0001f57983 */ /* 0x000ee20000300800 */
[----:B------:R-:W-:Y:S01]  /*73b80*/  PRMT R205, R224, 0x4210, R209 ;  /* 0x00004210e0cd7816 */ /* 0x000fe200000000d1 */
[----:B------:R-:W-:Y:S06]  /*73b90*/  BAR.SYNC.DEFER_BLOCKING 0x0 ;  /* 0x0000000000007b1d */ /* 0x000fec0000010000 */
[----:B------:R-:W3:Y:S04]  /*73ba0*/  LDL.LU R249, [R1+0x798] ;  /* 0x0007980001f97983 */ /* 0x000ee80000300800 */
[----:B------:R-:W3:Y:S04]  /*73bb0*/  LDL.LU R222, [R1+0x794] ;  /* 0x0007940001de7983 */ /* 0x000ee80000300800 */
[----:B------:R-:W-:Y:S01]  /*73bc0*/  STSM.16.M88.4 [R19], R204 ;  /* 0x000000cc13007844 */ /* 0x000fe20000000200 */
[----:B------:R-:W-:Y:S01]  /*73bd0*/  BAR.SYNC.DEFER_BLOCKING 0x0 ;  /* 0x0000000000007b1d */ /* 0x000fe20000010000 */
[----:B------:R-:W-:-:S05]  /*73be0*/  PRMT R214, R233, 0x4210, R218 ;  /* 0x00004210e9d67816 */ /* 0x000fca00000000da */
[----:B------:R-:W3:Y:S04]  /*73bf0*/  LDL.LU R233, [R1+0x420] ;  /* 0x0004200001e97983 */ /* 0x000ee80000300800 */
[----:B------:R-:W0:Y:S01]  /*73c00*/  LDS.128 R204, [R18] ;  /* 0x0000000012cc7984 */ /* 0x000e220000000c00 */
[----:B------:R-:W-:Y:S02]  /*73c10*/  PRMT R208, R219, 0x5210, R208 ;  /* 0x00005210dbd07816 */ /* 0x000fe400000000d0 */
[----:B------:R-:W-:Y:S02]  /*73c20*/  PRMT R209, R215, 0x5210, R209 ;  /* 0x00005210d7d17816 */ /* 0x000fe400000000d1 */
[----:B------:R-:W-:Y:S01]  /*73c30*/  PRMT R211, R212, 0x5210, R211 ;  /* 0x00005210d4d37816 */ /* 0x000fe200000000d3 */
[----:B------:R-:W-:Y:S06]  /*73c40*/  BAR.SYNC.DEFER_BLOCKING 0x0 ;  /* 0x0000000000007b1d */ /* 0x000fec0000010000 */
[----:B------:R-:W-:Y:S02]  /*73c50*/  STSM.16.M88.4 [R19], R208 ;  /* 0x000000d013007844 */ /* 0x000fe40000000200 */
[----:B------:R-:W-:Y:S06]  /*73c60*/  BAR.SYNC.DEFER_BLOCKING 0x0 ;  /* 0x0000000000007b1d */ /* 0x000fec0000010000 */
[----:B------:R-:W1:Y:S01]  /*73c70*/  LDS.128 R208, [R18] ;  /* 0x0000000012d07984 */ /* 0x000e620000000c00 */
[----:B------:R-:W-:-:S03]  /*73c80*/  LOP3.LUT R219, R226, 0xffff, RZ, 0xc0, !PT ;  /* 0x0000ffffe2db7812 */ /* 0x000fc600078ec0ff */
[----:B0-----:R-:W-:Y:S01]  /*73c90*/  STL.64 [R1+0x2da0], R204 ;  /* 0x002da0cc01007387 */ /* 0x001fe20000100a00 */
[----:B------:R-:W-:-:S03]  /*73ca0*/  PRMT R212, R227, 0x4210, R216 ;  /* 0x00004210e3d47816 */ /* 0x000fc600000000d8 */
[----:B------:R-:W-:Y:S01]  /*73cb0*/  STL.64 [R1+0x2d90], R206 ;  /* 0x002d90ce01007387 */ /* 0x000fe20000100a00 */
[----:B------:R-:W-:Y:S02]  /*73cc0*/  PRMT R216, R225, 0x5210, R216 ;  /* 0x00005210e1d87816 */ /* 0x000fe400000000d8 */
[----:B------:R-:W-:Y:S02]  /*73cd0*/  PRMT R213, R234, 0x4210, R217 ;  /* 0x00004210ead57816 */ /* 0x000fe400000000d9 */
[----:B----4-:R-:W-:Y:S01]  /*73ce0*/  PRMT R215, R235, 0x4210, R219 ;  /* 0x00004210ebd77816 */ /* 0x010fe200000000db */
[----:B------:R-:W-:Y:S06]  /*73cf0*/  BAR.SYNC.DEFER_BLOCKING 0x0 ;  /* 0x0000000000007b1d */ /* 0x000fec0000010000 */
[----:B-1----:R-:W-:Y:S01]  /*73d00*/  STL.64 [R1+0x2d98], R208 ;  /* 0x002d98d001007387 */ /* 0x002fe20000100a00 */
[----:B------:R-:W-:-:S03]  /*73d10*/  LOP3.LUT R224, R240, 0xffff, RZ, 0xc0, !PT ;  /* 0x0000fffff0e07812 */ /* 0x000fc600078ec0ff */
[----:B------:R-:W-:Y:S04]  /*73d20*/  STL.64 [R1+0x2d88], R210 ;  /* 0x002d88d201007387 */ /* 0x000fe80000100a00 */
[----:B------:R-:W4:Y:S01]  /*73d30*/  LDL.LU R240, [R1+0x6f0] ;  /* 0x0006f00001f07983 */ /* 0x000f220000300800 */
[----:B------:R-:W-:Y:S02]  /*73d40*/  PRMT R219, R220, 0x5210, R219 ;  /* 0x00005210dcdb7816 */ /* 0x000fe400000000db */
[----:B--2---:R-:W-:Y:S02]  /*73d50*/  LOP3.LUT R225, R241, 0xffff, RZ, 0xc0, !PT ;  /* 0x0000fffff1e17812 */ /* 0x004fe400078ec0ff */
[----:B------:R-:W2:Y:S01]  /*73d60*/  LDL.LU R241, [R1+0x6ec] ;  /* 0x0006ec0001f17983 */ /* 0x000ea20000300800 */
[----:B------:R-:W-:-:S03]  /*73d70*/  LOP3.LUT R226, R242, 0xffff, RZ, 0xc0, !PT ;  /* 0x0000fffff2e27812 */ /* 0x000fc600078ec0ff */
[----:B------:R-:W2:Y:S01]  /*73d80*/  LDL.LU R234, [R1+0x5dc] ;  /* 0x0005dc0001ea7983 */ /* 0x000ea20000300800 */
[----:B---3--:R-:W-:-:S03]  /*73d90*/  LOP3.LUT R227, R243, 0xffff, RZ, 0xc0, !PT ;  /* 0x0000fffff3e37812 */ /* 0x008fc600078ec0ff */
[----:B------:R-:W3:Y:S04]  /*73da0*/  LDL.LU R235, [R1+0x5d4] ;  /* 0x0005d40001eb7983 */ /* 0x000ee80000300800 */
[----:B------:R-:W3:Y:S04]  /*73db0*/  LDL.LU R242, [R1+0x7a8] ;  /* 0x0007a80001f27983 */ /* 0x000ee80000300800 */
[----:B------:R-:W3:Y:S01]  /*73dc0*/  LDL.LU R243, [R1+0x7a4] ;  /* 0x0007a40001f37983 */ /* 0x000ee20000300800 */
[----:B------:R-:W-:-:S03]  /*73dd0*/  PRMT R220, R245, 0x4210, R224 ;  /* 0x00004210f5dc7816 */ /* 0x000fc600000000e0 */
[----:B------:R-:W3:Y:S04]  /*73de0*/  LDL.LU R244, [R1+0x7a0] ;  /* 0x0007a00001f47983 */ /* 0x000ee80000300800 */
[----:B------:R-:W3:Y:S04]  /*73df0*/  LDL.LU R245, [R1+0x424] ;  /* 0x0004240001f57983 */ /* 0x000ee80000300800 */
[----:B------:R-:W-:Y:S01]  /*73e00*/  STSM.16.M88.4 [R19], R212 ;  /* 0x000000d413007844 */ /* 0x000fe20000000200 */
[----:B------:R-:W-:Y:S01]  /*73e10*/  BAR.SYNC.DEFER_BLOCKING 0x0 ;  /* 0x0000000000007b1d */ /* 0x000fe20000010000 */
[----:B------:R-:W-:-:S02]  /*73e20*/  PRMT R217, R223, 0x5210, R217 ;  /* 0x00005210dfd97816 */ /* 0x000fc400000000d9 */
[----:B------:R-:W-:-:S03]  /*73e30*/  PRMT R218, R221, 0x5210, R218 ;  /* 0x00005210ddda7816 */ /* 0x000fc600000000da */
[----:B------:R-:W0:Y:S02]  /*73e40*/  LDS.128 R212, [R18] ;  /* 0x0000000012d47984 */ /* 0x000e240000000c00 */
        /* <DEDUP_REMOVED lines=10> */
[----:B------:R-:W-:-:S02]  /*73ef0*/  PRMT R224, R231, 0x5210, R224 ;  /* 0x00005210e7e07816 */ /* 0x000fc400000000e0 */
[----:B------:R-:W-:-:S03]  /*73f00*/  PRMT R225, R232, 0x5210, R225 ;  /* 0x00005210e8e17816 */ /* 0x000fc600000000e1 */
[----:B------:R-:W3:Y:S01]  /*73f10*/  LDS.128 R220, [R18] ;  /* 0x0000000012dc7984 */ /* 0x000ee20000000c00 */
[----:B------:R-:W-:Y:S02]  /*73f20*/  PRMT R226, R230, 0x5210, R226 ;  /* 0x00005210e6e27816 */ /* 0x000fe400000000e2 */
[----:B------:R-:W-:Y:S01]  /*73f30*/  PRMT R227, R228, 0x5210, R227 ;  /* 0x00005210e4e37816 */ /* 0x000fe200000000e3 */
[----:B------:R-:W-:Y:S06]  /*73f40*/  BAR.SYNC.DEFER_BLOCKING 0x0 ;  /* 0x0000000000007b1d */ /* 0x000fec0000010000 */
[----:B------:R-:W-:Y:S02]  /*73f50*/  STSM.16.M88.4 [R19], R224 ;  /* 0x000000e013007844 */ /* 0x000fe40000000200 */
[----:B------:R-:W-:Y:S01]  /*73f60*/  BAR.SYNC.DEFER_BLOCKING 0x0 ;  /* 0x0000000000007b1d */ /* 0x000fe20000010000 */
[----:B----4-:R-:W-:Y:S01]  /*73f70*/  LOP3.LUT R232, R240, 0xffff, RZ, 0xc0, !PT ;  /* 0x0000fffff0e87812 */ /* 0x010fe200078ec0ff */
[----:B------:R-:W-:-:S04]  /*73f80*/  IMAD.MOV.U32 R249, RZ, RZ, R229 ;  /* 0x000000fffff97224 */ /* 0x000fc800078e00e5 */
[----:B0-----:R-:W-:Y:S04]  /*73f90*/  STL.64 [R1+0x2d80], R212 ;  /* 0x002d80d401007387 */ /* 0x001fe80000100a00 */
[----:B------:R-:W-:Y:S04]  /*73fa0*/  STL.64 [R1+0x2d70], R214 ;  /* 0x002d70d601007387 */ /* 0x000fe80000100a00 */
[----:B-1----:R-:W-:Y:S04]  /*73fb0*/  STL.64 [R1+0x2d78], R216 ;  /* 0x002d78d801007387 */ /* 0x002fe80000100a00 */
[----:B------:R-:W-:Y:S04]  /*73fc0*/  STL.64 [R1+0x2d68], R218 ;  /* 0x002d68da01007387 */ /* 0x000fe80000100a00 */
[----:B------:R-:W0:Y:S04]  /*73fd0*/  LDS.128 R224, [R18] ;  /* 0x0000000012e07984 */ /* 0x000e280000000c00 */
[----:B------:R-:W4:Y:S01]  /*73fe0*/  LDL.LU R240, [R1+0x6f8] ;  /* 0x0006f80001f07983 */ /* 0x000f220000300800 */
[----:B--2---:R-:W-:-:S03]  /*73ff0*/  LOP3.LUT R233, R241, 0xffff, RZ, 0xc0, !PT ;  /* 0x0000fffff1e97812 */ /* 0x004fc600078ec0ff */
[----:B------:R-:W2:Y:S01]  /*74000*/  LDL.LU R241, [R1+0x6f4] ;  /* 0x0006f40001f17983 */ /* 0x000ea20000300800 */
[----:B---3--:R-:W-:-:S03]  /*74010*/  PRMT R228, R242, 0x4210, R232 ;  /* 0x00004210f2e47816 */ /* 0x008fc600000000e8 */
[----:B------:R-:W3:Y:S01]  /*74020*/  LDL.LU R242, [R1+0x5ec] ;  /* 0x0005ec0001f27983 */ /* 0x000ee20000300800 */
[----:B------:R-:W-:-:S03]  /*74030*/  PRMT R229, R243, 0x4210, R233 ;  /* 0x00004210f3e57816 */ /* 0x000fc600000000e9 */
[----:B------:R-:W3:Y:S04]  /*74040*/  LDL.LU R243, [R1+0x5e8] ;  /* 0x0005e80001f37983 */ /* 0x000ee80000300800 */
[----:B------:R-:W3:Y:S04]  /*74050*/  LDL.LU R24, [R1+0x7b8] ;  /* 0x0007b80001187983 */ /* 0x000ee80000300800 */
[----:B------:R-:W3:Y:S04]  /*74060*/  LDL.LU R25, [R1+0x7b4] ;  /* 0x0007b40001197983 */ /* 0x000ee80000300800 */
[----:B------:R-:W3:Y:S04]  /*74070*/  LDL.LU R250, [R1+0x7b0] ;  /* 0x0007b00001fa7983 */ /* 0x000ee80000300800 */
[----:B------:R-:W3:Y:S01]  /*74080*/  LDL.LU R251, [R1+0x7ac] ;  /* 0x0007ac0001fb7983 */ /* 0x000ee20000300800 */
[----:B------:R-:W-:-:S03]  /*74090*/  LOP3.LUT R234, R234, 0xffff, RZ, 0xc0, !PT ;  /* 0x0000ffffeaea7812 */ /* 0x000fc600078ec0ff */
[----:B------:R-:W-:Y:S01]  /*740a0*/  STL.64 [R1+0x2d60], R220 ;  /* 0x002d60dc01007387 */ /* 0x000fe20000100a00 */
[----:B------:R-:W-:-:S03]  /*740b0*/  LOP3.LUT R235, R235, 0xffff, RZ, 0xc0, !PT ;  /* 0x0000ffffebeb7812 */ /* 0x000fc600078ec0ff */
[----:B------:R-:W-:Y:S04]  /*740c0*/  STL.64 [R1+0x2d50], R222 ;  /* 0x002d50de01007387 */ /* 0x000fe80000100a00 */
[----:B0-----:R-:W-:Y:S01]  /*740d0*/  STL.64 [R1+0x2d58], R224 ;  /* 0x002d58e001007387 */ /* 0x001fe20000100a00 */
[----:B------:R-:W-:-:S03]  /*740e0*/  PRMT R230, R244, 0x4210, R234 ;  /* 0x00004210f4e67816 */ /* 0x000fc600000000ea */
[----:B------:R-:W-:Y:S01]  /*740f0*/  STL.64 [R1+0x2d48], R226 ;  /* 0x002d48e201007387 */ /* 0x000fe20000100a00 */
[----:B------:R-:W-:-:S03]  /*74100*/  PRMT R231, R245, 0x4210, R235 ;  /* 0x00004210f5e77816 */ /* 0x000fc600000000eb */
[----:B------:R-:W3:Y:S04]  /*74110*/  LDL.LU R246, [R1+0x12c] ;  /* 0x00012c0001f67983 */ /* 0x000ee80000300800 */
[----:B------:R-:W3:Y:S04]  /*74120*/  LDL.LU R247, [R1+0x128] ;  /* 0x0001280001f77983 */ /* 0x000ee80000300800 */
[----:B------:R-:W3:Y:S04]  /*74130*/  LDL.LU R244, [R1+0x124] ;  /* 0x0001240001f47983 */ /* 0x000ee80000300800 */
[----:B------:R-:W3:Y:S01]  /*74140*/  LDL.LU R245, [R1] ;  /* 0x0000000001f57983 */ /* 0x000ee20000300800 */
[----:B------:R-:W-:Y:S01]  /*74150*/  BAR.SYNC.DEFER_BLOCKING 0x0 ;  /* 0x0000000000007b1d */ /* 0x000fe20000010000 */
[----:B------:R-:W-:-:S02]  /*74160*/  PRMT R232, R239, 0x5210, R232 ;  /* 0x00005210efe87816 */ /* 0x000fc400000000e8 */
[----:B------:R-:W-:Y:S02]  /*74170*/  PRMT R233, R238, 0x5210, R233 ;  /* 0x00005210eee97816 */ /* 0x000fe400000000e9 */
[----:B------:R-:W-:Y:S02]  /*74180*/  PRMT R234, R237, 0x5210, R234 ;  /* 0x00005210edea7816 */ /* 0x000fe400000000ea */
[----:B------:R-:W-:Y:S01]  /*74190*/  PRMT R235, R236, 0x5210, R235 ;  /* 0x00005210eceb7816 */ /* 0x000fe200000000eb */
[----:B------:R-:W3:Y:S04]  /*741a0*/  LDL.LU R29, [R1+0x700] ;  /* 0x00070000011d7983 */ /* 0x000ee80000300800 */
[----:B------:R-:W3:Y:S04]  /*741b0*/  LDL.LU R27, [R1+0x6fc] ;  /* 0x0006fc00011b7983 */ /* 0x000ee80000300800 */
[----:B------:R-:W3:Y:S04]  /*741c0*/  LDL.LU R26, [R1+0x6c0] ;  /* 0x0006c000011a7983 */ /* 0x000ee80000300800 */
[----:B------:R-:W-:Y:S01]  /*741d0*/  STSM.16.M88.4 [R19], R228 ;  /* 0x000000e413007844 */ /* 0x000fe20000000200 */
[----:B------:R-:W-:Y:S06]  /*741e0*/  BAR.SYNC.DEFER_BLOCKING 0x0 ;  /* 0x0000000000007b1d */ /* 0x000fec0000010000 */
[----:B------:R-:W0:Y:S02]  /*741f0*/  LDS.128 R228, [R18] ;  /* 0x0000000012e47984 */ /* 0x000e240000000c00 */
[----:B------:R-:W-:Y:S06]  /*74200*/  BAR.SYNC.DEFER_BLOCKING 0x0 ;  /* 0x0000000000007b1d */ /* 0x000fec0000010000 */
[----:B------:R-:W-:Y:S02]  /*74210*/  STSM.16.M88.4 [R19], R232 ;  /* 0x000000e813007844 */ /* 0x000fe40000000200 */
[----:B------:R-:W-:Y:S06]  /*74220*/  BAR.SYNC.DEFER_BLOCKING 0x0 ;  /* 0x0000000000007b1d */ /* 0x000fec0000010000 */
[----:B------:R-:W1:Y:S01]  /*74230*/  LDS.128 R232, [R18] ;  /* 0x0000000012e87984 */ /* 0x000e620000000c00 */
[----:B------:R-:W-:-:S02]  /*74240*/  IMAD.MOV.U32 R173, RZ, RZ, R33 ;  /* 0x000000ffffad7224 */ /* 0x000fc400078e0021 */
[----:B------:R-:W1:Y:S01]  /*74250*/  LDC.64 R32, c[0x0][0x228] ;  /* 0x00008a00ff207b82 */ /* 0x000e620000000a00 */
[----:B----4-:R-:W-:Y:S02]  /*74260*/  LOP3.LUT R240, R240, 0xffff, RZ, 0xc0, !PT ;  /* 0x0000fffff0f07812 */ /* 0x010fe400078ec0ff */
[----:B--2---:R-:W-:Y:S02]  /*74270*/  LOP3.LUT R241, R241, 0xffff, RZ, 0xc0, !PT ;  /* 0x0000fffff1f17812 */ /* 0x004fe400078ec0ff */
[----:B---3--:R-:W-:Y:S02]  /*74280*/  LOP3.LUT R242, R242, 0xffff, RZ, 0xc0, !PT ;  /* 0x0000fffff2f27812 */ /* 0x008fe400078ec0ff */
[----:B------:R-:W-:Y:S02]  /*74290*/  LOP3.LUT R243, R243, 0xffff, RZ, 0xc0, !PT ;  /* 0x0000fffff3f37812 */ /* 0x000fe400078ec0ff */
[----:B------:R-:W-:Y:S02]  /*742a0*/  PRMT R237, R25, 0x4210, R241 ;  /* 0x0000421019ed7816 */ /* 0x000fe400000000f1 */
[----:B------:R-:W2:Y:S01]  /*742b0*/  LDL.LU R25, [R1+0x5fc] ;  /* 0x0005fc0001197983 */ /* 0x000ea20000300800 */
[----:B------:R-:W-:-:S03]  /*742c0*/  PRMT R238, R250, 0x4210, R242 ;  /* 0x00004210faee7816 */ /* 0x000fc600000000f2 */
[----:B------:R-:W3:Y:S01]  /*742d0*/  LDL.LU R30, [R1+0x7c8] ;  /* 0x0007c800011e7983 */ /* 0x000ee20000300800 */
[----:B------:R-:W-:-:S03]  /*742e0*/  PRMT R239, R251, 0x4210, R243 ;  /* 0x00004210fbef7816 */ /* 0x000fc600000000f3 */
[----:B------:R-:W4:Y:S04]  /*742f0*/  LDL.LU R31, [R1+0x7c4] ;  /* 0x0007c400011f7983 */ /* 0x000f280000300800 */
[----:B------:R-:W4:Y:S04]  /*74300*/  LDL.LU R250, [R1+0x7c0] ;  /* 0x0007c00001fa7983 */ /* 0x000f280000300800 */
[----:B------:R-:W4:Y:S01]  /*74310*/  LDL.LU R251, [R1+0x7bc] ;  /* 0x0007bc0001fb7983 */ /* 0x000f220000300800 */
[----:B------:R-:W-:-:S03]  /*74320*/  PRMT R236, R24, 0x4210, R240 ;  /* 0x0000421018ec7816 */ /* 0x000fc600000000f0 */
[----:B0-----:R-:W-:Y:S04]  /*74330*/  STL.64 [R1+0x2d40], R228 ;  /* 0x002d40e401007387 */ /* 0x001fe80000100a00 */
[----:B------:R-:W-:Y:S01]  /*74340*/  STL.64 [R1+0x2d30], R230 ;  /* 0x002d30e601007387 */ /* 0x000fe20000100a00 */
[----:B------:R-:W-:-:S03]  /*74350*/  PRMT R240, R246, 0x5210, R240 ;  /* 0x00005210f6f07816 */ /* 0x000fc600000000f0 */
[----:B-1----:R-:W-:Y:S01]  /*74360*/  STL.64 [R1+0x2d38], R232 ;  /* 0x002d38e801007387 */ /* 0x002fe20000100a00 */
[----:B------:R-:W-:-:S03]  /*74370*/  PRMT R241, R247, 0x5210, R241 ;  /* 0x00005210f7f17816 */ /* 0x000fc600000000f1 */
[----:B------:R-:W-:Y:S01]  /*74380*/  STL.64 [R1+0x2d28], R234 ;  /* 0x002d28ea01007387 */ /* 0x000fe20000100a00 */
[----:B------:R-:W-:-:S03]  /*74390*/  PRMT R242, R244, 0x5210, R242 ;  /* 0x00005210f4f27816 */ /* 0x000fc600000000f2 */
[----:B------:R-:W4:Y:S01]  /*743a0*/  LDL.LU R246, [R1+0x138] ;  /* 0x0001380001f67983 */ /* 0x000f220000300800 */
[----:B------:R-:W-:-:S03]  /*743b0*/  PRMT R243, R245, 0x5210, R243 ;  /* 0x00005210f5f37816 */ /* 0x000fc600000000f3 */
[----:B------:R-:W-:Y:S04]  /*743c0*/  STL [R1+0x2e30], R173 ;  /* 0x002e30ad01007387 */ /* 0x000fe80000100800 */
[----:B------:R-:W4:Y:S04]  /*743d0*/  LDL.LU R247, [R1+0x130] ;  /* 0x0001300001f77983 */ /* 0x000f280000300800 */
[----:B------:R-:W4:Y:S04]  /*743e0*/  LDL.LU R244, [R1+0x134] ;  /* 0x0001340001f47983 */ /* 0x000f280000300800 */
[----:B------:R-:W4:Y:S01]  /*743f0*/  LDL.LU R245, [R1+0x108] ;  /* 0x0001080001f57983 */ /* 0x000f220000300800 */
[----:B------:R-:W-:Y:S06]  /*74400*/  BAR.SYNC.DEFER_BLOCKING 0x0 ;  /* 0x0000000000007b1d */ /* 0x000fec0000010000 */
[----:B------:R-:W-:Y:S02]  /*74410*/  STSM.16.M88.4 [R19], R236 ;  /* 0x000000ec13007844 */ /* 0x000fe40000000200 */
[----:B------:R-:W-:Y:S06]  /*74420*/  BAR.SYNC.DEFER_BLOCKING 0x0 ;  /* 0x0000000000007b1d */ /* 0x000fec0000010000 */
[----:B------:R-:W0:Y:S02]  /*74430*/  LDS.128 R236, [R18] ;  /* 0x0000000012ec7984 */ /* 0x000e240000000c00 */
[----:B------:R-:W-:Y:S06]  /*74440*/  BAR.SYNC.DEFER_BLOCKING 0x0 ;  /* 0x0000000000007b1d */ /* 0x000fec0000010000 */
[----:B------:R-:W-:Y:S02]  /*74450*/  STSM.16.M88.4 [R19], R240 ;  /* 0x000000f013007844 */ /* 0x000fe40000000200 */
[----:B------:R-:W-:Y:S01]  /*74460*/  BAR.SYNC.DEFER_BLOCKING 0x0 ;  /* 0x0000000000007b1d */ /* 0x000fe20000010000 */
[----:B------:R-:W-:-:S02]  /*74470*/  LOP3.LUT R29, R29, 0xffff, RZ, 0xc0, !PT ;  /* 0x0000ffff1d1d7812 */ /* 0x000fc400078ec0ff */
[----:B------:R-:W-:Y:S02]  /*74480*/  LOP3.LUT R27, R27, 0xffff, RZ, 0xc0, !PT ;  /* 0x0000ffff1b1b7812 */ /* 0x000fe400078ec0ff */
[----:B------:R-:W-:Y:S01]  /*74490*/  LOP3.LUT R26, R26, 0xffff, RZ, 0xc0, !PT ;  /* 0x0000ffff1a1a7812 */ /* 0x000fe200078ec0ff */
[----:B------:R-:W1:Y:S01]  /*744a0*/  LDS.128 R240, [R18] ;  /* 0x0000000012f07984 */ /* 0x000e620000000c00 */
[----:B------:R-:W-:Y:S02]  /*744b0*/  IMAD.MOV.U32 R24, RZ, RZ, R32 ;  /* 0x000000ffff187224 */ /* 0x000fe400078e0020 */
[----:B------:R-:W-:-:S05]  /*744c0*/  IMAD.MOV.U32 R175, RZ, RZ, R33 ;  /* 0x000000ffffaf7224 */ /* 0x000fca00078e0021 */
[----:B------:R-:W-:Y:S01]  /*744d0*/  STL.64 [R1+0x2e18], R174 ;  /* 0x002e18ae01007387 */ /* 0x000fe20000100a00 */
[----:B--2---:R-:W-:Y:S02]  /*744e0*/  LOP3.LUT R25, R25, 0xffff, RZ, 0xc0, !PT ;  /* 0x0000ffff19197812 */ /* 0x004fe400078ec0ff */
[----:B---3--:R-:W-:Y:S02]  /*744f0*/  PRMT R32, R30, 0x4210, R29 ;  /* 0x000042101e207816 */ /* 0x008fe4000000001d */
[----:B----4-:R-:W-:Y:S02]  /*74500*/  PRMT R33, R31, 0x4210, R27 ;  /* 0x000042101f217816 */ /* 0x010fe4000000001b */
[----:B------:R-:W-:Y:S02]  /*74510*/  PRMT R34, R250, 0x4210, R26 ;  /* 0x00004210fa227816 */ /* 0x000fe4000000001a */
[----:B------:R-:W-:Y:S01]  /*74520*/  PRMT R35, R251, 0x4210, R25 ;  /* 0x00004210fb237816 */ /* 0x000fe20000000019 */
[----:B------:R-:W-:Y:S06]  /*74530*/  BAR.SYNC.DEFER_BLOCKING 0x0 ;  /* 0x0000000000007b1d */ /* 0x000fec0000010000 */
[----:B------:R-:W2:Y:S04]  /*74540*/  LDL.LU.64 R250, [R1+0x100] ;  /* 0x0001000001fa7983 */ /* 0x000ea80000300a00 */
[----:B------:R3:W-:Y:S02]  /*74550*/  STSM.16.M88.4 [R19], R32 ;  /* 0x0000002013007844 */ /* 0x0007e40000000200 */
[----:B---3--:R-:W3:Y:S02]  /*74560*/  LDC.64 R34, c[0x0][0x228] ;  /* 0x00008a00ff227b82 */ /* 0x008ee40000000a00 */
[----:B0-----:R-:W-:Y:S04]  /*74570*/  STL.64 [R1+0x2d20], R236 ;  /* 0x002d20ec01007387 */ /* 0x001fe80000100a00 */
[----:B------:R-:W-:Y:S04]  /*74580*/  STL.64 [R1+0x2d10], R238 ;  /* 0x002d10ee01007387 */ /* 0x000fe80000100a00 */
[----:B-1----:R-:W-:Y:S04]  /*74590*/  STL.64 [R1+0x2d18], R240 ;  /* 0x002d18f001007387 */ /* 0x002fe80000100a00 */
[----:B------:R-:W-:Y:S01]  /*745a0*/  STL.64 [R1+0x2d08], R242 ;  /* 0x002d08f201007387 */ /* 0x000fe20000100a00 */
[----:B---3--:R-:W-:Y:S01]  /*745b0*/  IMAD.MOV.U32 R173, RZ, RZ, R35 ;  /* 0x000000ffffad7224 */ /* 0x008fe200078e0023 */
[----:B------:R-:W-:Y:S01]  /*745c0*/  PRMT R35, R245, 0x5210, R25 ;  /* 0x00005210f5237816 */ /* 0x000fe20000000019 */
[----:B------:R-:W-:Y:S01]  /*745d0*/  IMAD.MOV.U32 R30, RZ, RZ, R34 ;  /* 0x000000ffff1e7224 */ /* 0x000fe200078e0022 */
[----:B------:R-:W-:-:S02]  /*745e0*/  PRMT R34, R244, 0x5210, R26 ;  /* 0x00005210f4227816 */ /* 0x000fc4000000001a */
[----:B------:R-:W-:Y:S04]  /*745f0*/  STL.64 [R1+0x2e38], R172 ;  /* 0x002e38ac01007387 */ /* 0x000fe80000100a00 */
[----:B------:R-:W3:Y:S01]  /*74600*/  LDL.LU.64 R244, [R1+0xf8] ;  /* 0x0000f80001f47983 */ /* 0x000ee20000300a00 */
[----:B------:R-:W-:Y:S01]  /*74610*/  PRMT R33, R247, 0x5210, R27 ;  /* 0x00005210f7217816 */ /* 0x000fe2000000001b */
[----:B------:R-:W-:Y:S02]  /*74620*/  IMAD.MOV.U32 R27, RZ, RZ, R36 ;  /* 0x000000ffff1b7224 */ /* 0x000fe400078e0024 */
[----:B------:R-:W-:Y:S02]  /*74630*/  IMAD.MOV.U32 R166, RZ, RZ, R37 ;  /* 0x000000ffffa67224 */ /* 0x000fe400078e0025 */
[----:B------:R-:W0:Y:S01]  /*74640*/  LDC.64 R36, c[0x0][0x228] ;  /* 0x00008a00ff247b82 */ /* 0x000e220000000a00 */
[----:B------:R-:W-:-:S07]  /*74650*/  PRMT R32, R246, 0x5210, R29 ;  /* 0x00005210f6207816 */ /* 0x000fce000000001d */
[----:B------:R-:W-:Y:S06]  /*74660*/  BAR.SYNC.DEFER_BLOCKING 0x0 ;  /* 0x0000000000007b1d */ /* 0x000fec0000010000 */
[----:B0-----:R-:W-:Y:S01]  /*74670*/  STL [R1+0x1ffc], R37 ;  /* 0x001ffc2501007387 */ /* 0x001fe20000100800 */
[----:B------:R-:W-:-:S03]  /*74680*/  IMAD.MOV.U32 R26, RZ, RZ, R36 ;  /* 0x000000ffff1a7224 */ /* 0x000fc600078e0024 */
[----:B------:R-:W0:Y:S01]  /*74690*/  LDS.128 R36, [R18] ;  /* 0x0000000012247984 */ /* 0x000e220000000c00 */
[----:B------:R-:W-:Y:S01]  /*746a0*/  BAR.SYNC.DEFER_BLOCKING 0x0 ;  /* 0x0000000000007b1d */ /* 0x000fe20000010000 */
[----:B------:R-:W-:-:S05]  /*746b0*/  PRMT R25, R20, 0x7770, RZ ;  /* 0x0000777014197816 */ /* 0x000fca00000000ff */
[----:B------:R-:W-:Y:S02]  /*746c0*/  STSM.16.M88.4 [R19], R32 ;  /* 0x0000002013007844 */ /* 0x000fe40000000200 */
[----:B------:R-:W-:Y:S06]  /*746d0*/  BAR.SYNC.DEFER_BLOCKING 0x0 ;  /* 0x0000000000007b1d */ /* 0x000fec0000010000 */
[----:B------:R1:W-:Y:S02]  /*746e0*/  STL [R1+0x2e48], R18 ;  /* 0x002e481201007387 */ /* 0x0003e40000100800 */
[----:B-1----:R-:W1:Y:S02]  /*746f0*/  LDC.64 R18, c[0x0][0x228] ;  /* 0x00008a00ff127b82 */ /* 0x002e640000000a00 */
[----:B0-----:R0:W-:Y:S04]  /*74700*/  STL.64 [R1], R36 ;  /* 0x0000002401007387 */ /* 0x0011e80000100a00 */
[----:B------:R4:W-:Y:S04]  /*74710*/  STL.64 [R1+0x8], R38 ;  /* 0x0000082601007387 */ /* 0x0009e80000100a00 */
[----:B0-----:R-:W3:Y:S01]  /*74720*/  LDL.LU.64 R36, [R1+0xf0] ;  /* 0x0000f00001247983 */ /* 0x001ee20000300a00 */
[----:B----4-:R-:W0:Y:S03]  /*74730*/  LDC.64 R38, c[0x0][0x228] ;  /* 0x00008a00ff267b82 */ /* 0x010e260000000a00 */
[----:B------:R-:W4:Y:S04]  /*74740*/  LDL.LU.64 R32, [R1+0xe8] ;  /* 0x0000e80001207983 */ /* 0x000f280000300a00 */
[----:B-1----:R1:W-:Y:S02]  /*74750*/  STL [R1+0x1fd4], R19 ;  /* 0x001fd41301007387 */ /* 0x0023e40000100800 */
[----:B-1----:R-:W-:Y:S01]  /*74760*/  PRMT R19, R20, 0x7771, RZ ;  /* 0x0000777114137816 */ /* 0x002fe200000000ff */
[----:B0-----:R-:W-:Y:S01]  /*74770*/  IMAD.MOV.U32 R171, RZ, RZ, R39 ;  /* 0x000000ffffab7224 */ /* 0x001fe200078e0027 */
[----:B--2---:R0:W-:Y:S01]  /*74780*/  @P3 STG.E.U8 desc[UR60][R250.64], R25 ;  /* 0x00000019fa003986 */ /* 0x0041e2000c10113c */
[----:B------:R-:W-:-:S02]  /*74790*/  ISETP.LT.AND P3, PT, R15, R28, !P5 ;  /* 0x0000001c0f00720c */ /* 0x000fc40006f61270 */
[----:B------:R-:W1:Y:S01]  /*747a0*/  LDC.64 R28, c[0x0][0x228] ;  /* 0x00008a00ff1c7b82 */ /* 0x000e620000000a00 */
[----:B0-----:R-:W-:Y:S02]  /*747b0*/  IMAD.MOV.U32 R25, RZ, RZ, R18 ;  /* 0x000000ffff197224 */ /* 0x001fe400078e0012 */
[----:B-1----:R-:W-:Y:S02]  /*747c0*/  IMAD.MOV.U32 R18, RZ, RZ, R29 ;  /* 0x000000ffff127224 */ /* 0x002fe400078e001d */
[----:B------:R-:W-:Y:S02]  /*747d0*/  IMAD.MOV.U32 R35, RZ, RZ, R28 ;  /* 0x000000ffff237224 */ /* 0x000fe400078e001c */
[----:B------:R-:W2:Y:S04]  /*747e0*/  LDL.LU.64 R28, [R1+0xe0] ;  /* 0x0000e000011c7983 */ /* 0x000ea80000300a00 */
[----:B------:R-:W-:Y:S04]  /*747f0*/  STL [R1+0x2e58], R18 ;  /* 0x002e581201007387 */ /* 0x000fe80000100800 */
[----:B------:R-:W-:Y:S04]  /*74800*/  STL.64 [R1+0x2e50], R170 ;  /* 0x002e50aa01007387 */ /* 0x000fe80000100a00 */
[----:B------:R-:W2:Y:S04]  /*74810*/  LDL.LU.64 R246, [R1+0xd8] ;  /* 0x0000d80001f67983 */ /* 0x000ea80000300a00 */
[----:B---3--:R0:W-:Y:S02]  /*74820*/  @P4 STG.E.U8 desc[UR60][R244.64], R19 ;  /* 0x00000013f4004986 */ /* 0x0081e4000c10113c */
[----:B0-----:R-:W0:Y:S02]  /*74830*/  LDC.64 R18, c[0x0][0x228] ;  /* 0x00008a00ff127b82 */ /* 0x001e240000000a00 */
[----:B0-----:R-:W-:-:S05]  /*74840*/  IMAD.MOV.U32 R167, RZ, RZ, R19 ;  /* 0x000000ffffa77224 */ /* 0x001fca00078e0013 */
[----:B------:R-:W-:Y:S04]  /*74850*/  STL [R1+0x2e60], R167 ;  /* 0x002e60a701007387 */ /* 0x000fe80000100800 */
[----:B------:R-:W3:Y:S01]  /*74860*/  LDL.LU.64 R250, [R1+0xd0] ;  /* 0x0000d00001fa7983 */ /* 0x000ee20000300a00 */
[C---:B------:R-:W-:Y:S01]  /*74870*/  ISETP.LT.AND P6, PT, R17.reuse, R24, !P6 ;  /* 0x000000181100720c */ /* 0x040fe200077c1270 */
[----:B------:R-:W-:Y:S01]  /*74880*/  IMAD.MOV.U32 R24, RZ, RZ, R38 ;  /* 0x000000ffff187224 */ /* 0x000fe200078e0026 */
[----:B------:R-:W-:Y:S01]  /*74890*/  PRMT R19, R20, 0x7772, RZ ;  /* 0x0000777214137816 */ /* 0x000fe200000000ff */
[----:B------:R-:W0:Y:S01]  /*748a0*/  LDC.64 R38, c[0x0][0x228] ;  /* 0x00008a00ff267b82 */ /* 0x000e220000000a00 */
[----:B------:R-:W-:Y:S01]  /*748b0*/  IMAD.MOV.U32 R34, RZ, RZ, R18 ;  /* 0x000000ffff227224 */ /* 0x000fe200078e0012 */
[----:B------:R-:W-:Y:S01]  /*748c0*/  ISETP.LT.AND P4, PT, R16, R30, !P5 ;  /* 0x0000001e1000720c */ /* 0x000fe20006f81270 */
[----:B------:R-:W-:Y:S01]  /*748d0*/  IMAD.MOV.U32 R245, RZ, RZ, R249 ;  /* 0x000000fffff57224 */ /* 0x000fe200078e00f9 */
[----:B------:R-:W-:Y:S01]  /*748e0*/  PRMT R20, R20, 0x7773, RZ ;  /* 0x0000777314147816 */ /* 0x000fe200000000ff */
[----:B0-----:R-:W-:Y:S01]  /*748f0*/  IMAD.MOV.U32 R249, RZ, RZ, R38 ;  /* 0x000000fffff97224 */ /* 0x001fe200078e0026 */
[----:B------:R0:W-:Y:S01]  /*74900*/  @P1 STG.E.U8 desc[UR60][R36.64], R19 ;  /* 0x0000001324001986 */ /* 0x0001e2000c10113c */
[----:B------:R-:W-:Y:S01]  /*74910*/  IMAD.MOV.U32 R31, RZ, RZ, R39 ;  /* 0x000000ffff1f7224 */ /* 0x000fe200078e0027 */
[----:B------:R-:W1:Y:S08]  /*74920*/  LDC R38, c[0x0][0x228] ;  /* 0x00008a00ff267b82 */ /* 0x000e700000000800 */
[----:B0-----:R-:W0:Y:S08]  /*74930*/  LDC.64 R18, c[0x0][0x228] ;  /* 0x00008a00ff127b82 */ /* 0x001e300000000a00 */
[----:B------:R-:W1:Y:S01]  /*74940*/  LDC.64 R36, c[0x0][0x228] ;  /* 0x00008a00ff247b82 */ /* 0x000e620000000a00 */
[----:B------:R-:W-:Y:S01]  /*74950*/  STL.64 [R1+0x3110], R248 ;  /* 0x003110f801007387 */ /* 0x000fe20000100a00 */
[----:B------:R-:W-:-:S03]  /*74960*/  ISETP.LT.AND P1, PT, R17, R27, !P2 ;  /* 0x0000001b1100720c */ /* 0x000fc60005721270 */
[----:B----4-:R4:W-:Y:S01]  /*74970*/  @P6 STG.E.U8 desc[UR60][R32.64], R20 ;  /* 0x0000001420006986 */ /* 0x0109e2000c10113c */
[----:B------:R-:W-:Y:S01]  /*74980*/  ISETP.LT.AND P6, PT, R14, R26, !P5 ;  /* 0x0000001a0e00720c */ /* 0x000fe20006fc1270 */
[----:B0-----:R-:W-:Y:S01]  /*74990*/  IMAD.MOV.U32 R30, RZ, RZ, R19 ;  /* 0x000000ffff1e7224 */ /* 0x001fe200078e0013 */
[C---:B----4-:R-:W-:Y:S01]  /*749a0*/  PRMT R20, R4.reuse, 0x7770, RZ ;  /* 0x0000777004147816 */ /* 0x050fe200000000ff */
[----:B------:R-:W4:Y:S01]  /*749b0*/  LDL.LU.64 R32, [R1+0xc8] ;  /* 0x0000c80001207983 */ /* 0x000f220000300a00 */
[----:B------:R-:W-:Y:S01]  /*749c0*/  IMAD.MOV.U32 R240, RZ, RZ, R18 ;  /* 0x000000fffff07224 */ /* 0x000fe200078e0012 */
[----:B------:R-:W-:Y:S02]  /*749d0*/  PRMT R19, R4, 0x7771, RZ ;  /* 0x0000777104137816 */ /* 0x000fe400000000ff */
[----:B------:R-:W4:Y:S01]  /*749e0*/  LDL.LU.64 R26, [R1+0xc0] ;  /* 0x0000c000011a7983 */ /* 0x000f220000300a00 */
[----:B-1----:R-:W-:-:S03]  /*749f0*/  IMAD.MOV.U32 R18, RZ, RZ, R37 ;  /* 0x000000ffff127224 */ /* 0x002fc600078e0025 */
[----:B--2---:R0:W-:Y:S04]  /*74a00*/  @P3 STG.E.U8 desc[UR60][R28.64], R20 ;  /* 0x000000141c003986 */ /* 0x0041e8000c10113c */
[----:B0-----:R-:W2:Y:S04]  /*74a10*/  LDL.LU.64 R28, [R1+0xb8] ;  /* 0x0000b800011c7983 */ /* 0x001ea80000300a00 */
[----:B------:R0:W-:Y:S04]  /*74a20*/  STL [R1+0x2e80], R18 ;  /* 0x002e801201007387 */ /* 0x0001e80000100800 */
[----:B------:R1:W-:Y:S01]  /*74a30*/  @P4 STG.E.U8 desc[UR60][R246.64], R19 ;  /* 0x00000013f6004986 */ /* 0x0003e2000c10113c */
[----:B------:R-:W-:-:S02]  /*74a40*/  PRMT R20, R4, 0x7772, RZ ;  /* 0x0000777204147816 */ /* 0x000fc400000000ff */
[----:B------:R-:W-:Y:S01]  /*74a50*/  ISETP.LT.AND P3, PT, R14, R25, !P2 ;  /* 0x000000190e00720c */ /* 0x000fe20005761270 */
[----:B0-----:R-:W0:Y:S01]  /*74a60*/  LDC R18, c[0x0][0x228] ;  /* 0x00008a00ff127b82 */ /* 0x001e220000000800 */
[----:B-1----:R-:W2:Y:S04]  /*74a70*/  LDL.LU.64 R246, [R1+0xb0] ;  /* 0x0000b00001f67983 */ /* 0x002ea80000300a00 */
[----:B---3--:R1:W-:Y:S04]  /*74a80*/  @P6 STG.E.U8 desc[UR60][R250.64], R20 ;  /* 0x00000014fa006986 */ /* 0x0083e8000c10113c */
[----:B-1----:R-:W3:Y:S01]  /*74a90*/  LDL.LU.64 R250, [R1+0xa8] ;  /* 0x0000a80001fa7983 */ /* 0x002ee20000300a00 */
[----:B------:R-:W-:-:S02]  /*74aa0*/  ISETP.LT.AND P4, PT, R16, R35, !P2 ;  /* 0x000000231000720c */ /* 0x000fc40005781270 */
[----:B------:R-:W-:Y:S02]  /*74ab0*/  ISETP.LT.AND P2, PT, R15, R34, !P2 ;  /* 0x000000220f00720c */ /* 0x000fe40005741270 */
[----:B------:R-:W1:Y:S01]  /*74ac0*/  LDC.64 R34, c[0x0][0x228] ;  /* 0x00008a00ff227b82 */ /* 0x000e620000000a00 */
[----:B------:R-:W-:Y:S01]  /*74ad0*/  ISETP.LT.AND P5, PT, R17, R24, !P5 ;  /* 0x000000181100720c */ /* 0x000fe20006fa1270 */
[----:B------:R-:W-:Y:S01]  /*74ae0*/  VIADD R19, R10, 0x5 ;  /* 0x000000050a137836 */ /* 0x000fe20000000000 */
[----:B------:R-:W-:Y:S01]  /*74af0*/  PRMT R20, R4, 0x7773, RZ ;  /* 0x0000777304147816 */ /* 0x000fe200000000ff */
[----:B------:R-:W-:-:S03]  /*74b00*/  VIADD R4, R10, 0x3 ;  /* 0x000000030a047836 */ /* 0x000fc60000000000 */
[----:B------:R-:W-:Y:S01]  /*74b10*/  ISETP.GE.AND P6, PT, R19, R31, PT ;  /* 0x0000001f1300720c */ /* 0x000fe20003fc6270 */
[----:B------:R-:W0:Y:S01]  /*74b20*/  LDC R24, c[0x0][0x228] ;  /* 0x00008a00ff187b82 */ /* 0x000e220000000800 */
[----:B------:R-:W-:Y:S01]  /*74b30*/  PRMT R19, R21, 0x7770, RZ ;  /* 0x0000777015137816 */ /* 0x000fe200000000ff */
[----:B------:R-:W-:Y:S01]  /*74b40*/  IMAD.MOV.U32 R25, RZ, RZ, R36 ;  /* 0x000000ffff197224 */ /* 0x000fe200078e0024 */
[----:B-1----:R1:W-:Y:S01]  /*74b50*/  STL [R1+0x1500], R34 ;  /* 0x0015002201007387 */ /* 0x0023e20000100800 */
[----:B------:R-:W-:-:S03]  /*74b60*/  IMAD.MOV.U32 R42, RZ, RZ, R35 ;  /* 0x000000ffff2a7224 */ /* 0x000fc600078e0023 */
[----:B------:R-:W3:Y:S04]  /*74b70*/  LDL.LU R39, [R1+0x20] ;  /* 0x0000200001277983 */ /* 0x000ee80000300800 */
[----:B------:R-:W3:Y:S04]  /*74b80*/  LDL.LU.64 R40, [R1+0xa0] ;  /* 0x0000a00001287983 */ /* 0x000ee80000300a00 */
[----:B-1----:R-:W3:Y:S04]  /*74b90*/  LDL.LU.64 R34, [R1+0x98] ;  /* 0x0000980001227983 */ /* 0x002ee80000300a00 */
[----:B------:R-:W3:Y:S04]  /*74ba0*/  LDL.LU.64 R36, [R1+0x90] ;  /* 0x0000900001247983 */ /* 0x000ee80000300a00 */
[----:B------:R-:W3:Y:S04]  /*74bb0*/  LDL.LU R244, [R1+0x28] ;  /* 0x0000280001f47983 */ /* 0x000ee80000300800 */
[----:B----4-:R1:W-:Y:S01]  /*74bc0*/  @P5 STG.E.U8 desc[UR60][R32.64], R20 ;  /* 0x0000001420005986 */ /* 0x0103e2000c10113c */
[----:B------:R-:W-:-:S03]  /*74bd0*/  ISETP.GE.AND P5, PT, R4, R30, PT ;  /* 0x0000001e0400720c */ /* 0x000fc60003fa6270 */
[----:B------:R4:W-:Y:S01]  /*74be0*/  @P2 STG.E.U8 desc[UR60][R26.64], R19 ;  /* 0x000000131a002986 */ /* 0x0009e2000c10113c */
[----:B------:R-:W-:-:S03]  /*74bf0*/  PRMT R4, R21, 0x7772, RZ ;  /* 0x0000777215047816 */ /* 0x000fc600000000ff */
[----:B------:R-:W3:Y:S01]  /*74c00*/  LDL.LU.64 R30, [R1+0x58] ;  /* 0x00005800011e7983 */ /* 0x000ee20000300a00 */
[----:B-1----:R-:W1:Y:S01]  /*74c10*/  LDC R33, c[0x0][0x228] ;  /* 0x00008a00ff217b82 */ /* 0x002e620000000800 */
[C---:B----4-:R-:W-:Y:S02]  /*74c20*/  PRMT R19, R21.reuse, 0x7771, RZ ;  /* 0x0000777115137816 */ /* 0x050fe400000000ff */
[----:B------:R-:W4:Y:S01]  /*74c30*/  LDL.LU.64 R26, [R1+0x50] ;  /* 0x00005000011a7983 */ /* 0x000f220000300a00 */
[----:B------:R-:W-:Y:S02]  /*74c40*/  PRMT R21, R21, 0x7773, RZ ;  /* 0x0000777315157816 */ /* 0x000fe400000000ff */
[----:B------:R-:W-:Y:S02]  /*74c50*/  ISETP.LT.AND P2, PT, R15, R25, !P5 ;  /* 0x000000190f00720c */ /* 0x000fe40006f41270 */
[----:B------:R-:W1:Y:S01]  /*74c60*/  LDC R32, c[0x0][0x228] ;  /* 0x00008a00ff207b82 */ /* 0x000e620000000800 */
[----:B------:R-:W-:-:S07]  /*74c70*/  IMAD.MOV.U32 R167, RZ, RZ, R44 ;  /* 0x000000ffffa77224 */ /* 0x000fce00078e002c */
[----:B------:R-:W1:Y:S01]  /*74c80*/  LDC R20, c[0x0][0x228] ;  /* 0x00008a00ff147b82 */ /* 0x000e620000000800 */
[----:B--2---:R2:W-:Y:S01]  /*74c90*/  @P4 STG.E.U8 desc[UR60][R28.64], R19 ;  /* 0x000000131c004986 */ /* 0x0045e2000c10113c */
[----:B0-----:R-:W-:-:S03]  /*74ca0*/  ISETP.LT.AND P4, PT, R14, R24, !P5 ;  /* 0x000000180e00720c */ /* 0x001fc60006f81270 */
[----:B------:R0:W-:Y:S01]  /*74cb0*/  @P3 STG.E.U8 desc[UR60][R246.64], R4 ;  /* 0x00000004f6003986 */ /* 0x0001e2000c10113c */
[----:B------:R-:W-:-:S03]  /*74cc0*/  ISETP.LT.AND P3, PT, R16, R18, !P5 ;  /* 0x000000121000720c */ /* 0x000fc60006f61270 */
[----:B------:R-:W4:Y:S04]  /*74cd0*/  LDL.LU R18, [R1+0x2cb4] ;  /* 0x002cb40001127983 */ /* 0x000f280000300800 */
[----:B--2---:R-:W2:Y:S04]  /*74ce0*/  LDL.LU.64 R28, [R1+0x48] ;  /* 0x00004800011c7983 */ /* 0x004ea80000300a00 */
[----:B------:R-:W2:Y:S04]  /*74cf0*/  LDL.LU.64 R24, [R1+0x40] ;  /* 0x0000400001187983 */ /* 0x000ea80000300a00 */
[----:B0-----:R-:W2:Y:S04]  /*74d00*/  LDL.LU.64 R246, [R1+0x38] ;  /* 0x0000380001f67983 */ /* 0x001ea80000300a00 */
[----:B---3--:R0:W-:Y:S04]  /*74d10*/  @P1 STG.E.U8 desc[UR60][R250.64], R21 ;  /* 0x00000015fa001986 */ /* 0x0081e8000c10113c */
[----:B0-----:R-:W3:Y:S01]  /*74d20*/  LDL.LU.64 R250, [R1+0x30] ;  /* 0x0000300001fa7983 */ /* 0x001ee20000300a00 */
[----:B------:R-:W-:Y:S01]  /*74d30*/  VIADD R19, R10, 0x4 ;  /* 0x000000040a137836 */ /* 0x000fe20000000000 */
[----:B------:R-:W-:-:S04]  /*74d40*/  PRMT R4, R5, 0x7770, RZ ;  /* 0x0000777005047816 */ /* 0x000fc800000000ff */
[----:B------:R-:W-:Y:S02]  /*74d50*/  ISETP.GE.AND P1, PT, R19, R42, PT ;  /* 0x0000002a1300720c */ /* 0x000fe40003f26270 */
[----:B------:R-:W-:Y:S01]  /*74d60*/  PRMT R19, R5, 0x7771, RZ ;  /* 0x0000777105137816 */ /* 0x000fe200000000ff */
[----:B------:R-:W-:Y:S04]  /*74d70*/  STL.64 [R1+0x2e68], R166 ;  /* 0x002e68a601007387 */ /* 0x000fe80000100a00 */
[----:B------:R0:W-:Y:S01]  /*74d80*/  STL.64 [R1+0x3130], R16 ;  /* 0x0031301001007387 */ /* 0x0001e20000100a00 */
[----:B------:R-:W-:-:S03]  /*74d90*/  ISETP.LT.AND P5, PT, R17, R39, !P5 ;  /* 0x000000271100720c */ /* 0x000fc60006fa1270 */
[----:B------:R0:W-:Y:S01]  /*74da0*/  @P2 STG.E.U8 desc[UR60][R40.64], R4 ;  /* 0x0000000428002986 */ /* 0x0001e2000c10113c */
[----:B------:R-:W-:-:S03]  /*74db0*/  ISETP.LT.AND P2, PT, R15, R38, !P1 ;  /* 0x000000260f00720c */ /* 0x000fc60004f41270 */
[----:B------:R0:W-:Y:S01]  /*74dc0*/  @P3 STG.E.U8 desc[UR60][R34.64], R19 ;  /* 0x0000001322003986 */ /* 0x0001e2000c10113c */
[----:B-1----:R-:W-:Y:S02]  /*74dd0*/  ISETP.LT.AND P3, PT, R16, R33, !P1 ;  /* 0x000000211000720c */ /* 0x002fe40004f61270 */
[----:B0-----:R-:W0:Y:S01]  /*74de0*/  LDC R16, c[0x0][0x248] ;  /* 0x00009200ff107b82 */ /* 0x001e220000000800 */
[C---:B------:R-:W-:Y:S02]  /*74df0*/  PRMT R4, R5.reuse, 0x7772, RZ ;  /* 0x0000777205047816 */ /* 0x040fe400000000ff */
[----:B------:R-:W-:Y:S01]  /*74e00*/  PRMT R5, R5, 0x7773, RZ ;  /* 0x0000777305057816 */ /* 0x000fe200000000ff */
[----:B------:R-:W-:Y:S01]  /*74e10*/  IMAD.MOV.U32 R21, RZ, RZ, R45 ;  /* 0x000000ffff157224 */ /* 0x000fe200078e002d */
[----:B------:R-:W-:Y:S01]  /*74e20*/  PRMT R19, R22, 0x7770, RZ ;  /* 0x0000777016137816 */ /* 0x000fe200000000ff */
[----:B------:R1:W-:Y:S01]  /*74e30*/  @P4 STG.E.U8 desc[UR60][R36.64], R4 ;  /* 0x0000000424004986 */ /* 0x0003e2000c10113c */
[----:B------:R-:W-:-:S02]  /*74e40*/  ISETP.LT.AND P4, PT, R17, R244, !P1 ;  /* 0x000000f41100720c */ /* 0x000fc40004f81270 */
[----:B------:R-:W-:Y:S02]  /*74e50*/  ISETP.LT.AND P1, PT, R14, R32, !P1 ;  /* 0x000000200e00720c */ /* 0x000fe40004f21270 */
[C---:B-1----:R-:W-:Y:S02]  /*74e60*/  PRMT R4, R22.reuse, 0x7771, RZ ;  /* 0x0000777116047816 */ /* 0x042fe400000000ff */
[----:B------:R-:W-:Y:S01]  /*74e70*/  SHF.R.S32.HI R244, RZ, 0x1f, R252 ;  /* 0x0000001ffff47819 */ /* 0x000fe200000114fc */
[----:B------:R1:W-:Y:S01]  /*74e80*/  @P5 STG.E.U8 desc[UR60][R30.64], R5 ;  /* 0x000000051e005986 */ /* 0x0003e2000c10113c */
[----:B------:R-:W-:Y:S02]  /*74e90*/  ISETP.LT.AND P5, PT, R15, R20, !P6 ;  /* 0x000000140f00720c */ /* 0x000fe400077a1270 */
[----:B------:R-:W0:Y:S01]  /*74ea0*/  LDC R20, c[0x0][0x248] ;  /* 0x00009200ff147b82 */ /* 0x000e220000000800 */
[----:B----4-:R-:W-:Y:S01]  /*74eb0*/  @P2 STG.E.U8 desc[UR60][R26.64], R19 ;  /* 0x000000131a002986 */ /* 0x010fe2000c10113c */
[----:B-1----:R-:W-:-:S02]  /*74ec0*/  PRMT R5, R22, 0x7772, RZ ;  /* 0x0000777216057816 */ /* 0x002fc400000000ff */
[----:B------:R-:W-:Y:S01]  /*74ed0*/  PRMT R22, R22, 0x7773, RZ ;  /* 0x0000777316167816 */ /* 0x000fe200000000ff */
[----:B------:R-:W-:Y:S01]  /*74ee0*/  STL.64 [R1+0x3128], R14 ;  /* 0x0031280e01007387 */ /* 0x000fe20000100a00 */
[----:B------:R-:W-:Y:S02]  /*74ef0*/  ISETP.GE.AND P2, PT, R18, R21, PT ;  /* 0x000000151200720c */ /* 0x000fe40003f46270 */
[----:B------:R-:W1:Y:S01]  /*74f00*/  LDC R21, c[0x0][0x248] ;  /* 0x00009200ff157b82 */ /* 0x000e620000000800 */
[----:B--2---:R2:W-:Y:S04]  /*74f10*/  @P3 STG.E.U8 desc[UR60][R28.64], R4 ;  /* 0x000000041c003986 */ /* 0x0045e8000c10113c */
[----:B------:R-:W-:Y:S01]  /*74f20*/  @P1 STG.E.U8 desc[UR60][R24.64], R5 ;  /* 0x0000000518001986 */ /* 0x000fe2000c10113c */
[----:B------:R-:W-:-:S02]  /*74f30*/  IADD3 R242, P1, R252, R9, RZ ;  /* 0x00000009fcf27210 */ /* 0x000fc40007f3e0ff */
[----:B------:R-:W4:Y:S01]  /*74f40*/  LDC R18, c[0x0][0x248] ;  /* 0x00009200ff127b82 */ /* 0x000f220000000800 */
[----:B------:R0:W-:Y:S01]  /*74f50*/  @P4 STG.E.U8 desc[UR60][R246.64], R22 ;  /* 0x00000016f6004986 */ /* 0x0001e2000c10113c */
[----:B--2---:R-:W-:Y:S01]  /*74f60*/  PRMT R4, R6, 0x7770, RZ ;  /* 0x0000777006047816 */ /* 0x004fe200000000ff */
[----:B------:R-:W-:Y:S01]  /*74f70*/  IMAD.X R243, R244, 0x1, R12, P1 ;  /* 0x00000001f4f37824 */ /* 0x000fe200008e060c */
[----:B------:R-:W-:-:S05]  /*74f80*/  IADD3 R238, P3, R252, R8, RZ ;  /* 0x00000008fcee7210 */ /* 0x000fca0007f7e0ff */
[----:B------:R-:W-:Y:S01]  /*74f90*/  IMAD.X R239, R244, 0x1, R3, P3 ;  /* 0x00000001f4ef7824 */ /* 0x000fe200018e0603 */
[----:B0-----:R-:W0:Y:S01]  /*74fa0*/  LDC R22, c[0x0][0x248] ;  /* 0x00009200ff167b82 */ /* 0x001e220000000800 */
[----:B---3--:R2:W-:Y:S02]  /*74fb0*/  @P5 STG.E.U8 desc[UR60][R250.64], R4 ;  /* 0x00000004fa005986 */ /* 0x0085e4000c10113c */
[C---:B--2---:R-:W-:Y:S01]  /*74fc0*/  IMAD.IADD R4, R252.reuse, 0x1, R16 ;  /* 0x00000001fc047824 */ /* 0x044fe200078e0210 */
[----:B------:R-:W-:Y:S01]  /*74fd0*/  IADD3 R16, P4, R252, R0, RZ ;  /* 0x00000000fc107210 */ /* 0x000fe20007f9e0ff */
[----:B------:R-:W-:-:S03]  /*74fe0*/  IMAD.MOV.U32 R251, RZ, RZ, R245 ;  /* 0x000000fffffb7224 */ /* 0x000fc600078e00f5 */
[----:B------:R-:W2:Y:S01]  /*74ff0*/  LDC R252, c[0x0][0x248] ;  /* 0x00009200fffc7b82 */ /* 0x000ea20000000800 */
[----:B------:R-:W-:Y:S02]  /*75000*/  SHF.R.S32.HI R19, RZ, 0x1f, R4 ;  /* 0x0000001fff137819 */ /* 0x000fe40000011404 */
[----:B------:R-:W-:Y:S01]  /*75010*/  IADD3 R236, P1, R4, R11, RZ ;  /* 0x0000000b04ec7210 */ /* 0x000fe20007f3e0ff */
[----:B------:R-:W-:Y:S01]  /*75020*/  IMAD.X R17, R244, 0x1, R13, P4 ;  /* 0x00000001f4117824 */ /* 0x000fe200020e060d */
[C---:B------:R-:W-:Y:S01]  /*75030*/  IADD3 R14, P3, R4.reuse, R9, RZ ;  /* 0x00000009040e7210 */ /* 0x040fe20007f7e0ff */
[C---:B-1----:R-:W-:Y:S01]  /*75040*/  IMAD.IADD R5, R4.reuse, 0x1, R21 ;  /* 0x0000000104057824 */ /* 0x042fe200078e0215 */
[C---:B------:R-:W-:Y:S01]  /*75050*/  IADD3 R26, P4, R4.reuse, R8, RZ ;  /* 0x00000008041a7210 */ /* 0x040fe20007f9e0ff */
[C---:B------:R-:W-:Y:S01]  /*75060*/  IMAD.X R237, R19.reuse, 0x1, R2, P1 ;  /* 0x0000000113ed7824 */ /* 0x040fe200008e0602 */
[----:B------:R-:W-:Y:S01]  /*75070*/  IADD3 R24, P1, R4, R0, RZ ;  /* 0x0000000004187210 */ /* 0x000fe20007f3e0ff */
[C---:B------:R-:W-:Y:S01]  /*75080*/  IMAD.X R15, R19.reuse, 0x1, R12, P3 ;  /* 0x00000001130f7824 */ /* 0x040fe200018e060c */
[----:B------:R-:W1:Y:S01]  /*75090*/  LDC R21, c[0x0][0x248] ;  /* 0x00009200ff157b82 */ /* 0x000e620000000800 */
[----:B------:R-:W-:-:S02]  /*750a0*/  IMAD.X R27, R19, 0x1, R3, P4 ;  /* 0x00000001131b7824 */ /* 0x000fc400020e0603 */
[----:B------:R-:W-:Y:S01]  /*750b0*/  IMAD.X R25, R19, 0x1, R13, P1 ;  /* 0x0000000113197824 */ /* 0x000fe200008e060d */
[----:B------:R-:W-:Y:S02]  /*750c0*/  SHF.R.S32.HI R19, RZ, 0x1f, R5 ;  /* 0x0000001fff137819 */ /* 0x000fe40000011405 */
[C---:B------:R-:W-:Y:S01]  /*750d0*/  IADD3 R248, P1, R5.reuse, R11, RZ ;  /* 0x0000000b05f87210 */ /* 0x040fe20007f3e0ff */
[----:B------:R-:W-:Y:S01]  /*750e0*/  STL.64 [R1+0x1398], R26 ;  /* 0x0013981a01007387 */ /* 0x000fe20000100a00 */
[----:B------:R-:W-:-:S03]  /*750f0*/  IADD3 R28, P3, R5, R9, RZ ;  /* 0x00000009051c7210 */ /* 0x000fc60007f7e0ff */
[----:B------:R3:W-:Y:S01]  /*75100*/  STL.64 [R1+0x1380], R24 ;  /* 0x0013801801007387 */ /* 0x0007e20000100a00 */
[C---:B------:R-:W-:Y:S02]  /*75110*/  IMAD.X R249, R19.reuse, 0x1, R2, P1 ;  /* 0x0000000113f97824 */ /* 0x040fe400008e0602 */
[----:B------:R-:W-:Y:S02]  /*75120*/  IMAD.X R29, R19, 0x1, R12, P3 ;  /* 0x00000001131d7824 */ /* 0x000fe400018e060c */
[C---:B------:R-:W-:Y:S01]  /*75130*/  IMAD.IADD R4, R5.reuse, 0x1, R20 ;  /* 0x0000000105047824 */ /* 0x040fe200078e0214 */
[C---:B---3--:R-:W-:Y:S02]  /*75140*/  IADD3 R24, P1, R5.reuse, R0, RZ ;  /* 0x0000000005187210 */ /* 0x048fe40007f3e0ff */
[----:B------:R-:W-:Y:S01]  /*75150*/  IADD3 R26, P4, R5, R8, RZ ;  /* 0x00000008051a7210 */ /* 0x000fe20007f9e0ff */
[----:B------:R-:W-:Y:S01]  /*75160*/  STL.64 [R1+0x3118], R248 ;  /* 0x003118f801007387 */ /* 0x000fe20000100a00 */
[----:B------:R-:W-:Y:S01]  /*75170*/  IMAD.MOV.U32 R247, RZ, RZ, R251 ;  /* 0x000000fffff77224 */ /* 0x000fe200078e00fb */
[----:B------:R-:W3:Y:S01]  /*75180*/  LDC R20, c[0x0][0x248] ;  /* 0x00009200ff147b82 */ /* 0x000ee20000000800 */
[C---:B------:R-:W-:Y:S01]  /*75190*/  IMAD.X R25, R19.reuse, 0x1, R13, P1 ;  /* 0x0000000113197824 */ /* 0x040fe200008e060d */
[----:B------:R-:W-:Y:S01]  /*751a0*/  STL.64 [R1+0x1370], R28 ;  /* 0x0013701c01007387 */ /* 0x000fe20000100a00 */
[----:B------:R-:W-:Y:S01]  /*751b0*/  IMAD.X R27, R19, 0x1, R3, P4 ;  /* 0x00000001131b7824 */ /* 0x000fe200020e0603 */
[----:B------:R-:W-:-:S02]  /*751c0*/  SHF.R.S32.HI R19, RZ, 0x1f, R4 ;  /* 0x0000001fff137819 */ /* 0x000fc40000011404 */
[----:B------:R4:W-:Y:S01]  /*751d0*/  STL.64 [R1+0x1360], R24 ;  /* 0x0013601801007387 */ /* 0x0009e20000100a00 */
[C---:B------:R-:W-:Y:S02]  /*751e0*/  IADD3 R244, P3, R4.reuse, R9, RZ ;  /* 0x0000000904f47210 */ /* 0x040fe40007f7e0ff */
[----:B----4-:R-:W-:Y:S01]  /*751f0*/  IADD3 R24, P1, R4, R11, RZ ;  /* 0x0000000b04187210 */ /* 0x010fe20007f3e0ff */
[----:B------:R4:W-:Y:S04]  /*75200*/  STL.64 [R1+0x1368], R26 ;  /* 0x0013681a01007387 */ /* 0x0009e80000100a00 */
[----:B------:R-:W-:-:S05]  /*75210*/  IMAD.X R25, R19, 0x1, R2, P1 ;  /* 0x0000000113197824 */ /* 0x000fca00008e0602 */
[----:B------:R2:W-:Y:S01]  /*75220*/  STL.64 [R1+0x1358], R24 ;  /* 0x0013581801007387 */ /* 0x0005e20000100a00 */
[C---:B----4-:R-:W-:Y:S01]  /*75230*/  IADD3 R26, P4, R4.reuse, R8, RZ ;  /* 0x00000008041a7210 */ /* 0x050fe20007f9e0ff */
[C---:B------:R-:W-:Y:S02]  /*75240*/  IMAD.X R245, R19.reuse, 0x1, R12, P3 ;  /* 0x0000000113f57824 */ /* 0x040fe400018e060c */
[C---:B0-----:R-:W-:Y:S02]  /*75250*/  IMAD.IADD R5, R4.reuse, 0x1, R22 ;  /* 0x0000000104057824 */ /* 0x041fe400078e0216 */
[C---:B------:R-:W-:Y:S01]  /*75260*/  IMAD.X R27, R19.reuse, 0x1, R3, P4 ;  /* 0x00000001131b7824 */ /* 0x040fe200020e0603 */
[----:B--2---:R-:W-:Y:S01]  /*75270*/  IADD3 R24, P1, R4, R0, RZ ;  /* 0x0000000004187210 */ /* 0x004fe20007f3e0ff */
[----:B------:R-:W-:Y:S01]  /*75280*/  STL.64 [R1+0x3120], R244 ;  /* 0x003120f401007387 */ /* 0x000fe20000100a00 */
[----:B------:R-:W0:Y:S03]  /*75290*/  LDC R22, c[0x0][0x248] ;  /* 0x00009200ff167b82 */ /* 0x000e260000000800 */
[----:B------:R-:W-:Y:S01]  /*752a0*/  IMAD.X R25, R19, 0x1, R13, P1 ;  /* 0x0000000113197824 */ /* 0x000fe200008e060d */
[----:B------:R-:W-:Y:S01]  /*752b0*/  STL.64 [R1+0x1348], R26 ;  /* 0x0013481a01007387 */ /* 0x000fe20000100a00 */
[----:B------:R-:W-:-:S03]  /*752c0*/  SHF.R.S32.HI R19, RZ, 0x1f, R5 ;  /* 0x0000001fff137819 */ /* 0x000fc60000011405 */
[----:B------:R2:W-:Y:S01]  /*752d0*/  STL.64 [R1+0x1338], R24 ;  /* 0x0013381801007387 */ /* 0x0005e20000100a00 */
[C---:B------:R-:W-:Y:S02]  /*752e0*/  IADD3 R28, P3, R5.reuse, R9, RZ ;  /* 0x00000009051c7210 */ /* 0x040fe40007f7e0ff */
[----:B--2---:R-:W-:-:S05]  /*752f0*/  IADD3 R24, P1, R5, R11, RZ ;  /* 0x0000000b05187210 */ /* 0x004fca0007f3e0ff */
[----:B------:R-:W-:-:S05]  /*75300*/  IMAD.X R25, R19, 0x1, R2, P1 ;  /* 0x0000000113197824 */ /* 0x000fca00008e0602 */
[----:B------:R2:W-:Y:S01]  /*75310*/  STL.64 [R1+0x1330], R24 ;  /* 0x0013301801007387 */ /* 0x0005e20000100a00 */
[----:B------:R-:W-:Y:S01]  /*75320*/  IMAD.X R29, R19, 0x1, R12, P3 ;  /* 0x00000001131d7824 */ /* 0x000fe200018e060c */
[C---:B------:R-:W-:Y:S01]  /*75330*/  IADD3 R26, P4, R5.reuse, R8, RZ ;  /* 0x00000008051a7210 */ /* 0x040fe20007f9e0ff */
[C---:B------:R-:W-:Y:S02]  /*75340*/  IMAD.IADD R4, R5.reuse, 0x1, R18 ;  /* 0x0000000105047824 */ /* 0x040fe400078e0212 */
[----:B------:R-:W4:Y:S01]  /*75350*/  LDC R18, c[0x0][0x248] ;  /* 0x00009200ff127b82 */ /* 0x000f220000000800 */
[----:B--2---:R-:W-:Y:S01]  /*75360*/  IADD3 R24, P1, R5, R0, RZ ;  /* 0x0000000005187210 */ /* 0x004fe20007f3e0ff */
[----:B------:R-:W-:Y:S04]  /*75370*/  STL.64 [R1+0x1328], R28 ;  /* 0x0013281c01007387 */ /* 0x000fe80000100a00 */
[----:B------:R-:W-:-:S02]  /*75380*/  IMAD.X R25, R19, 0x1, R13, P1 ;  /* 0x0000000113197824 */ /* 0x000fc400008e060d */
[----:B------:R-:W-:Y:S01]  /*75390*/  IMAD.X R27, R19, 0x1, R3, P4 ;  /* 0x00000001131b7824 */ /* 0x000fe200020e0603 */
[----:B------:R-:W-:Y:S02]  /*753a0*/  SHF.R.S32.HI R19, RZ, 0x1f, R4 ;  /* 0x0000001fff137819 */ /* 0x000fe40000011404 */
[----:B------:R2:W-:Y:S02]  /*753b0*/  STL.64 [R1+0x1308], R24 ;  /* 0x0013081801007387 */ /* 0x0005e40000100a00 */
[C---:B--2---:R-:W-:Y:S02]  /*753c0*/  IADD3 R24, P1, R4.reuse, R11, RZ ;  /* 0x0000000b04187210 */ /* 0x044fe40007f3e0ff */
[----:B------:R2:W-:Y:S03]  /*753d0*/  STL.64 [R1+0x1320], R26 ;  /* 0x0013201a01007387 */ /* 0x0005e60000100a00 */
[----:B------:R-:W-:Y:S01]  /*753e0*/  IMAD.X R25, R19, 0x1, R2, P1 ;  /* 0x0000000113197824 */ /* 0x000fe200008e0602 */
[----:B------:R-:W-:-:S04]  /*753f0*/  IADD3 R28, P3, R4, R9, RZ ;  /* 0x00000009041c7210 */ /* 0x000fc80007f7e0ff */
[----:B------:R1:W-:Y:S01]  /*75400*/  STL.64 [R1+0x1300], R24 ;  /* 0x0013001801007387 */ /* 0x0003e20000100a00 */
[C---:B------:R-:W-:Y:S01]  /*75410*/  IMAD.X R29, R19.reuse, 0x1, R12, P3 ;  /* 0x00000001131d7824 */ /* 0x040fe200018e060c */
[C---:B--2---:R-:W-:Y:S01]  /*75420*/  IADD3 R26, P4, R4.reuse, R8, RZ ;  /* 0x00000008041a7210 */ /* 0x044fe20007f9e0ff */
[C---:B------:R-:W-:Y:S01]  /*75430*/  IMAD.IADD R5, R4.reuse, 0x1, R252 ;  /* 0x0000000104057824 */ /* 0x040fe200078e02fc */
[----:B-1----:R-:W-:Y:S02]  /*75440*/  IADD3 R24, P1, R4, R0, RZ ;  /* 0x0000000004187210 */ /* 0x002fe40007f3e0ff */
[----:B------:R-:W-:Y:S01]  /*75450*/  STL.64 [R1+0x12f8], R28 ;  /* 0x0012f81c01007387 */ /* 0x000fe20000100a00 */
[C---:B------:R-:W-:Y:S01]  /*75460*/  IMAD.X R27, R19.reuse, 0x1, R3, P4 ;  /* 0x00000001131b7824 */ /* 0x040fe200020e0603 */
[----:B------:R-:W1:Y:S01]  /*75470*/  LDC R252, c[0x0][0x248] ;  /* 0x00009200fffc7b82 */ /* 0x000e620000000800 */
[----:B------:R-:W-:Y:S01]  /*75480*/  IMAD.X R25, R19, 0x1, R13, P1 ;  /* 0x0000000113197824 */ /* 0x000fe200008e060d */
[----:B------:R-:W-:-:S04]  /*75490*/  SHF.R.S32.HI R19, RZ, 0x1f, R5 ;  /* 0x0000001fff137819 */ /* 0x000fc80000011405 */
[----:B------:R2:W-:Y:S01]  /*754a0*/  STL.64 [R1+0x12d8], R24 ;  /* 0x0012d81801007387 */ /* 0x0005e20000100a00 */
[C---:B------:R-:W-:Y:S02]  /*754b0*/  IADD3 R250, P3, R5.reuse, R9, RZ ;  /* 0x0000000905fa7210 */ /* 0x040fe40007f7e0ff */
[----:B--2---:R-:W-:Y:S01]  /*754c0*/  IADD3 R24, P1, R5, R11, RZ ;  /* 0x0000000b05187210 */ /* 0x004fe20007f3e0ff */
[----:B------:R2:W-:Y:S04]  /*754d0*/  STL.64 [R1+0x12f0], R26 ;  /* 0x0012f01a01007387 */ /* 0x0005e80000100a00 */
[----:B------:R-:W-:-:S05]  /*754e0*/  IMAD.X R25, R19, 0x1, R2, P1 ;  /* 0x0000000113197824 */ /* 0x000fca00008e0602 */
[----:B------:R3:W-:Y:S01]  /*754f0*/  STL.64 [R1+0x12d0], R24 ;  /* 0x0012d01801007387 */ /* 0x0007e20000100a00 */
[----:B--2---:R-:W-:Y:S01]  /*75500*/  IADD3 R26, P4, R5, R8, RZ ;  /* 0x00000008051a7210 */ /* 0x004fe20007f9e0ff */
[----:B------:R-:W-:Y:S01]  /*75510*/  IMAD.X R251, R19, 0x1, R12, P3 ;  /* 0x0000000113fb7824 */ /* 0x000fe200018e060c */
[----:B---3--:R-:W-:-:S03]  /*75520*/  IADD3 R24, P1, R5, R0, RZ ;  /* 0x0000000005187210 */ /* 0x008fc60007f3e0ff */
[----:B------:R-:W-:Y:S02]  /*75530*/  IMAD.X R27, R19, 0x1, R3, P4 ;  /* 0x00000001131b7824 */ /* 0x000fe400020e0603 */
[----:B------:R-:W-:Y:S02]  /*75540*/  IMAD.IADD R4, R5, 0x1, R21 ;  /* 0x0000000105047824 */ /* 0x000fe400078e0215 */
[----:B------:R-:W-:Y:S01]  /*75550*/  IMAD.X R25, R19, 0x1, R13, P1 ;  /* 0x0000000113197824 */ /* 0x000fe200008e060d */
[----:B------:R-:W-:Y:S01]  /*75560*/  STL.64 [R1+0x30e8], R250 ;  /* 0x0030e8fa01007387 */ /* 0x000fe20000100a00 */
[----:B------:R-:W2:Y:S01]  /*75570*/  LDC R21, c[0x0][0x248] ;  /* 0x00009200ff157b82 */ /* 0x000ea20000000800 */
[----:B------:R-:W-:Y:S02]  /*75580*/  SHF.R.S32.HI R19, RZ, 0x1f, R4 ;  /* 0x0000001fff137819 */ /* 0x000fe40000011404 */
[----:B------:R-:W-:Y:S04]  /*75590*/  STL.64 [R1+0x12b8], R24 ;  /* 0x0012b81801007387 */ /* 0x000fe80000100a00 */
[----:B------:R3:W-:Y:S01]  /*755a0*/  STL.64 [R1+0x12c0], R26 ;  /* 0x0012c01a01007387 */ /* 0x0007e20000100a00 */
[----:B------:R-:W-:-:S02]  /*755b0*/  IADD3 R246, P3, R4, R9, RZ ;  /* 0x0000000904f67210 */ /* 0x000fc40007f7e0ff */
[----:B---3--:R-:W-:-:S05]  /*755c0*/  IADD3 R26, P1, R4, R11, RZ ;  /* 0x0000000b041a7210 */ /* 0x008fca0007f3e0ff */
[----:B------:R-:W-:-:S05]  /*755d0*/  IMAD.X R27, R19, 0x1, R2, P1 ;  /* 0x00000001131b7824 */ /* 0x000fca00008e0602 */
[----:B------:R3:W-:Y:S01]  /*755e0*/  STL.64 [R1+0x12b0], R26 ;  /* 0x0012b01a01007387 */ /* 0x0007e20000100a00 */
[----:B------:R-:W-:Y:S01]  /*755f0*/  IMAD.MOV.U32 R25, RZ, RZ, R247 ;  /* 0x000000ffff197224 */ /* 0x000fe200078e00f7 */
[C---:B------:R-:W-:Y:S01]  /*75600*/  IADD3 R28, P4, R4.reuse, R8, RZ ;  /* 0x00000008041c7210 */ /* 0x040fe20007f9e0ff */
[C---:B------:R-:W-:Y:S02]  /*75610*/  IMAD.X R247, R19.reuse, 0x1, R12, P3 ;  /* 0x0000000113f77824 */ /* 0x040fe400018e060c */
[C---:B------:R-:W-:Y:S01]  /*75620*/  IMAD.IADD R5, R4.reuse, 0x1, R20 ;  /* 0x0000000104057824 */ /* 0x040fe200078e0214 */
[----:B---3--:R-:W-:Y:S02]  /*75630*/  IADD3 R26, P1, R4, R0, RZ ;  /* 0x00000000041a7210 */ /* 0x008fe40007f3e0ff */
[----:B------:R-:W-:Y:S01]  /*75640*/  STL.64 [R1+0x30f0], R246 ;  /* 0x0030f0f601007387 */ /* 0x000fe20000100a00 */
[C---:B------:R-:W-:Y:S01]  /*75650*/  IMAD.X R29, R19.reuse, 0x1, R3, P4 ;  /* 0x00000001131d7824 */ /* 0x040fe200020e0603 */
[----:B------:R-:W3:Y:S01]  /*75660*/  LDC R20, c[0x0][0x248] ;  /* 0x00009200ff147b82 */ /* 0x000ee20000000800 */
[----:B------:R-:W-:Y:S01]  /*75670*/  IMAD.X R27, R19, 0x1, R13, P1 ;  /* 0x00000001131b7824 */ /* 0x000fe200008e060d */
[----:B------:R-:W-:-:S04]  /*75680*/  SHF.R.S32.HI R19, RZ, 0x1f, R5 ;  /* 0x0000001fff137819 */ /* 0x000fc80000011405 */
[----:B------:R0:W-:Y:S01]  /*75690*/  STL.64 [R1+0x1290], R26 ;  /* 0x0012901a01007387 */ /* 0x0001e20000100a00 */
[C---:B------:R-:W-:Y:S02]  /*756a0*/  IADD3 R30, P3, R5.reuse, R9, RZ ;  /* 0x00000009051e7210 */ /* 0x040fe40007f7e0ff */
[----:B0-----:R-:W-:Y:S01]  /*756b0*/  IADD3 R26, P1, R5, R11, RZ ;  /* 0x0000000b051a7210 */ /* 0x001fe20007f3e0ff */
[----:B------:R0:W-:Y:S04]  /*756c0*/  STL.64 [R1+0x12a0], R28 ;  /* 0x0012a01c01007387 */ /* 0x0001e80000100a00 */
[----:B------:R-:W-:-:S05]  /*756d0*/  IMAD.X R27, R19, 0x1, R2, P1 ;  /* 0x00000001131b7824 */ /* 0x000fca00008e0602 */
[----:B------:R4:W-:Y:S01]  /*756e0*/  STL.64 [R1+0x1270], R26 ;  /* 0x0012701a01007387 */ /* 0x0009e20000100a00 */
[----:B------:R-:W-:Y:S01]  /*756f0*/  IMAD.X R31, R19, 0x1, R12, P3 ;  /* 0x00000001131f7824 */ /* 0x000fe200018e060c */
[C---:B0-----:R-:W-:Y:S01]  /*75700*/  IADD3 R28, P4, R5.reuse, R8, RZ ;  /* 0x00000008051c7210 */ /* 0x041fe20007f9e0ff */
[C---:B------:R-:W-:Y:S01]  /*75710*/  IMAD.IADD R4, R5.reuse, 0x1, R22 ;  /* 0x0000000105047824 */ /* 0x040fe200078e0216 */
[----:B----4-:R-:W-:Y:S02]  /*75720*/  IADD3 R26, P1, R5, R0, RZ ;  /* 0x00000000051a7210 */ /* 0x010fe40007f3e0ff */
[----:B------:R-:W-:Y:S01]  /*75730*/  STL.64 [R1+0x1288], R30 ;  /* 0x0012881e01007387 */ /* 0x000fe20000100a00 */
[C---:B------:R-:W-:Y:S01]  /*75740*/  IMAD.X R29, R19.reuse, 0x1, R3, P4 ;  /* 0x00000001131d7824 */ /* 0x040fe200020e0603 */
[----:B------:R-:W0:Y:S01]  /*75750*/  LDC R22, c[0x0][0x248] ;  /* 0x00009200ff167b82 */ /* 0x000e220000000800 */
[----:B------:R-:W-:Y:S01]  /*75760*/  IMAD.X R27, R19, 0x1, R13, P1 ;  /* 0x00000001131b7824 */ /* 0x000fe200008e060d */
[----:B------:R-:W-:-:S04]  /*75770*/  SHF.R.S32.HI R19, RZ, 0x1f, R4 ;  /* 0x0000001fff137819 */ /* 0x000fc80000011404 */
[----:B------:R4:W-:Y:S02]  /*75780*/  STL.64 [R1+0x1268], R26 ;  /* 0x0012681a01007387 */ /* 0x0009e40000100a00 */
[C---:B----4-:R-:W-:Y:S02]  /*75790*/  IADD3 R26, P1, R4.reuse, R11, RZ ;  /* 0x0000000b041a7210 */ /* 0x050fe40007f3e0ff */
[----:B------:R4:W-:Y:S03]  /*757a0*/  STL.64 [R1+0x1280], R28 ;  /* 0x0012801c01007387 */ /* 0x0009e60000100a00 */
[----:B------:R-:W-:Y:S01]  /*757b0*/  IMAD.X R27, R19, 0x1, R2, P1 ;  /* 0x00000001131b7824 */ /* 0x000fe200008e0602 */
[----:B------:R-:W-:-:S04]  /*757c0*/  IADD3 R30, P3, R4, R9, RZ ;  /* 0x00000009041e7210 */ /* 0x000fc80007f7e0ff */
[----:B------:R1:W-:Y:S01]  /*757d0*/  STL.64 [R1+0x1260], R26 ;  /* 0x0012601a01007387 */ /* 0x0003e20000100a00 */
[C---:B----4-:R-:W-:Y:S01]  /*757e0*/  IADD3 R28, P4, R4.reuse, R8, RZ ;  /* 0x00000008041c7210 */ /* 0x050fe20007f9e0ff */
[----:B------:R-:W-:Y:S01]  /*757f0*/  IMAD.X R31, R19, 0x1, R12, P3 ;  /* 0x00000001131f7824 */ /* 0x000fe200018e060c */
[----:B-1----:R-:W-:-:S03]  /*75800*/  IADD3 R26, P1, R4, R0, RZ ;  /* 0x00000000041a7210 */ /* 0x002fc60007f3e0ff */
[C---:B------:R-:W-:Y:S02]  /*75810*/  IMAD.X R29, R19.reuse, 0x1, R3, P4 ;  /* 0x00000001131d7824 */ /* 0x040fe400020e0603 */
[----:B------:R-:W-:Y:S02]  /*75820*/  IMAD.X R27, R19, 0x1, R13, P1 ;  /* 0x00000001131b7824 */ /* 0x000fe400008e060d */
[----:B------:R-:W-:Y:S02]  /*75830*/  IMAD.IADD R5, R4, 0x1, R18 ;  /* 0x0000000104057824 */ /* 0x000fe400078e0212 */
[----:B------:R-:W1:Y:S01]  /*75840*/  LDC R18, c[0x0][0x248] ;  /* 0x00009200ff127b82 */ /* 0x000e620000000800 */
[----:B------:R-:W-:Y:S02]  /*75850*/  STL.64 [R1+0x1238], R26 ;  /* 0x0012381a01007387 */ /* 0x000fe40000100a00 */
[----:B------:R-:W-:Y:S02]  /*75860*/  SHF.R.S32.HI R19, RZ, 0x1f, R5 ;  /* 0x0000001fff137819 */ /* 0x000fe40000011405 */
[----:B------:R-:W-:Y:S04]  /*75870*/  STL.64 [R1+0x1258], R30 ;  /* 0x0012581e01007387 */ /* 0x000fe80000100a00 */
[----:B------:R4:W-:Y:S01]  /*75880*/  STL.64 [R1+0x1250], R28 ;  /* 0x0012501c01007387 */ /* 0x0009e20000100a00 */
[----:B------:R-:W-:-:S02]  /*75890*/  IADD3 R24, P3, R5, R9, RZ ;  /* 0x0000000905187210 */ /* 0x000fc40007f7e0ff */
[----:B----4-:R-:W-:-:S05]  /*758a0*/  IADD3 R28, P1, R5, R11, RZ ;  /* 0x0000000b051c7210 */ /* 0x010fca0007f3e0ff */
[----:B------:R-:W-:Y:S01]  /*758b0*/  IMAD.X R29, R19, 0x1, R2, P1 ;  /* 0x00000001131d7824 */ /* 0x000fe200008e0602 */
[----:B------:R-:W-:Y:S01]  /*758c0*/  IADD3 R30, P4, R5, R8, RZ ;  /* 0x00000008051e7210 */ /* 0x000fe20007f9e0ff */
[----:B------:R-:W-:Y:S02]  /*758d0*/  IMAD.MOV.U32 R27, RZ, RZ, R25 ;  /* 0x000000ffff1b7224 */ /* 0x000fe400078e0019 */
[----:B------:R-:W-:Y:S01]  /*758e0*/  IMAD.X R25, R19, 0x1, R12, P3 ;  /* 0x0000000113197824 */ /* 0x000fe200018e060c */
[----:B------:R4:W-:Y:S01]  /*758f0*/  STL.64 [R1+0x1230], R28 ;  /* 0x0012301c01007387 */ /* 0x0009e20000100a00 */
[----:B------:R-:W-:Y:S02]  /*75900*/  IMAD.IADD R4, R5, 0x1, R252 ;  /* 0x0000000105047824 */ /* 0x000fe400078e02fc */
[----:B------:R-:W-:Y:S01]  /*75910*/  IMAD.X R31, R19, 0x1, R3, P4 ;  /* 0x00000001131f7824 */ /* 0x000fe200020e0603 */
[----:B------:R2:W-:Y:S01]  /*75920*/  STL.64 [R1+0x30d0], R24 ;  /* 0x0030d01801007387 */ /* 0x0005e20000100a00 */
[----:B------:R-:W-:Y:S01]  /*75930*/  IMAD.MOV.U32 R33, RZ, RZ, R27 ;  /* 0x000000ffff217224 */ /* 0x000fe200078e001b */
[----:B------:R-:W1:Y:S01]  /*75940*/  LDC R252, c[0x0][0x248] ;  /* 0x00009200fffc7b82 */ /* 0x000e620000000800 */
[----:B----4-:R-:W-:-:S05]  /*75950*/  IADD3 R28, P1, R5, R0, RZ ;  /* 0x00000000051c7210 */ /* 0x010fca0007f3e0ff */
[----:B------:R-:W-:Y:S01]  /*75960*/  IMAD.X R29, R19, 0x1, R13, P1 ;  /* 0x00000001131d7824 */ /* 0x000fe200008e060d */
[----:B------:R-:W-:Y:S02]  /*75970*/  SHF.R.S32.HI R19, RZ, 0x1f, R4 ;  /* 0x0000001fff137819 */ /* 0x000fe40000011404 */
[C---:B--2---:R-:W-:Y:S01]  /*75980*/  IADD3 R24, P1, R4.reuse, R11, RZ ;  /* 0x0000000b04187210 */ /* 0x044fe20007f3e0ff */
[----:B------:R2:W-:Y:S04]  /*75990*/  STL.64 [R1+0x1220], R30 ;  /* 0x0012201e01007387 */ /* 0x0005e80000100a00 */
[----:B------:R-:W-:Y:S01]  /*759a0*/  IMAD.X R25, R19, 0x1, R2, P1 ;  /* 0x0000000113197824 */ /* 0x000fe200008e0602 */
[----:B------:R4:W-:Y:S04]  /*759b0*/  STL.64 [R1+0x1218], R28 ;  /* 0x0012181c01007387 */ /* 0x0009e80000100a00 */
[----:B------:R3:W-:Y:S01]  /*759c0*/  STL.64 [R1+0x1210], R24 ;  /* 0x0012101801007387 */ /* 0x0007e20000100a00 */
[C---:B------:R-:W-:Y:S01]  /*759d0*/  IMAD.IADD R5, R4.reuse, 0x1, R21 ;  /* 0x0000000104057824 */ /* 0x040fe200078e0215 */
[C---:B--2---:R-:W-:Y:S01]  /*759e0*/  IADD3 R30, P4, R4.reuse, R8, RZ ;  /* 0x00000008041e7210 */ /* 0x044fe20007f9e0ff */
[----:B------:R-:W2:Y:S01]  /*759f0*/  LDC R21, c[0x0][0x248] ;  /* 0x00009200ff157b82 */ /* 0x000ea20000000800 */
[----:B----4-:R-:W-:-:S02]  /*75a00*/  IADD3 R28, P3, R4, R9, RZ ;  /* 0x00000009041c7210 */ /* 0x010fc40007f7e0ff */
[----:B---3--:R-:W-:-:S03]  /*75a10*/  IADD3 R24, P1, R4, R0, RZ ;  /* 0x0000000004187210 */ /* 0x008fc60007f3e0ff */
[C---:B------:R-:W-:Y:S02]  /*75a20*/  IMAD.X R29, R19.reuse, 0x1, R12, P3 ;  /* 0x00000001131d7824 */ /* 0x040fe400018e060c */
[----:B------:R-:W-:-:S03]  /*75a30*/  IMAD.X R25, R19, 0x1, R13, P1 ;  /* 0x0000000113197824 */ /* 0x000fc600008e060d */
[----:B------:R-:W-:Y:S01]  /*75a40*/  STL.64 [R1+0x30f8], R28 ;  /* 0x0030f81c01007387 */ /* 0x000fe20000100a00 */
[----:B------:R-:W-:Y:S01]  /*75a50*/  IMAD.X R31, R19, 0x1, R3, P4 ;  /* 0x00000001131f7824 */ /* 0x000fe200020e0603 */
[----:B------:R-:W-:Y:S02]  /*75a60*/  SHF.R.S32.HI R19, RZ, 0x1f, R5 ;  /* 0x0000001fff137819 */ /* 0x000fe40000011405 */
[----:B------:R3:W-:Y:S04]  /*75a70*/  STL.64 [R1+0x11f0], R24 ;  /* 0x0011f01801007387 */ /* 0x0007e80000100a00 */
[----:B------:R4:W-:Y:S01]  /*75a80*/  STL.64 [R1+0x1200], R30 ;  /* 0x0012001e01007387 */ /* 0x0009e20000100a00 */
[----:B---3--:R-:W-:-:S05]  /*75a90*/  IADD3 R24, P1, R5, R11, RZ ;  /* 0x0000000b05187210 */ /* 0x008fca0007f3e0ff */
[----:B------:R-:W-:Y:S01]  /*75aa0*/  IMAD.X R25, R19, 0x1, R2, P1 ;  /* 0x0000000113197824 */ /* 0x000fe200008e0602 */
[C---:B----4-:R-:W-:Y:S02]  /*75ab0*/  IADD3 R30, P3, R5.reuse, R9, RZ ;  /* 0x00000009051e7210 */ /* 0x050fe40007f7e0ff */
[----:B------:R-:W-:Y:S02]  /*75ac0*/  IADD3 R28, P4, R5, R8, RZ ;  /* 0x00000008051c7210 */ /* 0x000fe40007f9e0ff */
[----:B------:R3:W-:Y:S01]  /*75ad0*/  STL.64 [R1+0x11e8], R24 ;  /* 0x0011e81801007387 */ /* 0x0007e20000100a00 */
[C---:B------:R-:W-:Y:S02]  /*75ae0*/  IMAD.X R31, R19.reuse, 0x1, R12, P3 ;  /* 0x00000001131f7824 */ /* 0x040fe400018e060c */
[----:B------:R-:W-:Y:S02]  /*75af0*/  IMAD.X R29, R19, 0x1, R3, P4 ;  /* 0x00000001131d7824 */ /* 0x000fe400020e0603 */
[C---:B------:R-:W-:Y:S01]  /*75b00*/  IMAD.IADD R4, R5.reuse, 0x1, R20 ;  /* 0x0000000105047824 */ /* 0x040fe200078e0214 */
[----:B---3--:R-:W-:Y:S01]  /*75b10*/  IADD3 R24, P1, R5, R0, RZ ;  /* 0x0000000005187210 */ /* 0x008fe20007f3e0ff */
[----:B------:R-:W-:Y:S01]  /*75b20*/  STL.64 [R1+0x11e0], R30 ;  /* 0x0011e01e01007387 */ /* 0x000fe20000100a00 */
[----:B------:R-:W3:Y:S03]  /*75b30*/  LDC R20, c[0x0][0x248] ;  /* 0x00009200ff147b82 */ /* 0x000ee60000000800 */
[----:B------:R-:W-:Y:S01]  /*75b40*/  IMAD.X R25, R19, 0x1, R13, P1 ;  /* 0x0000000113197824 */ /* 0x000fe200008e060d */
[----:B------:R-:W-:Y:S01]  /*75b50*/  STL.64 [R1+0x11d8], R28 ;  /* 0x0011d81c01007387 */ /* 0x000fe20000100a00 */
[----:B------:R-:W-:-:S03]  /*75b60*/  SHF.R.S32.HI R19, RZ, 0x1f, R4 ;  /* 0x0000001fff137819 */ /* 0x000fc60000011404 */
[----:B------:R4:W-:Y:S02]  /*75b70*/  STL.64 [R1+0x11c8], R24 ;  /* 0x0011c81801007387 */ /* 0x0009e40000100a00 */
[----:B----4-:R-:W-:-:S05]  /*75b80*/  IADD3 R24, P1, R4, R11, RZ ;  /* 0x0000000b04187210 */ /* 0x010fca0007f3e0ff */
[----:B------:R-:W-:Y:S01]  /*75b90*/  IMAD.X R25, R19, 0x1, R2, P1 ;  /* 0x0000000113197824 */ /* 0x000fe200008e0602 */
[----:B------:R-:W-:-:S04]  /*75ba0*/  IADD3 R28, P3, R4, R9, RZ ;  /* 0x00000009041c7210 */ /* 0x000fc80007f7e0ff */
[----:B------:R4:W-:Y:S01]  /*75bb0*/  STL.64 [R1+0x11c0], R24 ;  /* 0x0011c01801007387 */ /* 0x0009e20000100a00 */
[C---:B------:R-:W-:Y:S01]  /*75bc0*/  IMAD.X R29, R19.reuse, 0x1, R12, P3 ;  /* 0x00000001131d7824 */ /* 0x040fe200018e060c */
[C---:B------:R-:W-:Y:S01]  /*75bd0*/  IADD3 R26, P4, R4.reuse, R8, RZ ;  /* 0x00000008041a7210 */ /* 0x040fe20007f9e0ff */
[C---:B0-----:R-:W-:Y:S02]  /*75be0*/  IMAD.IADD R5, R4.reuse, 0x1, R22 ;  /* 0x0000000104057824 */ /* 0x041fe400078e0216 */
[----:B------:R-:W0:Y:S01]  /*75bf0*/  LDC R22, c[0x0][0x248] ;  /* 0x00009200ff167b82 */ /* 0x000e220000000800 */
[----:B----4-:R-:W-:Y:S01]  /*75c00*/  IADD3 R24, P1, R4, R0, RZ ;  /* 0x0000000004187210 */ /* 0x010fe20007f3e0ff */
[----:B------:R-:W-:Y:S04]  /*75c10*/  STL.64 [R1+0x11b8], R28 ;  /* 0x0011b81c01007387 */ /* 0x000fe80000100a00 */
[----:B------:R-:W-:-:S02]  /*75c20*/  IMAD.X R25, R19, 0x1, R13, P1 ;  /* 0x0000000113197824 */ /* 0x000fc400008e060d */
[----:B------:R-:W-:Y:S01]  /*75c30*/  IMAD.X R27, R19, 0x1, R3, P4 ;  /* 0x00000001131b7824 */ /* 0x000fe200020e0603 */
[----:B------:R-:W-:Y:S02]  /*75c40*/  SHF.R.S32.HI R19, RZ, 0x1f, R5 ;  /* 0x0000001fff137819 */ /* 0x000fe40000011405 */
[----:B------:R4:W-:Y:S02]  /*75c50*/  STL.64 [R1+0x1198], R24 ;  /* 0x0011981801007387 */ /* 0x0009e40000100a00 */
[----:B----4-:R-:W-:Y:S02]  /*75c60*/  IADD3 R24, P1, R5, R11, RZ ;  /* 0x0000000b05187210 */ /* 0x010fe40007f3e0ff */
[----:B------:R4:W-:Y:S03]  /*75c70*/  STL.64 [R1+0x11b0], R26 ;  /* 0x0011b01a01007387 */ /* 0x0009e60000100a00 */
[----:B------:R-:W-:-:S05]  /*75c80*/  IMAD.X R25, R19, 0x1, R2, P1 ;  /* 0x0000000113197824 */ /* 0x000fca00008e0602 */
[----:B------:R2:W-:Y:S01]  /*75c90*/  STL.64 [R1+0x1190], R24 ;  /* 0x0011901801007387 */ /* 0x0005e20000100a00 */
[C---:B----4-:R-:W-:Y:S01]  /*75ca0*/  IADD3 R26, P3, R5.reuse, R9, RZ ;  /* 0x00000009051a7210 */ /* 0x050fe20007f7e0ff */
[C---:B-1----:R-:W-:Y:S01]  /*75cb0*/  IMAD.IADD R4, R5.reuse, 0x1, R18 ;  /* 0x0000000105047824 */ /* 0x042fe200078e0212 */
[----:B------:R-:W-:Y:S01]  /*75cc0*/  IADD3 R28, P4, R5, R8, RZ ;  /* 0x00000008051c7210 */ /* 0x000fe20007f9e0ff */
[----:B------:R-:W-:Y:S01]  /*75cd0*/  IMAD.MOV.U32 R37, RZ, RZ, R33 ;  /* 0x000000ffff257224 */ /* 0x000fe200078e0021 */
[----:B------:R-:W1:Y:S01]  /*75ce0*/  LDC R18, c[0x0][0x248] ;  /* 0x00009200ff127b82 */ /* 0x000e620000000800 */
[----:B------:R-:W-:Y:S01]  /*75cf0*/  IMAD.X R27, R19, 0x1, R12, P3 ;  /* 0x00000001131b7824 */ /* 0x000fe200018e060c */
[----:B--2---:R-:W-:-:S04]  /*75d00*/  IADD3 R24, P1, R5, R0, RZ ;  /* 0x0000000005187210 */ /* 0x004fc80007f3e0ff */
[----:B------:R-:W-:Y:S01]  /*75d10*/  STL.64 [R1+0x30b0], R26 ;  /* 0x0030b01a01007387 */ /* 0x000fe20000100a00 */
[C---:B------:R-:W-:Y:S02]  /*75d20*/  IMAD.X R25, R19.reuse, 0x1, R13, P1 ;  /* 0x0000000113197824 */ /* 0x040fe400008e060d */
[----:B------:R-:W-:Y:S01]  /*75d30*/  IMAD.X R29, R19, 0x1, R3, P4 ;  /* 0x00000001131d7824 */ /* 0x000fe200020e0603 */
[----:B------:R-:W-:Y:S02]  /*75d40*/  SHF.R.S32.HI R19, RZ, 0x1f, R4 ;  /* 0x0000001fff137819 */ /* 0x000fe40000011404 */
[----:B------:R2:W-:Y:S01]  /*75d50*/  STL.64 [R1+0x1178], R24 ;  /* 0x0011781801007387 */ /* 0x0005e20000100a00 */
[C---:B------:R-:W-:Y:S02]  /*75d60*/  IADD3 R30, P3, R4.reuse, R9, RZ ;  /* 0x00000009041e7210 */ /* 0x040fe40007f7e0ff */
[C---:B--2---:R-:W-:Y:S01]  /*75d70*/  IADD3 R24, P1, R4.reuse, R11, RZ ;  /* 0x0000000b04187210 */ /* 0x044fe20007f3e0ff */
[----:B------:R-:W-:Y:S04]  /*75d80*/  STL.64 [R1+0x1180], R28 ;  /* 0x0011801c01007387 */ /* 0x000fe80000100a00 */
[----:B------:R-:W-:Y:S01]  /*75d90*/  IMAD.X R25, R19, 0x1, R2, P1 ;  /* 0x0000000113197824 */ /* 0x000fe200008e0602 */
[----:B------:R-:W-:-:S04]  /*75da0*/  IADD3 R26, P4, R4, R8, RZ ;  /* 0x00000008041a7210 */ /* 0x000fc80007f9e0ff */
[----:B------:R2:W-:Y:S01]  /*75db0*/  STL.64 [R1+0x1170], R24 ;  /* 0x0011701801007387 */ /* 0x0005e20000100a00 */
[C---:B------:R-:W-:Y:S02]  /*75dc0*/  IMAD.X R31, R19.reuse, 0x1, R12, P3 ;  /* 0x00000001131f7824 */ /* 0x040fe400018e060c */
[C---:B------:R-:W-:Y:S02]  /*75dd0*/  IMAD.X R27, R19.reuse, 0x1, R3, P4 ;  /* 0x00000001131b7824 */ /* 0x040fe400020e0603 */
[C---:B------:R-:W-:Y:S01]  /*75de0*/  IMAD.IADD R5, R4.reuse, 0x1, R252 ;  /* 0x0000000104057824 */ /* 0x040fe200078e02fc */
[----:B--2---:R-:W-:Y:S01]  /*75df0*/  IADD3 R24, P1, R4, R0, RZ ;  /* 0x0000000004187210 */ /* 0x004fe20007f3e0ff */
[----:B------:R-:W-:Y:S01]  /*75e00*/  STL.64 [R1+0x30b8], R30 ;  /* 0x0030b81e01007387 */ /* 0x000fe20000100a00 */
[----:B------:R-:W2:Y:S03]  /*75e10*/  LDC R252, c[0x0][0x248] ;  /* 0x00009200fffc7b82 */ /* 0x000ea60000000800 */
[----:B------:R-:W-:Y:S01]  /*75e20*/  IMAD.X R25, R19, 0x1, R13, P1 ;  /* 0x0000000113197824 */ /* 0x000fe200008e060d */
[----:B------:R-:W-:Y:S01]  /*75e30*/  STL.64 [R1+0x1160], R26 ;  /* 0x0011601a01007387 */ /* 0x000fe20000100a00 */
[----:B------:R-:W-:-:S03]  /*75e40*/  SHF.R.S32.HI R19, RZ, 0x1f, R5 ;  /* 0x0000001fff137819 */ /* 0x000fc60000011405 */
[----:B------:R4:W-:Y:S01]  /*75e50*/  STL.64 [R1+0x1150], R24 ;  /* 0x0011501801007387 */ /* 0x0009e20000100a00 */
[C---:B------:R-:W-:Y:S02]  /*75e60*/  IADD3 R28, P3, R5.reuse, R9, RZ ;  /* 0x00000009051c7210 */ /* 0x040fe40007f7e0ff */
[----:B----4-:R-:W-:-:S05]  /*75e70*/  IADD3 R24, P1, R5, R11, RZ ;  /* 0x0000000b05187210 */ /* 0x010fca0007f3e0ff */
[----:B------:R-:W-:-:S05]  /*75e80*/  IMAD.X R25, R19, 0x1, R2, P1 ;  /* 0x0000000113197824 */ /* 0x000fca00008e0602 */
[----:B------:R4:W-:Y:S01]  /*75e90*/  STL.64 [R1+0x1128], R24 ;  /* 0x0011281801007387 */ /* 0x0009e20000100a00 */
[----:B------:R-:W-:Y:S01]  /*75ea0*/  IMAD.X R29, R19, 0x1, R12, P3 ;  /* 0x00000001131d7824 */ /* 0x000fe200018e060c */
[C---:B------:R-:W-:Y:S01]  /*75eb0*/  IADD3 R26, P4, R5.reuse, R8, RZ ;  /* 0x00000008051a7210 */ /* 0x040fe20007f9e0ff */
[C---:B------:R-:W-:Y:S02]  /*75ec0*/  IMAD.IADD R4, R5.reuse, 0x1, R21 ;  /* 0x0000000105047824 */ /* 0x040fe400078e0215 */
[----:B------:R-:W-:Y:S01]  /*75ed0*/  IMAD.MOV.U32 R35, RZ, RZ, R37 ;  /* 0x000000ffff237224 */ /* 0x000fe200078e0025 */
[----:B----4-:R-:W-:Y:S01]  /*75ee0*/  IADD3 R24, P1, R5, R0, RZ ;  /* 0x0000000005187210 */ /* 0x010fe20007f3e0ff */
[----:B------:R-:W-:Y:S01]  /*75ef0*/  STL.64 [R1+0x1148], R28 ;  /* 0x0011481c01007387 */ /* 0x000fe20000100a00 */
[C---:B------:R-:W-:Y:S01]  /*75f00*/  IMAD.X R27, R19.reuse, 0x1, R3, P4 ;  /* 0x00000001131b7824 */ /* 0x040fe200020e0603 */
[----:B------:R-:W4:Y:S02]  /*75f10*/  LDC R21, c[0x0][0x248] ;  /* 0x00009200ff157b82 */ /* 0x000f240000000800 */
[----:B------:R-:W-:Y:S01]  /*75f20*/  IMAD.X R25, R19, 0x1, R13, P1 ;  /* 0x0000000113197824 */ /* 0x000fe200008e060d */
[----:B------:R-:W-:-:S04]  /*75f30*/  SHF.R.S32.HI R19, RZ, 0x1f, R4 ;  /* 0x0000001fff137819 */ /* 0x000fc80000011404 */
[----:B------:R3:W-:Y:S02]  /*75f40*/  STL.64 [R1+0x1120], R24 ;  /* 0x0011201801007387 */ /* 0x0007e40000100a00 */
[C---:B---3--:R-:W-:Y:S02]  /*75f50*/  IADD3 R24, P1, R4.reuse, R11, RZ ;  /* 0x0000000b04187210 */ /* 0x048fe40007f3e0ff */
[----:B------:R3:W-:Y:S03]  /*75f60*/  STL.64 [R1+0x1140], R26 ;  /* 0x0011401a01007387 */ /* 0x0007e60000100a00 */
[----:B------:R-:W-:Y:S01]  /*75f70*/  IMAD.X R25, R19, 0x1, R2, P1 ;  /* 0x0000000113197824 */ /* 0x000fe200008e0602 */
[----:B------:R-:W-:-:S04]  /*75f80*/  IADD3 R28, P3, R4, R9, RZ ;  /* 0x00000009041c7210 */ /* 0x000fc80007f7e0ff */
[----:B------:R0:W-:Y:S01]  /*75f90*/  STL.64 [R1+0x1118], R24 ;  /* 0x0011181801007387 */ /* 0x0001e20000100a00 */
[C---:B------:R-:W-:Y:S01]  /*75fa0*/  IMAD.X R29, R19.reuse, 0x1, R12, P3 ;  /* 0x00000001131d7824 */ /* 0x040fe200018e060c */
[C---:B---3--:R-:W-:Y:S01]  /*75fb0*/  IADD3 R26, P4, R4.reuse, R8, RZ ;  /* 0x00000008041a7210 */ /* 0x048fe20007f9e0ff */
[C---:B------:R-:W-:Y:S01]  /*75fc0*/  IMAD.IADD R5, R4.reuse, 0x1, R20 ;  /* 0x0000000104057824 */ /* 0x040fe200078e0214 */
[----:B0-----:R-:W-:Y:S02]  /*75fd0*/  IADD3 R24, P1, R4, R0, RZ ;  /* 0x0000000004187210 */ /* 0x001fe40007f3e0ff */
[----:B------:R-:W-:Y:S01]  /*75fe0*/  STL.64 [R1+0x1110], R28 ;  /* 0x0011101c01007387 */ /* 0x000fe20000100a00 */
[C---:B------:R-:W-:Y:S01]  /*75ff0*/  IMAD.X R27, R19.reuse, 0x1, R3, P4 ;  /* 0x00000001131b7824 */ /* 0x040fe200020e0603 */
[----:B------:R-:W0:Y:S01]  /*76000*/  LDC R20, c[0x0][0x248] ;  /* 0x00009200ff147b82 */ /* 0x000e220000000800 */
[----:B------:R-:W-:Y:S01]  /*76010*/  IMAD.X R25, R19, 0x1, R13, P1 ;  /* 0x0000000113197824 */ /* 0x000fe200008e060d */
[----:B------:R-:W-:-:S04]  /*76020*/  SHF.R.S32.HI R19, RZ, 0x1f, R5 ;  /* 0x0000001fff137819 */ /* 0x000fc80000011405 */
[----:B------:R3:W-:Y:S01]  /*76030*/  STL.64 [R1+0x10f0], R24 ;  /* 0x0010f01801007387 */ /* 0x0007e20000100a00 */
[C---:B------:R-:W-:Y:S02]  /*76040*/  IADD3 R32, P3, R5.reuse, R9, RZ ;  /* 0x0000000905207210 */ /* 0x040fe40007f7e0ff */
[----:B---3--:R-:W-:Y:S01]  /*76050*/  IADD3 R24, P1, R5, R11, RZ ;  /* 0x0000000b05187210 */ /* 0x008fe20007f3e0ff */
[----:B------:R3:W-:Y:S04]  /*76060*/  STL.64 [R1+0x1108], R26 ;  /* 0x0011081a01007387 */ /* 0x0007e80000100a00 */
[----:B------:R-:W-:-:S05]  /*76070*/  IMAD.X R25, R19, 0x1, R2, P1 ;  /* 0x0000000113197824 */ /* 0x000fca00008e0602 */
[----:B------:R1:W-:Y:S01]  /*76080*/  STL.64 [R1+0x10e8], R24 ;  /* 0x0010e81801007387 */ /* 0x0003e20000100a00 */
[----:B---3--:R-:W-:Y:S01]  /*76090*/  IADD3 R26, P4, R5, R8, RZ ;  /* 0x00000008051a7210 */ /* 0x008fe20007f9e0ff */
[----:B------:R-:W-:Y:S02]  /*760a0*/  IMAD.X R33, R19, 0x1, R12, P3 ;  /* 0x0000000113217824 */ /* 0x000fe400018e060c */
[----:B------:R-:W-:Y:S02]  /*760b0*/  IMAD.IADD R4, R5, 0x1, R22 ;  /* 0x0000000105047824 */ /* 0x000fe400078e0216 */
[----:B------:R-:W-:Y:S01]  /*760c0*/  IMAD.X R27, R19, 0x1, R3, P4 ;  /* 0x00000001131b7824 */ /* 0x000fe200020e0603 */
[----:B-1----:R-:W-:Y:S01]  /*760d0*/  IADD3 R24, P1, R5, R0, RZ ;  /* 0x0000000005187210 */ /* 0x002fe20007f3e0ff */
[----:B------:R1:W-:Y:S01]  /*760e0*/  STL.64 [R1+0x3098], R32 ;  /* 0x0030982001007387 */ /* 0x0003e20000100a00 */
[----:B------:R-:W3:Y:S03]  /*760f0*/  LDC R22, c[0x0][0x248] ;  /* 0x00009200ff167b82 */ /* 0x000ee60000000800 */
[----:B------:R-:W-:Y:S01]  /*76100*/  IMAD.X R25, R19, 0x1, R13, P1 ;  /* 0x0000000113197824 */ /* 0x000fe200008e060d */
[----:B------:R-:W-:Y:S01]  /*76110*/  STL.64 [R1+0x10d8], R26 ;  /* 0x0010d81a01007387 */ /* 0x000fe20000100a00 */
[----:B------:R-:W-:-:S03]  /*76120*/  SHF.R.S32.HI R19, RZ, 0x1f, R4 ;  /* 0x0000001fff137819 */ /* 0x000fc60000011404 */
[----:B------:R2:W-:Y:S01]  /*76130*/  STL.64 [R1+0x10d0], R24 ;  /* 0x0010d01801007387 */ /* 0x0005e20000100a00 */
[C---:B------:R-:W-:Y:S01]  /*76140*/  IADD3 R36, P3, R4.reuse, R9, RZ ;  /* 0x0000000904247210 */ /* 0x040fe20007f7e0ff */
[C---:B------:R-:W-:Y:S01]  /*76150*/  IMAD.IADD R5, R4.reuse, 0x1, R18 ;  /* 0x0000000104057824 */ /* 0x040fe200078e0212 */
[----:B-1----:R-:W1:Y:S01]  /*76160*/  LDC.64 R32, c[0x0][0x228] ;  /* 0x00008a00ff207b82 */ /* 0x002e620000000a00 */
[C---:B--2---:R-:W-:Y:S02]  /*76170*/  IADD3 R24, P1, R4.reuse, R11, RZ ;  /* 0x0000000b04187210 */ /* 0x044fe40007f3e0ff */
[----:B------:R-:W-:Y:S01]  /*76180*/  IADD3 R26, P4, R4, R8, RZ ;  /* 0x00000008041a7210 */ /* 0x000fe20007f9e0ff */
[----:B------:R-:W-:-:S04]  /*76190*/  IMAD.X R37, R19, 0x1, R12, P3 ;  /* 0x0000000113257824 */ /* 0x000fc800018e060c */
[----:B------:R-:W2:Y:S01]  /*761a0*/  LDC R18, c[0x0][0x248] ;  /* 0x00009200ff127b82 */ /* 0x000ea20000000800 */
[----:B------:R-:W-:-:S05]  /*761b0*/  IMAD.X R25, R19, 0x1, R2, P1 ;  /* 0x0000000113197824 */ /* 0x000fca00008e0602 */
[----:B------:R4:W-:Y:S01]  /*761c0*/  STL.64 [R1+0x10c8], R24 ;  /* 0x0010c81801007387 */ /* 0x0009e20000100a00 */
[----:B------:R-:W-:Y:S01]  /*761d0*/  IMAD.X R27, R19, 0x1, R3, P4 ;  /* 0x00000001131b7824 */ /* 0x000fe200020e0603 */
[----:B----4-:R-:W-:-:S05]  /*761e0*/  IADD3 R24, P1, R4, R0, RZ ;  /* 0x0000000004187210 */ /* 0x010fca0007f3e0ff */
[----:B------:R-:W-:Y:S01]  /*761f0*/  IMAD.X R25, R19, 0x1, R13, P1 ;  /* 0x0000000113197824 */ /* 0x000fe200008e060d */
[----:B------:R-:W-:-:S04]  /*76200*/  SHF.R.S32.HI R19, RZ, 0x1f, R5 ;  /* 0x0000001fff137819 */ /* 0x000fc80000011405 */
[----:B------:R4:W-:Y:S01]  /*76210*/  STL.64 [R1+0x10a8], R24 ;  /* 0x0010a81801007387 */ /* 0x0009e20000100a00 */
[C---:B------:R-:W-:Y:S02]  /*76220*/  IADD3 R28, P3, R5.reuse, R9, RZ ;  /* 0x00000009051c7210 */ /* 0x040fe40007f7e0ff */
[----:B----4-:R-:W-:Y:S01]  /*76230*/  IADD3 R24, P1, R5, R11, RZ ;  /* 0x0000000b05187210 */ /* 0x010fe20007f3e0ff */
[----:B------:R4:W-:Y:S04]  /*76240*/  STL.64 [R1+0x10b8], R26 ;  /* 0x0010b81a01007387 */ /* 0x0009e80000100a00 */
[----:B------:R-:W-:-:S05]  /*76250*/  IMAD.X R25, R19, 0x1, R2, P1 ;  /* 0x0000000113197824 */ /* 0x000fca00008e0602 */
[----:B------:R0:W-:Y:S01]  /*76260*/  STL.64 [R1+0x10a0], R24 ;  /* 0x0010a01801007387 */ /* 0x0001e20000100a00 */
[----:B------:R-:W-:Y:S01]  /*76270*/  IMAD.X R29, R19, 0x1, R12, P3 ;  /* 0x00000001131d7824 */ /* 0x000fe200018e060c */
[C---:B----4-:R-:W-:Y:S01]  /*76280*/  IADD3 R26, P4, R5.reuse, R8, RZ ;  /* 0x00000008051a7210 */ /* 0x050fe20007f9e0ff */
[C---:B------:R-:W-:Y:S01]  /*76290*/  IMAD.IADD R4, R5.reuse, 0x1, R252 ;  /* 0x0000000105047824 */ /* 0x040fe200078e02fc */
[----:B0-----:R-:W-:Y:S02]  /*762a0*/  IADD3 R24, P1, R5, R0, RZ ;  /* 0x0000000005187210 */ /* 0x001fe40007f3e0ff */
[----:B------:R0:W-:Y:S01]  /*762b0*/  STL.64 [R1+0x1098], R28 ;  /* 0x0010981c01007387 */ /* 0x0001e20000100a00 */
[C---:B------:R-:W-:Y:S01]  /*762c0*/  IMAD.X R27, R19.reuse, 0x1, R3, P4 ;  /* 0x00000001131b7824 */ /* 0x040fe200020e0603 */
[----:B------:R-:W4:Y:S01]  /*762d0*/  LDC R252, c[0x0][0x248] ;  /* 0x00009200fffc7b82 */ /* 0x000f220000000800 */
[----:B------:R-:W-:Y:S01]  /*762e0*/  IMAD.X R25, R19, 0x1, R13, P1 ;  /* 0x0000000113197824 */ /* 0x000fe200008e060d */
[----:B------:R-:W-:-:S04]  /*762f0*/  SHF.R.S32.HI R19, RZ, 0x1f, R4 ;  /* 0x0000001fff137819 */ /* 0x000fc80000011404 */
[----:B------:R3:W-:Y:S01]  /*76300*/  STL.64 [R1+0x1080], R24 ;  /* 0x0010801801007387 */ /* 0x0007e20000100a00 */
[C---:B0-----:R-:W-:Y:S02]  /*76310*/  IADD3 R28, P3, R4.reuse, R9, RZ ;  /* 0x00000009041c7210 */ /* 0x041fe40007f7e0ff */
[----:B---3--:R-:W-:Y:S01]  /*76320*/  IADD3 R24, P1, R4, R11, RZ ;  /* 0x0000000b04187210 */ /* 0x008fe20007f3e0ff */
[----:B------:R0:W-:Y:S04]  /*76330*/  STL.64 [R1+0x1090], R26 ;  /* 0x0010901a01007387 */ /* 0x0001e80000100a00 */
[----:B------:R-:W-:-:S05]  /*76340*/  IMAD.X R25, R19, 0x1, R2, P1 ;  /* 0x0000000113197824 */ /* 0x000fca00008e0602 */
[----:B------:R3:W-:Y:S01]  /*76350*/  STL.64 [R1+0x1078], R24 ;  /* 0x0010781801007387 */ /* 0x0007e20000100a00 */
[C---:B0-----:R-:W-:Y:S01]  /*76360*/  IADD3 R26, P4, R4.reuse, R8, RZ ;  /* 0x00000008041a7210 */ /* 0x041fe20007f9e0ff */
[C---:B------:R-:W-:Y:S02]  /*76370*/  IMAD.X R29, R19.reuse, 0x1, R12, P3 ;  /* 0x00000001131d7824 */ /* 0x040fe400018e060c */
[C---:B------:R-:W-:Y:S02]  /*76380*/  IMAD.IADD R5, R4.reuse, 0x1, R21 ;  /* 0x0000000104057824 */ /* 0x040fe400078e0215 */
[C---:B------:R-:W-:Y:S01]  /*76390*/  IMAD.X R27, R19.reuse, 0x1, R3, P4 ;  /* 0x00000001131b7824 */ /* 0x040fe200020e0603 */
[----:B---3--:R-:W-:Y:S01]  /*763a0*/  IADD3 R24, P1, R4, R0, RZ ;  /* 0x0000000004187210 */ /* 0x008fe20007f3e0ff */
[----:B------:R-:W-:Y:S01]  /*763b0*/  STL.64 [R1+0x1070], R28 ;  /* 0x0010701c01007387 */ /* 0x000fe20000100a00 */
[----:B------:R-:W-:Y:S01]  /*763c0*/  IMAD.MOV.U32 R41, RZ, RZ, R35 ;  /* 0x000000ffff297224 */ /* 0x000fe200078e0023 */
[----:B------:R-:W0:Y:S02]  /*763d0*/  LDC R21, c[0x0][0x248] ;  /* 0x00009200ff157b82 */ /* 0x000e240000000800 */
[----:B------:R-:W-:Y:S01]  /*763e0*/  IMAD.X R25, R19, 0x1, R13, P1 ;  /* 0x0000000113197824 */ /* 0x000fe200008e060d */
[----:B------:R-:W-:Y:S01]  /*763f0*/  STL.64 [R1+0x1068], R26 ;  /* 0x0010681a01007387 */ /* 0x000fe20000100a00 */
[----:B------:R-:W-:-:S03]  /*76400*/  SHF.R.S32.HI R19, RZ, 0x1f, R5 ;  /* 0x0000001fff137819 */ /* 0x000fc60000011405 */
[----:B------:R3:W-:Y:S02]  /*76410*/  STL.64 [R1+0x1050], R24 ;  /* 0x0010501801007387 */ /* 0x0007e40000100a00 */
[----:B---3--:R-:W-:-:S05]  /*76420*/  IADD3 R24, P1, R5, R11, RZ ;  /* 0x0000000b05187210 */ /* 0x008fca0007f3e0ff */
[----:B------:R-:W-:-:S05]  /*76430*/  IMAD.X R25, R19, 0x1, R2, P1 ;  /* 0x0000000113197824 */ /* 0x000fca00008e0602 */
[----:B------:R3:W-:Y:S01]  /*76440*/  STL.64 [R1+0x1048], R24 ;  /* 0x0010481801007387 */ /* 0x0007e20000100a00 */
[C---:B------:R-:W-:Y:S01]  /*76450*/  IADD3 R34, P3, R5.reuse, R9, RZ ;  /* 0x0000000905227210 */ /* 0x040fe20007f7e0ff */
[C---:B------:R-:W-:Y:S01]  /*76460*/  IMAD.IADD R4, R5.reuse, 0x1, R20 ;  /* 0x0000000105047824 */ /* 0x040fe200078e0214 */
[C---:B------:R-:W-:Y:S01]  /*76470*/  IADD3 R26, P4, R5.reuse, R8, RZ ;  /* 0x00000008051a7210 */ /* 0x040fe20007f9e0ff */
[----:B------:R-:W1:Y:S01]  /*76480*/  LDC R20, c[0x0][0x248] ;  /* 0x00009200ff147b82 */ /* 0x000e620000000800 */
[----:B---3--:R-:W-:-:S05]  /*76490*/  IADD3 R24, P1, R5, R0, RZ ;  /* 0x0000000005187210 */ /* 0x008fca0007f3e0ff */
[C---:B------:R-:W-:Y:S02]  /*764a0*/  IMAD.X R25, R19.reuse, 0x1, R13, P1 ;  /* 0x0000000113197824 */ /* 0x040fe400008e060d */
[C---:B------:R-:W-:Y:S02]  /*764b0*/  IMAD.X R35, R19.reuse, 0x1, R12, P3 ;  /* 0x0000000113237824 */ /* 0x040fe400018e060c */
[----:B------:R-:W-:Y:S01]  /*764c0*/  IMAD.X R27, R19, 0x1, R3, P4 ;  /* 0x00000001131b7824 */ /* 0x000fe200020e0603 */
[----:B------:R3:W-:Y:S01]  /*764d0*/  STL.64 [R1+0x1030], R24 ;  /* 0x0010301801007387 */ /* 0x0007e20000100a00 */
[----:B------:R-:W-:Y:S02]  /*764e0*/  SHF.R.S32.HI R19, RZ, 0x1f, R4 ;  /* 0x0000001fff137819 */ /* 0x000fe40000011404 */
[----:B---3--:R-:W-:Y:S01]  /*764f0*/  IADD3 R24, P1, R4, R11, RZ ;  /* 0x0000000b04187210 */ /* 0x008fe20007f3e0ff */
[----:B------:R3:W-:Y:S04]  /*76500*/  STL.64 [R1+0x1038], R26 ;  /* 0x0010381a01007387 */ /* 0x0007e80000100a00 */
[----:B------:R-:W-:-:S05]  /*76510*/  IMAD.X R25, R19, 0x1, R2, P1 ;  /* 0x0000000113197824 */ /* 0x000fca00008e0602 */
[----:B------:R2:W-:Y:S01]  /*76520*/  STL.64 [R1+0x1028], R24 ;  /* 0x0010281801007387 */ /* 0x0005e20000100a00 */
[C---:B------:R-:W-:Y:S01]  /*76530*/  IADD3 R38, P3, R4.reuse, R9, RZ ;  /* 0x0000000904267210 */ /* 0x040fe20007f7e0ff */
[C---:B------:R-:W-:Y:S01]  /*76540*/  IMAD.IADD R5, R4.reuse, 0x1, R22 ;  /* 0x0000000104057824 */ /* 0x040fe200078e0216 */
[C---:B---3--:R-:W-:Y:S01]  /*76550*/  IADD3 R26, P4, R4.reuse, R8, RZ ;  /* 0x00000008041a7210 */ /* 0x048fe20007f9e0ff */
[----:B------:R-:W3:Y:S01]  /*76560*/  LDC R22, c[0x0][0x248] ;  /* 0x00009200ff167b82 */ /* 0x000ee20000000800 */
[----:B--2---:R-:W-:-:S05]  /*76570*/  IADD3 R24, P1, R4, R0, RZ ;  /* 0x0000000004187210 */ /* 0x004fca0007f3e0ff */
[C---:B------:R-:W-:Y:S02]  /*76580*/  IMAD.X R25, R19.reuse, 0x1, R13, P1 ;  /* 0x0000000113197824 */ /* 0x040fe400008e060d */
[C---:B------:R-:W-:Y:S02]  /*76590*/  IMAD.X R39, R19.reuse, 0x1, R12, P3 ;  /* 0x0000000113277824 */ /* 0x040fe400018e060c */
[----:B------:R-:W-:Y:S01]  /*765a0*/  IMAD.X R27, R19, 0x1, R3, P4 ;  /* 0x00000001131b7824 */ /* 0x000fe200020e0603 */
[----:B------:R2:W-:Y:S01]  /*765b0*/  STL.64 [R1+0x1008], R24 ;  /* 0x0010081801007387 */ /* 0x0005e20000100a00 */
[----:B------:R-:W-:Y:S02]  /*765c0*/  SHF.R.S32.HI R19, RZ, 0x1f, R5 ;  /* 0x0000001fff137819 */ /* 0x000fe40000011405 */
[C---:B------:R-:W-:Y:S02]  /*765d0*/  IADD3 R28, P3, R5.reuse, R9, RZ ;  /* 0x00000009051c7210 */ /* 0x040fe40007f7e0ff */
[----:B--2---:R-:W-:Y:S01]  /*765e0*/  IADD3 R24, P1, R5, R11, RZ ;  /* 0x0000000b05187210 */ /* 0x004fe20007f3e0ff */
[----:B------:R2:W-:Y:S04]  /*765f0*/  STL.64 [R1+0x1018], R26 ;  /* 0x0010181a01007387 */ /* 0x0005e80000100a00 */
[----:B------:R-:W-:-:S05]  /*76600*/  IMAD.X R25, R19, 0x1, R2, P1 ;  /* 0x0000000113197824 */ /* 0x000fca00008e0602 */
[----:B------:R4:W-:Y:S01]  /*76610*/  STL.64 [R1+0xfe8], R24 ;  /* 0x000fe81801007387 */ /* 0x0009e20000100a00 */
[----:B--2---:R-:W-:Y:S01]  /*76620*/  IADD3 R26, P4, R5, R8, RZ ;  /* 0x00000008051a7210 */ /* 0x004fe20007f9e0ff */
[----:B------:R-:W-:Y:S02]  /*76630*/  IMAD.X R29, R19, 0x1, R12, P3 ;  /* 0x00000001131d7824 */ /* 0x000fe400018e060c */
[----:B------:R-:W-:Y:S02]  /*76640*/  IMAD.IADD R4, R5, 0x1, R18 ;  /* 0x0000000105047824 */ /* 0x000fe400078e0212 */
[----:B------:R-:W-:Y:S01]  /*76650*/  IMAD.X R27, R19, 0x1, R3, P4 ;  /* 0x00000001131b7824 */ /* 0x000fe200020e0603 */
[----:B----4-:R-:W-:Y:S01]  /*76660*/  IADD3 R24, P1, R5, R0, RZ ;  /* 0x0000000005187210 */ /* 0x010fe20007f3e0ff */
[----:B------:R-:W-:Y:S01]  /*76670*/  STL.64 [R1+0x1000], R28 ;  /* 0x0010001c01007387 */ /* 0x000fe20000100a00 */
[----:B------:R-:W2:Y:S03]  /*76680*/  LDC R18, c[0x0][0x248] ;  /* 0x00009200ff127b82 */ /* 0x000ea60000000800 */
        /* <DEDUP_REMOVED lines=10> */
[C---:B------:R-:W-:Y:S02]  /*76730*/  IMAD.IADD R5, R4.reuse, 0x1, R252 ;  /* 0x0000000104057824 */ /* 0x040fe400078e02fc */
[----:B------:R-:W2:Y:S01]  /*76740*/  LDC R252, c[0x0][0x248] ;  /* 0x00009200fffc7b82 */ /* 0x000ea20000000800 */
        /* <DEDUP_REMOVED lines=8> */
[----:B------:R-:W-:Y:S01]  /*767d0*/  IMAD.X R25, R19, 0x1, R2, P1 ;  /* 0x0000000113197824 */ /* 0x000fe200008e0602 */
[----:B------:R-:W-:-:S04]  /*767e0*/  IADD3 R28, P3, R5, R9, RZ ;  /* 0x00000009051c7210 */ /* 0x000fc80007f7e0ff */
[----:B------:R1:W-:Y:S01]  /*767f0*/  STL.64 [R1+0xfa8], R24 ;  /* 0x000fa81801007387 */ /* 0x0003e20000100a00 */
[----:B------:R-:W-:Y:S01]  /*76800*/  IMAD.X R29, R19, 0x1, R12, P3 ;  /* 0x00000001131d7824 */ /* 0x000fe200018e060c */
[C---:B----4-:R-:W-:Y:S01]  /*76810*/  IADD3 R26, P4, R5.reuse, R8, RZ ;  /* 0x00000008051a7210 */ /* 0x050fe20007f9e0ff */
[C---:B0-----:R-:W-:Y:S01]  /*76820*/  IMAD.IADD R4, R5.reuse, 0x1, R21 ;  /* 0x0000000105047824 */ /* 0x041fe200078e0215 */
[----:B-1----:R-:W-:Y:S02]  /*76830*/  IADD3 R24, P1, R5, R0, RZ ;  /* 0x0000000005187210 */ /* 0x002fe40007f3e0ff */
[----:B------:R0:W-:Y:S01]  /*76840*/  STL.64 [R1+0xfa0], R28 ;  /* 0x000fa01c01007387 */ /* 0x0001e20000100a00 */
[C---:B------:R-:W-:Y:S01]  /*76850*/  IMAD.X R27, R19.reuse, 0x1, R3, P4 ;  /* 0x00000001131b7824 */ /* 0x040fe200020e0603 */
[----:B------:R-:W1:Y:S01]  /*76860*/  LDC R21, c[0x0][0x248] ;  /* 0x00009200ff157b82 */ /* 0x000e620000000800 */
[----:B------:R-:W-:Y:S01]  /*76870*/  IMAD.X R25, R19, 0x1, R13, P1 ;  /* 0x0000000113197824 */ /* 0x000fe200008e060d */
[----:B------:R-:W-:-:S04]  /*76880*/  SHF.R.S32.HI R19, RZ, 0x1f, R4 ;  /* 0x0000001fff137819 */ /* 0x000fc80000011404 */
[----:B------:R4:W-:Y:S01]  /*76890*/  STL.64 [R1+0xf90], R24 ;  /* 0x000f901801007387 */ /* 0x0009e20000100a00 */
[C---:B0-----:R-:W-:Y:S02]  /*768a0*/  IADD3 R28, P3, R4.reuse, R9, RZ ;  /* 0x00000009041c7210 */ /* 0x041fe40007f7e0ff */
[----:B----4-:R-:W-:Y:S01]  /*768b0*/  IADD3 R24, P1, R4, R11, RZ ;  /* 0x0000000b04187210 */ /* 0x010fe20007f3e0ff */
[----:B------:R0:W-:Y:S04]  /*768c0*/  STL.64 [R1+0xf98], R26 ;  /* 0x000f981a01007387 */ /* 0x0001e80000100a00 */
[----:B------:R-:W-:-:S05]  /*768d0*/  IMAD.X R25, R19, 0x1, R2, P1 ;  /* 0x0000000113197824 */ /* 0x000fca00008e0602 */
[----:B------:R4:W-:Y:S01]  /*768e0*/  STL.64 [R1+0xf88], R24 ;  /* 0x000f881801007387 */ /* 0x0009e20000100a00 */
[C---:B0-----:R-:W-:Y:S01]  /*768f0*/  IADD3 R26, P4, R4.reuse, R8, RZ ;  /* 0x00000008041a7210 */ /* 0x041fe20007f9e0ff */
[C---:B------:R-:W-:Y:S02]  /*76900*/  IMAD.X R29, R19.reuse, 0x1, R12, P3 ;  /* 0x00000001131d7824 */ /* 0x040fe400018e060c */
[C---:B------:R-:W-:Y:S02]  /*76910*/  IMAD.IADD R5, R4.reuse, 0x1, R20 ;  /* 0x0000000104057824 */ /* 0x040fe400078e0214 */
[C---:B------:R-:W-:Y:S01]  /*76920*/  IMAD.X R27, R19.reuse, 0x1, R3, P4 ;  /* 0x00000001131b7824 */ /* 0x040fe200020e0603 */
[----:B----4-:R-:W-:Y:S01]  /*76930*/  IADD3 R24, P1, R4, R0, RZ ;  /* 0x0000000004187210 */ /* 0x010fe20007f3e0ff */
[----:B------:R-:W-:Y:S01]  /*76940*/  STL.64 [R1+0xf80], R28 ;  /* 0x000f801c01007387 */ /* 0x000fe20000100a00 */
[----:B------:R-:W0:Y:S03]  /*76950*/  LDC R20, c[0x0][0x248] ;  /* 0x00009200ff147b82 */ /* 0x000e260000000800 */
        /* <DEDUP_REMOVED lines=8> */
[----:B------:R-:W-:Y:S01]  /*769e0*/  IMAD.X R29, R19, 0x1, R12, P3 ;  /* 0x00000001131d7824 */ /* 0x000fe200018e060c */
[C---:B------:R-:W-:Y:S01]  /*769f0*/  IADD3 R26, P4, R5.reuse, R8, RZ ;  /* 0x00000008051a7210 */ /* 0x040fe20007f9e0ff */
[C---:B---3--:R-:W-:Y:S02]  /*76a00*/  IMAD.IADD R4, R5.reuse, 0x1, R22 ;  /* 0x0000000105047824 */ /* 0x048fe400078e0216 */
[----:B------:R-:W3:Y:S01]  /*76a10*/  LDC R22, c[0x0][0x248] ;  /* 0x00009200ff167b82 */ /* 0x000ee20000000800 */
[----:B----4-:R-:W-:Y:S01]  /*76a20*/  IADD3 R24, P1, R5, R0, RZ ;  /* 0x0000000005187210 */ /* 0x010fe20007f3e0ff */
[----:B------:R-:W-:Y:S04]  /*76a30*/  STL.64 [R1+0xf58], R28 ;  /* 0x000f581c01007387 */ /* 0x000fe80000100a00 */
[----:B------:R-:W-:-:S02]  /*76a40*/  IMAD.X R25, R19, 0x1, R13, P1 ;  /* 0x0000000113197824 */ /* 0x000fc400008e060d */
[----:B------:R-:W-:Y:S01]  /*76a50*/  IMAD.X R27, R19, 0x1, R3, P4 ;  /* 0x00000001131b7824 */ /* 0x000fe200020e0603 */
[----:B------:R-:W-:Y:S02]  /*76a60*/  SHF.R.S32.HI R19, RZ, 0x1f, R4 ;  /* 0x0000001fff137819 */ /* 0x000fe40000011404 */
[----:B------:R4:W-:Y:S02]  /*76a70*/  STL.64 [R1+0xf40], R24 ;  /* 0x000f401801007387 */ /* 0x0009e40000100a00 */
[C---:B----4-:R-:W-:Y:S02]  /*76a80*/  IADD3 R24, P1, R4.reuse, R11, RZ ;  /* 0x0000000b04187210 */ /* 0x050fe40007f3e0ff */
[----:B------:R4:W-:Y:S03]  /*76a90*/  STL.64 [R1+0xf50], R26 ;  /* 0x000f501a01007387 */ /* 0x0009e60000100a00 */
[----:B------:R-:W-:Y:S01]  /*76aa0*/  IMAD.X R25, R19, 0x1, R2, P1 ;  /* 0x0000000113197824 */ /* 0x000fe200008e0602 */
[----:B------:R-:W-:-:S04]  /*76ab0*/  IADD3 R28, P3, R4, R9, RZ ;  /* 0x00000009041c7210 */ /* 0x000fc80007f7e0ff */
[----:B------:R1:W-:Y:S01]  /*76ac0*/  STL.64 [R1+0xf38], R24 ;  /* 0x000f381801007387 */ /* 0x0003e20000100a00 */
[C---:B------:R-:W-:Y:S01]  /*76ad0*/  IMAD.X R29, R19.reuse, 0x1, R12, P3 ;  /* 0x00000001131d7824 */ /* 0x040fe200018e060c */
[C---:B----4-:R-:W-:Y:S01]  /*76ae0*/  IADD3 R26, P4, R4.reuse, R8, RZ ;  /* 0x00000008041a7210 */ /* 0x050fe20007f9e0ff */
[C---:B--2---:R-:W-:Y:S01]  /*76af0*/  IMAD.IADD R5, R4.reuse, 0x1, R18 ;  /* 0x0000000104057824 */ /* 0x044fe200078e0212 */
[----:B-1----:R-:W-:Y:S02]  /*76b00*/  IADD3 R24, P1, R4, R0, RZ ;  /* 0x0000000004187210 */ /* 0x002fe40007f3e0ff */
[----:B------:R1:W-:Y:S01]  /*76b10*/  STL.64 [R1+0xf30], R28 ;  /* 0x000f301c01007387 */ /* 0x0003e20000100a00 */
[C---:B------:R-:W-:Y:S01]  /*76b20*/  IMAD.X R27, R19.reuse, 0x1, R3, P4 ;  /* 0x00000001131b7824 */ /* 0x040fe200020e0603 */
[----:B------:R-:W2:Y:S01]  /*76b30*/  LDC R18, c[0x0][0x248] ;  /* 0x00009200ff127b82 */ /* 0x000ea20000000800 */
[----:B------:R-:W-:Y:S01]  /*76b40*/  IMAD.X R25, R19, 0x1, R13, P1 ;  /* 0x0000000113197824 */ /* 0x000fe200008e060d */
[----:B------:R-:W-:-:S04]  /*76b50*/  SHF.R.S32.HI R19, RZ, 0x1f, R5 ;  /* 0x0000001fff137819 */ /* 0x000fc80000011405 */
[----:B------:R4:W-:Y:S01]  /*76b60*/  STL.64 [R1+0xf10], R24 ;  /* 0x000f101801007387 */ /* 0x0009e20000100a00 */
[C---:B-1----:R-:W-:Y:S02]  /*76b70*/  IADD3 R28, P3, R5.reuse, R9, RZ ;  /* 0x00000009051c7210 */ /* 0x042fe40007f7e0ff */
[----:B----4-:R-:W-:Y:S01]  /*76b80*/  IADD3 R24, P1, R5, R11, RZ ;  /* 0x0000000b05187210 */ /* 0x010fe20007f3e0ff */
[----:B------:R1:W-:Y:S04]  /*76b90*/  STL.64 [R1+0xf28], R26 ;  /* 0x000f281a01007387 */ /* 0x0003e80000100a00 */
[----:B------:R-:W-:-:S05]  /*76ba0*/  IMAD.X R25, R19, 0x1, R2, P1 ;  /* 0x0000000113197824 */ /* 0x000fca00008e0602 */
[----:B------:R4:W-:Y:S01]  /*76bb0*/  STL.64 [R1+0xf08], R24 ;  /* 0x000f081801007387 */ /* 0x0009e20000100a00 */
[----:B-1----:R-:W-:Y:S01]  /*76bc0*/  IADD3 R26, P4, R5, R8, RZ ;  /* 0x00000008051a7210 */ /* 0x002fe20007f9e0ff */
[----:B------:R-:W-:Y:S02]  /*76bd0*/  IMAD.X R29, R19, 0x1, R12, P3 ;  /* 0x00000001131d7824 */ /* 0x000fe400018e060c */
[----:B------:R-:W-:Y:S02]  /*76be0*/  IMAD.IADD R4, R5, 0x1, R252 ;  /* 0x0000000105047824 */ /* 0x000fe400078e02fc */
[----:B------:R-:W-:Y:S01]  /*76bf0*/  IMAD.X R27, R19, 0x1, R3, P4 ;  /* 0x00000001131b7824 */ /* 0x000fe200020e0603 */
[----:B----4-:R-:W-:Y:S01]  /*76c00*/  IADD3 R24, P1, R5, R0, RZ ;  /* 0x0000000005187210 */ /* 0x010fe20007f3e0ff */
[----:B------:R-:W-:Y:S01]  /*76c10*/  STL.64 [R1+0xf00], R28 ;  /* 0x000f001c01007387 */ /* 0x000fe20000100a00 */
[----:B------:R-:W1:Y:S03]  /*76c20*/  LDC R252, c[0x0][0x248] ;  /* 0x00009200fffc7b82 */ /* 0x000e660000000800 */
        /* <DEDUP_REMOVED lines=11> */
[----:B------:R-:W1:Y:S01]  /*76ce0*/  LDC R21, c[0x0][0x248] ;  /* 0x00009200ff157b82 */ /* 0x000e620000000800 */
        /* <DEDUP_REMOVED lines=14> */
[----:B---3--:R-:W-:Y:S02]  /*76dd0*/  IADD3 R24, P1, R5, R0, RZ ;  /* 0x0000000005187210 */ /* 0x008fe40007f3e0ff */
[----:B------:R0:W-:Y:S01]  /*76de0*/  STL.64 [R1+0xeb8], R28 ;  /* 0x000eb81c01007387 */ /* 0x0001e20000100a00 */
[C---:B------:R-:W-:Y:S01]  /*76df0*/  IMAD.X R27, R19.reuse, 0x1, R3, P4 ;  /* 0x00000001131b7824 */ /* 0x040fe200020e0603 */
[----:B------:R-:W3:Y:S01]  /*76e00*/  LDC R20, c[0x0][0x248] ;  /* 0x00009200ff147b82 */ /* 0x000ee20000000800 */
        /* <DEDUP_REMOVED lines=14> */
[----:B------:R-:W-:Y:S01]  /*76ef0*/  IMAD.MOV.U32 R43, RZ, RZ, R41 ;  /* 0x000000ffff2b7224 */ /* 0x000fe200078e0029 */
[----:B------:R-:W0:Y:S02]  /*76f00*/  LDC R22, c[0x0][0x248] ;  /* 0x00009200ff167b82 */ /* 0x000e240000000800 */
        /* <DEDUP_REMOVED lines=10> */
[C---:B--2---:R-:W-:Y:S02]  /*76fb0*/  IMAD.IADD R4, R5.reuse, 0x1, R18 ;  /* 0x0000000105047824 */ /* 0x044fe400078e0212 */
        /* <DEDUP_REMOVED lines=11> */
[C---:B------:R-:W-:Y:S01]  /*77070*/  IADD3 R40, P3, R4.reuse, R9, RZ ;  /* 0x0000000904287210 */ /* 0x040fe20007f7e0ff */
[C---:B-1----:R-:W-:Y:S01]  /*77080*/  IMAD.IADD R5, R4.reuse, 0x1, R252 ;  /* 0x0000000104057824 */ /* 0x042fe200078e02fc */
[C---:B----4-:R-:W-:Y:S01]  /*77090*/  IADD3 R26, P4, R4.reuse, R8, RZ ;  /* 0x00000008041a7210 */ /* 0x050fe20007f9e0ff */
[----:B------:R-:W1:Y:S01]  /*770a0*/  LDC R252, c[0x0][0x248] ;  /* 0x00009200fffc7b82 */ /* 0x000e620000000800 */
[----:B---3--:R-:W-:-:S05]  /*770b0*/  IADD3 R24, P1, R4, R0, RZ ;  /* 0x0000000004187210 */ /* 0x008fca0007f3e0ff */
[C---:B------:R-:W-:Y:S02]  /*770c0*/  IMAD.X R25, R19.reuse, 0x1, R13, P1 ;  /* 0x0000000113197824 */ /* 0x040fe400008e060d */
[C---:B------:R-:W-:Y:S02]  /*770d0*/  IMAD.X R41, R19.reuse, 0x1, R12, P3 ;  /* 0x0000000113297824 */ /* 0x040fe400018e060c */
[----:B------:R-:W-:Y:S01]  /*770e0*/  IMAD.X R27, R19, 0x1, R3, P4 ;  /* 0x00000001131b7824 */ /* 0x000fe200020e0603 */
[----:B------:R3:W-:Y:S01]  /*770f0*/  STL.64 [R1+0xe20], R24 ;  /* 0x000e201801007387 */ /* 0x0007e20000100a00 */
[----:B------:R-:W-:Y:S02]  /*77100*/  SHF.R.S32.HI R19, RZ, 0x1f, R5 ;  /* 0x0000001fff137819 */ /* 0x000fe40000011405 */
        /* <DEDUP_REMOVED lines=9> */
[----:B----4-:R-:W-:Y:S01]  /*771a0*/  IADD3 R24, P1, R5, R0, RZ ;  /* 0x0000000005187210 */ /* 0x010fe20007f3e0ff */
[----:B------:R-:W-:Y:S01]  /*771b0*/  STL.64 [R1+0xe10], R28 ;  /* 0x000e101c01007387 */ /* 0x000fe20000100a00 */
[----:B------:R-:W-:Y:S01]  /*771c0*/  IMAD.MOV.U32 R45, RZ, RZ, R43 ;  /* 0x000000ffff2d7224 */ /* 0x000fe200078e002b */
[----:B------:R-:W3:Y:S02]  /*771d0*/  LDC R21, c[0x0][0x248] ;  /* 0x00009200ff157b82 */ /* 0x000ee40000000800 */
        /* <DEDUP_REMOVED lines=11> */
[----:B------:R-:W3:Y:S01]  /*77290*/  LDC R20, c[0x0][0x248] ;  /* 0x00009200ff147b82 */ /* 0x000ee20000000800 */
        /* <DEDUP_REMOVED lines=14> */
[----:B--2---:R-:W-:Y:S02]  /*77380*/  IADD3 R24, P1, R5, R0, RZ ;  /* 0x0000000005187210 */ /* 0x004fe40007f3e0ff */
[----:B------:R-:W-:Y:S01]  /*77390*/  STL.64 [R1+0xdb8], R28 ;  /* 0x000db81c01007387 */ /* 0x000fe20000100a00 */
[C---:B------:R-:W-:Y:S01]  /*773a0*/  IMAD.X R27, R19.reuse, 0x1, R3, P4 ;  /* 0x00000001131b7824 */ /* 0x040fe200020e0603 */
[----:B------:R-:W0:Y:S01]  /*773b0*/  LDC R22, c[0x0][0x248] ;  /* 0x00009200ff167b82 */ /* 0x000e220000000800 */
[----:B------:R-:W-:Y:S01]  /*773c0*/  IMAD.X R25, R19, 0x1, R13, P1 ;  /* 0x0000000113197824 */ /* 0x000fe200008e060d */
[----:B------:R-:W-:-:S04]  /*773d0*/  SHF.R.S32.HI R19, RZ, 0x1f, R4 ;  /* 0x0000001fff137819 */ /* 0x000fc80000011404 */
[----:B------:R2:W-:Y:S02]  /*773e0*/  STL.64 [R1+0xda8], R24 ;  /* 0x000da81801007387 */ /* 0x0005e40000100a00 */
[----:B--2---:R-:W-:Y:S02]  /*773f0*/  IADD3 R24, P1, R4, R11, RZ ;  /* 0x0000000b04187210 */ /* 0x004fe40007f3e0ff */
[----:B------:R2:W-:Y:S03]  /*77400*/  STL.64 [R1+0xdb0], R26 ;  /* 0x000db01a01007387 */ /* 0x0005e60000100a00 */
[----:B------:R-:W-:-:S05]  /*77410*/  IMAD.X R25, R19, 0x1, R2, P1 ;  /* 0x0000000113197824 */ /* 0x000fca00008e0602 */
[----:B------:R4:W-:Y:S01]  /*77420*/  STL.64 [R1+0xda0], R24 ;  /* 0x000da01801007387 */ /* 0x0009e20000100a00 */
[C---:B--2---:R-:W-:Y:S01]  /*77430*/  IADD3 R26, P4, R4.reuse, R8, RZ ;  /* 0x00000008041a7210 */ /* 0x044fe20007f9e0ff */
[C---:B------:R-:W-:Y:S01]  /*77440*/  IMAD.IADD R5, R4.reuse, 0x1, R18 ;  /* 0x0000000104057824 */ /* 0x040fe200078e0212 */
[C---:B------:R-:W-:Y:S01]  /*77450*/  IADD3 R42, P3, R4.reuse, R9, RZ ;  /* 0x00000009042a7210 */ /* 0x040fe20007f7e0ff */
[----:B------:R-:W-:Y:S01]  /*77460*/  IMAD.MOV.U32 R49, RZ, RZ, R45 ;  /* 0x000000ffff317224 */ /* 0x000fe200078e002d */
[----:B------:R-:W2:Y:S01]  /*77470*/  LDC R18, c[0x0][0x248] ;  /* 0x00009200ff127b82 */ /* 0x000ea20000000800 */
[----:B------:R-:W-:Y:S01]  /*77480*/  IMAD.X R27, R19, 0x1, R3, P4 ;  /* 0x00000001131b7824 */ /* 0x000fe200020e0603 */
[----:B----4-:R-:W-:-:S04]  /*77490*/  IADD3 R24, P1, R4, R0, RZ ;  /* 0x0000000004187210 */ /* 0x010fc80007f3e0ff */
[----:B------:R-:W-:Y:S01]  /*774a0*/  STL.64 [R1+0xd90], R26 ;  /* 0x000d901a01007387 */ /* 0x000fe20000100a00 */
[C---:B------:R-:W-:Y:S02]  /*774b0*/  IMAD.X R25, R19.reuse, 0x1, R13, P1 ;  /* 0x0000000113197824 */ /* 0x040fe400008e060d */
[----:B------:R-:W-:Y:S01]  /*774c0*/  IMAD.X R43, R19, 0x1, R12, P3 ;  /* 0x00000001132b7824 */ /* 0x000fe200018e060c */
[----:B------:R-:W-:Y:S02]  /*774d0*/  SHF.R.S32.HI R19, RZ, 0x1f, R5 ;  /* 0x0000001fff137819 */ /* 0x000fe40000011405 */
[----:B------:R4:W-:Y:S01]  /*774e0*/  STL.64 [R1+0xd80], R24 ;  /* 0x000d801801007387 */ /* 0x0009e20000100a00 */
[C---:B------:R-:W-:Y:S02]  /*774f0*/  IADD3 R28, P3, R5.reuse, R9, RZ ;  /* 0x00000009051c7210 */ /* 0x040fe40007f7e0ff */
[----:B----4-:R-:W-:-:S05]  /*77500*/  IADD3 R24, P1, R5, R11, RZ ;  /* 0x0000000b05187210 */ /* 0x010fca0007f3e0ff */
[----:B------:R-:W-:-:S05]  /*77510*/  IMAD.X R25, R19, 0x1, R2, P1 ;  /* 0x0000000113197824 */ /* 0x000fca00008e0602 */
[----:B------:R4:W-:Y:S01]  /*77520*/  STL.64 [R1+0xd60], R24 ;  /* 0x000d601801007387 */ /* 0x0009e20000100a00 */
[----:B------:R-:W-:Y:S01]  /*77530*/  IMAD.X R29, R19, 0x1, R12, P3 ;  /* 0x00000001131d7824 */ /* 0x000fe200018e060c */
[C---:B------:R-:W-:Y:S01]  /*77540*/  IADD3 R26, P4, R5.reuse, R8, RZ ;  /* 0x00000008051a7210 */ /* 0x040fe20007f9e0ff */
[C---:B-1----:R-:W-:Y:S02]  /*77550*/  IMAD.IADD R4, R5.reuse, 0x1, R252 ;  /* 0x0000000105047824 */ /* 0x042fe400078e02fc */
[----:B------:R-:W-:Y:S01]  /*77560*/  IMAD.MOV.U32 R47, RZ, RZ, R49 ;  /* 0x000000ffff2f7224 */ /* 0x000fe200078e0031 */
[----:B----4-:R-:W-:Y:S01]  /*77570*/  IADD3 R24, P1, R5, R0, RZ ;  /* 0x0000000005187210 */ /* 0x010fe20007f3e0ff */
[----:B------:R-:W-:Y:S01]  /*77580*/  STL.64 [R1+0xd78], R28 ;  /* 0x000d781c01007387 */ /* 0x000fe20000100a00 */
[C---:B------:R-:W-:Y:S01]  /*77590*/  IMAD.X R27, R19.reuse, 0x1, R3, P4 ;  /* 0x00000001131b7824 */ /* 0x040fe200020e0603 */
[----:B------:R-:W1:Y:S02]  /*775a0*/  LDC R252, c[0x0][0x248] ;  /* 0x00009200fffc7b82 */ /* 0x000e640000000800 */
        /* <DEDUP_REMOVED lines=10> */
[C---:B---3--:R-:W-:Y:S01]  /*77650*/  IMAD.IADD R5, R4.reuse, 0x1, R21 ;  /* 0x0000000104057824 */ /* 0x048fe200078e0215 */
[----:B0-----:R-:W-:Y:S02]  /*77660*/  IADD3 R24, P1, R4, R0, RZ ;  /* 0x0000000004187210 */ /* 0x001fe40007f3e0ff */
[----:B------:R-:W-:Y:S01]  /*77670*/  STL.64 [R1+0xd48], R28 ;  /* 0x000d481c01007387 */ /* 0x000fe20000100a00 */
[C---:B------:R-:W-:Y:S01]  /*77680*/  IMAD.X R27, R19.reuse, 0x1, R3, P4 ;  /* 0x00000001131b7824 */ /* 0x040fe200020e0603 */
[----:B------:R-:W0:Y:S01]  /*77690*/  LDC R21, c[0x0][0x248] ;  /* 0x00009200ff157b82 */ /* 0x000e220000000800 */
[----:B------:R-:W-:Y:S01]  /*776a0*/  IMAD.X R25, R19, 0x1, R13, P1 ;  /* 0x0000000113197824 */ /* 0x000fe200008e060d */
[----:B------:R-:W-:-:S04]  /*776b0*/  SHF.R.S32.HI R19, RZ, 0x1f, R5 ;  /* 0x0000001fff137819 */ /* 0x000fc80000011405 */
[----:B------:R3:W-:Y:S02]  /*776c0*/  STL.64 [R1+0xd28], R24 ;  /* 0x000d281801007387 */ /* 0x0007e40000100a00 */
[----:B---3--:R-:W-:Y:S02]  /*776d0*/  IADD3 R24, P1, R5, R11, RZ ;  /* 0x0000000b05187210 */ /* 0x008fe40007f3e0ff */
[----:B------:R3:W-:Y:S03]  /*776e0*/  STL.64 [R1+0xd40], R26 ;  /* 0x000d401a01007387 */ /* 0x0007e60000100a00 */
[----:B------:R-:W-:-:S05]  /*776f0*/  IMAD.X R25, R19, 0x1, R2, P1 ;  /* 0x0000000113197824 */ /* 0x000fca00008e0602 */
[----:B------:R4:W-:Y:S01]  /*77700*/  STL.64 [R1+0xd20], R24 ;  /* 0x000d201801007387 */ /* 0x0009e20000100a00 */
[C---:B---3--:R-:W-:Y:S01]  /*77710*/  IADD3 R26, P4, R5.reuse, R8, RZ ;  /* 0x00000008051a7210 */ /* 0x048fe20007f9e0ff */
[C---:B------:R-:W-:Y:S01]  /*77720*/  IMAD.IADD R4, R5.reuse, 0x1, R20 ;  /* 0x0000000105047824 */ /* 0x040fe200078e0214 */
[----:B------:R-:W-:Y:S01]  /*77730*/  IADD3 R44, P3, R5, R9, RZ ;  /* 0x00000009052c7210 */ /* 0x000fe20007f7e0ff */
[----:B------:R-:W3:Y:S02]  /*77740*/  LDC R20, c[0x0][0x248] ;  /* 0x00009200ff147b82 */ /* 0x000ee40000000800 */
[----:B------:R-:W-:Y:S01]  /*77750*/  IMAD.X R27, R19, 0x1, R3, P4 ;  /* 0x00000001131b7824 */ /* 0x000fe200020e0603 */
[----:B----4-:R-:W-:-:S04]  /*77760*/  IADD3 R24, P1, R5, R0, RZ ;  /* 0x0000000005187210 */ /* 0x010fc80007f3e0ff */
[----:B------:R-:W-:Y:S01]  /*77770*/  STL.64 [R1+0xd10], R26 ;  /* 0x000d101a01007387 */ /* 0x000fe20000100a00 */
[C---:B------:R-:W-:Y:S02]  /*77780*/  IMAD.X R25, R19.reuse, 0x1, R13, P1 ;  /* 0x0000000113197824 */ /* 0x040fe400008e060d */
[----:B------:R-:W-:Y:S01]  /*77790*/  IMAD.X R45, R19, 0x1, R12, P3 ;  /* 0x00000001132d7824 */ /* 0x000fe200018e060c */
[----:B------:R-:W-:Y:S02]  /*777a0*/  SHF.R.S32.HI R19, RZ, 0x1f, R4 ;  /* 0x0000001fff137819 */ /* 0x000fe40000011404 */
[----:B------:R4:W-:Y:S02]  /*777b0*/  STL.64 [R1+0xd08], R24 ;  /* 0x000d081801007387 */ /* 0x0009e40000100a00 */
[----:B----4-:R-:W-:-:S05]  /*777c0*/  IADD3 R24, P1, R4, R11, RZ ;  /* 0x0000000b04187210 */ /* 0x010fca0007f3e0ff */
[----:B------:R-:W-:-:S05]  /*777d0*/  IMAD.X R25, R19, 0x1, R2, P1 ;  /* 0x0000000113197824 */ /* 0x000fca00008e0602 */
[----:B------:R4:W-:Y:S01]  /*777e0*/  STL.64 [R1+0xd00], R24 ;  /* 0x000d001801007387 */ /* 0x0009e20000100a00 */
[C---:B------:R-:W-:Y:S01]  /*777f0*/  IADD3 R48, P3, R4.reuse, R9, RZ ;  /* 0x0000000904307210 */ /* 0x040fe20007f7e0ff */
[C---:B------:R-:W-:Y:S01]  /*77800*/  IMAD.IADD R5, R4.reuse, 0x1, R22 ;  /* 0x0000000104057824 */ /* 0x040fe200078e0216 */
[C---:B------:R-:W-:Y:S01]  /*77810*/  IADD3 R26, P4, R4.reuse, R8, RZ ;  /* 0x00000008041a7210 */ /* 0x040fe20007f9e0ff */
[----:B------:R-:W-:Y:S01]  /*77820*/  IMAD.MOV.U32 R53, RZ, RZ, R47 ;  /* 0x000000ffff357224 */ /* 0x000fe200078e002f */
[----:B------:R-:W3:Y:S01]  /*77830*/  LDC R22, c[0x0][0x248] ;  /* 0x00009200ff167b82 */ /* 0x000ee20000000800 */
[----:B----4-:R-:W-:-:S05]  /*77840*/  IADD3 R24, P1, R4, R0, RZ ;  /* 0x0000000004187210 */ /* 0x010fca0007f3e0ff */
[C---:B------:R-:W-:Y:S02]  /*77850*/  IMAD.X R25, R19.reuse, 0x1, R13, P1 ;  /* 0x0000000113197824 */ /* 0x040fe400008e060d */
[C---:B------:R-:W-:Y:S02]  /*77860*/  IMAD.X R49, R19.reuse, 0x1, R12, P3 ;  /* 0x0000000113317824 */ /* 0x040fe400018e060c */
[----:B------:R-:W-:Y:S01]  /*77870*/  IMAD.X R27, R19, 0x1, R3, P4 ;  /* 0x00000001131b7824 */ /* 0x000fe200020e0603 */
[----:B------:R4:W-:Y:S01]  /*77880*/  STL.64 [R1+0xce0], R24 ;  /* 0x000ce01801007387 */ /* 0x0009e20000100a00 */
[----:B------:R-:W-:Y:S02]  /*77890*/  SHF.R.S32.HI R19, RZ, 0x1f, R5 ;  /* 0x0000001fff137819 */ /* 0x000fe40000011405 */
[----:B----4-:R-:W-:Y:S01]  /*778a0*/  IADD3 R24, P1, R5, R11, RZ ;  /* 0x0000000b05187210 */ /* 0x010fe20007f3e0ff */
[----:B------:R4:W-:Y:S04]  /*778b0*/  STL.64 [R1+0xcf0], R26 ;  /* 0x000cf01a01007387 */ /* 0x0009e80000100a00 */
[----:B------:R-:W-:Y:S01]  /*778c0*/  IMAD.X R25, R19, 0x1, R2, P1 ;  /* 0x0000000113197824 */ /* 0x000fe200008e0602 */
[----:B------:R-:W-:-:S04]  /*778d0*/  IADD3 R28, P3, R5, R9, RZ ;  /* 0x00000009051c7210 */ /* 0x000fc80007f7e0ff */
[----:B------:R1:W-:Y:S01]  /*778e0*/  STL.64 [R1+0xcd8], R24 ;  /* 0x000cd81801007387 */ /* 0x0003e20000100a00 */
[----:B------:R-:W-:Y:S01]  /*778f0*/  IMAD.X R29, R19, 0x1, R12, P3 ;  /* 0x00000001131d7824 */ /* 0x000fe200018e060c */
        /* <DEDUP_REMOVED lines=14> */
[C---:B-1----:R-:W-:Y:S01]  /*779e0*/  IADD3 R26, P4, R4.reuse, R8, RZ ;  /* 0x00000008041a7210 */ /* 0x042fe20007f9e0ff */
[C---:B------:R-:W-:Y:S02]  /*779f0*/  IMAD.X R29, R19.reuse, 0x1, R12, P3 ;  /* 0x00000001131d7824 */ /* 0x040fe400018e060c */
[C---:B------:R-:W-:Y:S02]  /*77a00*/  IMAD.IADD R5, R4.reuse, 0x1, R252 ;  /* 0x0000000104057824 */ /* 0x040fe400078e02fc */
[C---:B------:R-:W-:Y:S01]  /*77a10*/  IMAD.X R27, R19.reuse, 0x1, R3, P4 ;  /* 0x00000001131b7824 */ /* 0x040fe200020e0603 */
        /* <DEDUP_REMOVED lines=8> */
[----:B------:R-:W-:-:S05]  /*77aa0*/  IMAD.X R25, R19, 0x1, R2, P1 ;  /* 0x0000000113197824 */ /* 0x000fca00008e0602 */
[----:B------:R4:W-:Y:S01]  /*77ab0*/  STL.64 [R1+0xc80], R24 ;  /* 0x000c801801007387 */ /* 0x0009e20000100a00 */
[C---:B------:R-:W-:Y:S01]  /*77ac0*/  IADD3 R46, P3, R5.reuse, R9, RZ ;  /* 0x00000009052e7210 */ /* 0x040fe20007f7e0ff */
[C---:B0-----:R-:W-:Y:S01]  /*77ad0*/  IMAD.IADD R4, R5.reuse, 0x1, R21 ;  /* 0x0000000105047824 */ /* 0x041fe200078e0215 */
[C---:B------:R-:W-:Y:S01]  /*77ae0*/  IADD3 R26, P4, R5.reuse, R8, RZ ;  /* 0x00000008051a7210 */ /* 0x040fe20007f9e0ff */
[----:B------:R-:W0:Y:S01]  /*77af0*/  LDC R21, c[0x0][0x248] ;  /* 0x00009200ff157b82 */ /* 0x000e220000000800 */
        /* <DEDUP_REMOVED lines=8> */
[----:B------:R-:W-:-:S05]  /*77b80*/  IMAD.X R25, R19, 0x1, R2, P1 ;  /* 0x0000000113197824 */ /* 0x000fca00008e0602 */
[----:B------:R2:W-:Y:S01]  /*77b90*/  STL.64 [R1+0xc58], R24 ;  /* 0x000c581801007387 */ /* 0x0005e20000100a00 */
[C---:B------:R-:W-:Y:S01]  /*77ba0*/  IADD3 R50, P3, R4.reuse, R9, RZ ;  /* 0x0000000904327210 */ /* 0x040fe20007f7e0ff */
[C---:B---3--:R-:W-:Y:S01]  /*77bb0*/  IMAD.IADD R5, R4.reuse, 0x1, R20 ;  /* 0x0000000104057824 */ /* 0x048fe200078e0214 */
[C---:B----4-:R-:W-:Y:S01]  /*77bc0*/  IADD3 R26, P4, R4.reuse, R8, RZ ;  /* 0x00000008041a7210 */ /* 0x050fe20007f9e0ff */
[----:B------:R-:W-:Y:S01]  /*77bd0*/  IMAD.MOV.U32 R55, RZ, RZ, R53 ;  /* 0x000000ffff377224 */ /* 0x000fe200078e0035 */
        /* <DEDUP_REMOVED lines=45> */
[----:B0-----:R-:W-:-:S05]  /*77eb0*/  IADD3 R24, P1, R5, R0, RZ ;  /* 0x0000000005187210 */ /* 0x001fca0007f3e0ff */
[C---:B------:R-:W-:Y:S02]  /*77ec0*/  IMAD.X R25, R19.reuse, 0x1, R13, P1 ;  /* 0x0000000113197824 */ /* 0x040fe400008e060d */
[C---:B------:R-:W-:Y:S02]  /*77ed0*/  IMAD.X R53, R19.reuse, 0x1, R12, P3 ;  /* 0x0000000113357824 */ /* 0x040fe400018e060c */
[----:B------:R-:W-:Y:S01]  /*77ee0*/  IMAD.X R27, R19, 0x1, R3, P4 ;  /* 0x00000001131b7824 */ /* 0x000fe200020e0603 */
[----:B------:R0:W-:Y:S01]  /*77ef0*/  STL.64 [R1+0xbc0], R24 ;  /* 0x000bc01801007387 */ /* 0x0001e20000100a00 */
[----:B------:R-:W-:Y:S02]  /*77f00*/  SHF.R.S32.HI R19, RZ, 0x1f, R4 ;  /* 0x0000001fff137819 */ /* 0x000fe40000011404 */
[----:B0-----:R-:W-:Y:S01]  /*77f10*/  IADD3 R24, P1, R4, R11, RZ ;  /* 0x0000000b04187210 */ /* 0x001fe20007f3e0ff */
[----:B------:R0:W-:Y:S04]  /*77f20*/  STL.64 [R1+0xbc8], R26 ;  /* 0x000bc81a01007387 */ /* 0x0001e80000100a00 */
[----:B------:R-:W-:-:S05]  /*77f30*/  IMAD.X R25, R19, 0x1, R2, P1 ;  /* 0x0000000113197824 */ /* 0x000fca00008e0602 */
[----:B------:R4:W-:Y:S01]  /*77f40*/  STL.64 [R1+0xbb8], R24 ;  /* 0x000bb81801007387 */ /* 0x0009e20000100a00 */
[C---:B0-----:R-:W-:Y:S01]  /*77f50*/  IADD3 R26, P4, R4.reuse, R8, RZ ;  /* 0x00000008041a7210 */ /* 0x041fe20007f9e0ff */
[C---:B------:R-:W-:Y:S01]  /*77f60*/  IMAD.IADD R5, R4.reuse, 0x1, R21 ;  /* 0x0000000104057824 */ /* 0x040fe200078e0215 */
[C---:B------:R-:W-:Y:S01]  /*77f70*/  IADD3 R56, P3, R4.reuse, R9, RZ ;  /* 0x0000000904387210 */ /* 0x040fe20007f7e0ff */
[----:B------:R-:W-:Y:S01]  /*77f80*/  IMAD.MOV.U32 R59, RZ, RZ, R55 ;  /* 0x000000ffff3b7224 */ /* 0x000fe200078e0037 */
[----:B------:R-:W0:Y:S01]  /*77f90*/  LDC R21, c[0x0][0x248] ;  /* 0x00009200ff157b82 */ /* 0x000e220000000800 */
        /* <DEDUP_REMOVED lines=13> */
[C---:B---3--:R-:W-:Y:S02]  /*78070*/  IMAD.IADD R4, R5.reuse, 0x1, R20 ;  /* 0x0000000105047824 */ /* 0x048fe400078e0214 */
[----:B------:R-:W-:Y:S01]  /*78080*/  IMAD.MOV.U32 R61, RZ, RZ, R59 ;  /* 0x000000ffff3d7224 */ /* 0x000fe200078e003b */
[----:B----4-:R-:W-:Y:S01]  /*78090*/  IADD3 R24, P1, R5, R0, RZ ;  /* 0x0000000005187210 */ /* 0x010fe20007f3e0ff */
[----:B------:R-:W-:Y:S01]  /*780a0*/  STL.64 [R1+0xb88], R28 ;  /* 0x000b881c01007387 */ /* 0x000fe20000100a00 */
[C---:B------:R-:W-:Y:S01]  /*780b0*/  IMAD.X R27, R19.reuse, 0x1, R3, P4 ;  /* 0x00000001131b7824 */ /* 0x040fe200020e0603 */
[----:B------:R-:W3:Y:S02]  /*780c0*/  LDC R20, c[0x0][0x248] ;  /* 0x00009200ff147b82 */ /* 0x000ee40000000800 */
        /* <DEDUP_REMOVED lines=12> */
[----:B------:R-:W-:Y:S01]  /*78190*/  STL.64 [R1+0xb60], R28 ;  /* 0x000b601c01007387 */ /* 0x000fe20000100a00 */
[C---:B------:R-:W-:Y:S01]  /*781a0*/  IMAD.X R27, R19.reuse, 0x1, R3, P4 ;  /* 0x00000001131b7824 */ /* 0x040fe200020e0603 */
[----:B------:R-:W1:Y:S01]  /*781b0*/  LDC R22, c[0x0][0x248] ;  /* 0x00009200ff167b82 */ /* 0x000e620000000800 */
        /* <DEDUP_REMOVED lines=9> */
[----:B------:R-:W-:Y:S01]  /*78250*/  IADD3 R54, P3, R5, R9, RZ ;  /* 0x0000000905367210 */ /* 0x000fe20007f7e0ff */
[----:B------:R-:W2:Y:S02]  /*78260*/  LDC R18, c[0x0][0x248] ;  /* 0x00009200ff127b82 */ /* 0x000ea40000000800 */
        /* <DEDUP_REMOVED lines=14> */
[----:B------:R-:W2:Y:S01]  /*78350*/  LDC R252, c[0x0][0x248] ;  /* 0x00009200fffc7b82 */ /* 0x000ea20000000800 */
        /* <DEDUP_REMOVED lines=41> */
[C---:B-1----:R-:W-:Y:S01]  /*785f0*/  IMAD.IADD R4, R5.reuse, 0x1, R22 ;  /* 0x0000000105047824 */ /* 0x042fe200078e0216 */
[C---:B------:R-:W-:Y:S01]  /*78600*/  IADD3 R26, P4, R5.reuse, R8, RZ ;  /* 0x00000008051a7210 */ /* 0x040fe20007f9e0ff */
[----:B------:R-:W1:Y:S01]  /*78610*/  LDC R22, c[0x0][0x248] ;  /* 0x00009200ff167b82 */ /* 0x000e620000000800 */
        /* <DEDUP_REMOVED lines=11> */
[C---:B--2---:R-:W-:Y:S01]  /*786d0*/  IMAD.IADD R5, R4.reuse, 0x1, R18 ;  /* 0x0000000104057824 */ /* 0x044fe200078e0212 */
[C---:B----4-:R-:W-:Y:S01]  /*786e0*/  IADD3 R26, P4, R4.reuse, R8, RZ ;  /* 0x00000008041a7210 */ /* 0x050fe20007f9e0ff */
[----:B------:R-:W-:Y:S01]  /*786f0*/  IMAD.MOV.U32 R69, RZ, RZ, R63 ;  /* 0x000000ffff457224 */ /* 0x000fe200078e003f */
[----:B------:R-:W2:Y:S01]  /*78700*/  LDC R18, c[0x0][0x248] ;  /* 0x00009200ff127b82 */ /* 0x000ea20000000800 */
        /* <DEDUP_REMOVED lines=41> */
[C---:B0-----:R-:W-:Y:S01]  /*789a0*/  IMAD.IADD R4, R5.reuse, 0x1, R20 ;  /* 0x0000000105047824 */ /* 0x041fe200078e0214 */
[C---:B----4-:R-:W-:Y:S01]  /*789b0*/  IADD3 R26, P4, R5.reuse, R8, RZ ;  /* 0x00000008051a7210 */ /* 0x050fe20007f9e0ff */
[----:B------:R-:W0:Y:S01]  /*789c0*/  LDC R20, c[0x0][0x248] ;  /* 0x00009200ff147b82 */ /* 0x000e220000000800 */
[----:B-1----:R-:W-:-:S05]  /*789d0*/  IADD3 R24, P1, R5, R0, RZ ;  /* 0x0000000005187210 */ /* 0x002fca0007f3e0ff */
[C---:B------:R-:W-:Y:S02]  /*789e0*/  IMAD.X R25, R19.reuse, 0x1, R13, P1 ;  /* 0x0000000113197824 */ /* 0x040fe400008e060d */
[C---:B------:R-:W-:Y:S02]  /*789f0*/  IMAD.X R63, R19.reuse, 0x1, R12, P3 ;  /* 0x00000001133f7824 */ /* 0x040fe400018e060c */
[----:B------:R-:W-:Y:S01]  /*78a00*/  IMAD.X R27, R19, 0x1, R3, P4 ;  /* 0x00000001131b7824 */ /* 0x000fe200020e0603 */
[----:B------:R1:W-:Y:S01]  /*78a10*/  STL.64 [R1+0x9d0], R24 ;  /* 0x0009d01801007387 */ /* 0x0003e20000100a00 */
[----:B------:R-:W-:Y:S02]  /*78a20*/  SHF.R.S32.HI R19, RZ, 0x1f, R4 ;  /* 0x0000001fff137819 */ /* 0x000fe40000011404 */
[----:B-1----:R-:W-:Y:S01]  /*78a30*/  IADD3 R24, P1, R4, R11, RZ ;  /* 0x0000000b04187210 */ /* 0x002fe20007f3e0ff */
[----:B------:R1:W-:Y:S04]  /*78a40*/  STL.64 [R1+0x9d8], R26 ;  /* 0x0009d81a01007387 */ /* 0x0003e80000100a00 */
[----:B------:R-:W-:-:S05]  /*78a50*/  IMAD.X R25, R19, 0x1, R2, P1 ;  /* 0x0000000113197824 */ /* 0x000fca00008e0602 */
[----:B------:R4:W-:Y:S01]  /*78a60*/  STL.64 [R1+0x9c8], R24 ;  /* 0x0009c81801007387 */ /* 0x0009e20000100a00 */
[C---:B-1----:R-:W-:Y:S01]  /*78a70*/  IADD3 R26, P4, R4.reuse, R8, RZ ;  /* 0x00000008041a7210 */ /* 0x042fe20007f9e0ff */
[C---:B------:R-:W-:Y:S01]  /*78a80*/  IMAD.IADD R5, R4.reuse, 0x1, R22 ;  /* 0x0000000104057824 */ /* 0x040fe200078e0216 */
[C---:B------:R-:W-:Y:S01]  /*78a90*/  IADD3 R66, P3, R4.reuse, R9, RZ ;  /* 0x0000000904427210 */ /* 0x040fe20007f7e0ff */
[----:B------:R-:W-:Y:S01]  /*78aa0*/  IMAD.MOV.U32 R73, RZ, RZ, R69 ;  /* 0x000000ffff497224 */ /* 0x000fe200078e0045 */
[----:B------:R-:W1:Y:S01]  /*78ab0*/  LDC R22, c[0x0][0x248] ;  /* 0x00009200ff167b82 */ /* 0x000e620000000800 */
        /* <DEDUP_REMOVED lines=13> */
[C---:B--2---:R-:W-:Y:S02]  /*78b90*/  IMAD.IADD R4, R5.reuse, 0x1, R18 ;  /* 0x0000000105047824 */ /* 0x044fe400078e0212 */
[----:B------:R-:W-:Y:S01]  /*78ba0*/  IMAD.MOV.U32 R71, RZ, RZ, R73 ;  /* 0x000000ffff477224 */ /* 0x000fe200078e0049 */
[----:B----4-:R-:W-:Y:S01]  /*78bb0*/  IADD3 R24, P1, R5, R0, RZ ;  /* 0x0000000005187210 */ /* 0x010fe20007f3e0ff */
[----:B------:R-:W-:Y:S01]  /*78bc0*/  STL.64 [R1+0x9a0], R28 ;  /* 0x0009a01c01007387 */ /* 0x000fe20000100a00 */
[C---:B------:R-:W-:Y:S01]  /*78bd0*/  IMAD.X R27, R19.reuse, 0x1, R3, P4 ;  /* 0x00000001131b7824 */ /* 0x040fe200020e0603 */
[----:B------:R-:W2:Y:S02]  /*78be0*/  LDC R18, c[0x0][0x248] ;  /* 0x00009200ff127b82 */ /* 0x000ea40000000800 */
        /* <DEDUP_REMOVED lines=54> */
[C---:B-1----:R-:W-:Y:S01]  /*78f50*/  IMAD.IADD R4, R5.reuse, 0x1, R22 ;  /* 0x0000000105047824 */ /* 0x042fe200078e0216 */
[----:B--2---:R-:W-:Y:S02]  /*78f60*/  IADD3 R24, P1, R5, R0, RZ ;  /* 0x0000000005187210 */ /* 0x004fe40007f3e0ff */
        /* <DEDUP_REMOVED lines=347> */
[----:B------:R1:W-:Y:S01]  /*7a520*/  STL.64 [R1+0x530], R24 ;  /* 0x0005301801007387 */ /* 0x0003e20000100a00 */
[C---:B------:R-:W-:Y:S02]  /*7a530*/  IADD3 R28, P3, R5.reuse, R9, RZ ;  /* 0x00000009051c7210 */ /* 0x040fe40007f7e0ff */
[----:B-1----:R-:W-:-:S05]  /*7a540*/  IADD3 R24, P1, R5, R11, RZ ;  /* 0x0000000b05187210 */ /* 0x002fca0007f3e0ff */
[----:B------:R-:W-:-:S05]  /*7a550*/  IMAD.X R25, R19, 0x1, R2, P1 ;  /* 0x0000000113197824 */ /* 0x000fca00008e0602 */
[----:B------:R1:W-:Y:S01]  /*7a560*/  STL.64 [R1+0x528], R24 ;  /* 0x0005281801007387 */ /* 0x0003e20000100a00 */
[----:B------:R-:W-:Y:S01]  /*7a570*/  IMAD.X R29, R19, 0x1, R12, P3 ;  /* 0x00000001131d7824 */ /* 0x000fe200018e060c */
[C---:B------:R-:W-:Y:S01]  /*7a580*/  IADD3 R26, P4, R5.reuse, R8, RZ ;  /* 0x00000008051a7210 */ /* 0x040fe20007f9e0ff */
[C---:B------:R-:W-:Y:S02]  /*7a590*/  IMAD.IADD R4, R5.reuse, 0x1, R20 ;  /* 0x0000000105047824 */ /* 0x040fe400078e0214 */
[----:B------:R-:W4:Y:S01]  /*7a5a0*/  LDC R20, c[0x0][0x248] ;  /* 0x00009200ff147b82 */ /* 0x000f220000000800 */
[----:B-1----:R-:W-:Y:S01]  /*7a5b0*/  IADD3 R24, P1, R5, R0, RZ ;  /* 0x0000000005187210 */ /* 0x002fe20007f3e0ff */
[----:B------:R1:W-:Y:S04]  /*7a5c0*/  STL.64 [R1+0x520], R28 ;  /* 0x0005201c01007387 */ /* 0x0003e80000100a00 */
[----:B------:R-:W-:-:S02]  /*7a5d0*/  IMAD.X R25, R19, 0x1, R13, P1 ;  /* 0x0000000113197824 */ /* 0x000fc400008e060d */
[----:B------:R-:W-:Y:S01]  /*7a5e0*/  IMAD.X R27, R19, 0x1, R3, P4 ;  /* 0x00000001131b7824 */ /* 0x000fe200020e0603 */
[----:B------:R-:W-:Y:S02]  /*7a5f0*/  SHF.R.S32.HI R19, RZ, 0x1f, R4 ;  /* 0x0000001fff137819 */ /* 0x000fe40000011404 */
[----:B------:R2:W-:Y:S01]  /*7a600*/  STL.64 [R1+0x508], R24 ;  /* 0x0005081801007387 */ /* 0x0005e20000100a00 */
[C---:B-1----:R-:W-:Y:S02]  /*7a610*/  IADD3 R28, P3, R4.reuse, R9, RZ ;  /* 0x00000009041c7210 */ /* 0x042fe40007f7e0ff */
[----:B--2---:R-:W-:Y:S01]  /*7a620*/  IADD3 R24, P1, R4, R11, RZ ;  /* 0x0000000b04187210 */ /* 0x004fe20007f3e0ff */
[----:B------:R1:W-:Y:S04]  /*7a630*/  STL.64 [R1+0x518], R26 ;  /* 0x0005181a01007387 */ /* 0x0003e80000100a00 */
[----:B------:R-:W-:-:S05]  /*7a640*/  IMAD.X R25, R19, 0x1, R2, P1 ;  /* 0x0000000113197824 */ /* 0x000fca00008e0602 */
[----:B------:R2:W-:Y:S01]  /*7a650*/  STL.64 [R1+0x500], R24 ;  /* 0x0005001801007387 */ /* 0x0005e20000100a00 */
[C---:B-1----:R-:W-:Y:S01]  /*7a660*/  IADD3 R26, P4, R4.reuse, R8, RZ ;  /* 0x00000008041a7210 */ /* 0x042fe20007f9e0ff */
[C---:B------:R-:W-:Y:S02]  /*7a670*/  IMAD.X R29, R19.reuse, 0x1, R12, P3 ;  /* 0x00000001131d7824 */ /* 0x040fe400018e060c */
[C---:B------:R-:W-:Y:S02]  /*7a680*/  IMAD.IADD R5, R4.reuse, 0x1, R22 ;  /* 0x0000000104057824 */ /* 0x040fe400078e0216 */
[C---:B------:R-:W-:Y:S01]  /*7a690*/  IMAD.X R27, R19.reuse, 0x1, R3, P4 ;  /* 0x00000001131b7824 */ /* 0x040fe200020e0603 */
[----:B--2---:R-:W-:Y:S01]  /*7a6a0*/  IADD3 R24, P1, R4, R0, RZ ;  /* 0x0000000004187210 */ /* 0x004fe20007f3e0ff */
[----:B------:R-:W-:Y:S01]  /*7a6b0*/  STL.64 [R1+0x4f8], R28 ;  /* 0x0004f81c01007387 */ /* 0x000fe20000100a00 */
[----:B------:R-:W1:Y:S03]  /*7a6c0*/  LDC R22, c[0x0][0x248] ;  /* 0x00009200ff167b82 */ /* 0x000e660000000800 */
[----:B------:R-:W-:Y:S01]  /*7a6d0*/  IMAD.X R25, R19, 0x1, R13, P1 ;  /* 0x0000000113197824 */ /* 0x000fe200008e060d */
[----:B------:R-:W-:Y:S01]  /*7a6e0*/  STL.64 [R1+0x4f0], R26 ;  /* 0x0004f01a01007387 */ /* 0x000fe20000100a00 */
[----:B------:R-:W-:-:S03]  /*7a6f0*/  SHF.R.S32.HI R19, RZ, 0x1f, R5 ;  /* 0x0000001fff137819 */ /* 0x000fc60000011405 */
[----:B------:R2:W-:Y:S02]  /*7a700*/  STL.64 [R1+0x4d8], R24 ;  /* 0x0004d81801007387 */ /* 0x0005e40000100a00 */
[----:B--2---:R-:W-:-:S05]  /*7a710*/  IADD3 R24, P1, R5, R11, RZ ;  /* 0x0000000b05187210 */ /* 0x004fca0007f3e0ff */
[----:B------:R-:W-:-:S05]  /*7a720*/  IMAD.X R25, R19, 0x1, R2, P1 ;  /* 0x0000000113197824 */ /* 0x000fca00008e0602 */
[----:B------:R2:W-:Y:S01]  /*7a730*/  STL.64 [R1+0x4d0], R24 ;  /* 0x0004d01801007387 */ /* 0x0005e20000100a00 */
[C---:B------:R-:W-:Y:S01]  /*7a740*/  IADD3 R94, P3, R5.reuse, R9, RZ ;  /* 0x00000009055e7210 */ /* 0x040fe20007f7e0ff */
[C---:B0-----:R-:W-:Y:S01]  /*7a750*/  IMAD.IADD R4, R5.reuse, 0x1, R18 ;  /* 0x0000000105047824 */ /* 0x041fe200078e0212 */
[C---:B------:R-:W-:Y:S01]  /*7a760*/  IADD3 R26, P4, R5.reuse, R8, RZ ;  /* 0x00000008051a7210 */ /* 0x040fe20007f9e0ff */
[----:B------:R-:W0:Y:S01]  /*7a770*/  LDC R18, c[0x0][0x248] ;  /* 0x00009200ff127b82 */ /* 0x000e220000000800 */
[----:B--2---:R-:W-:-:S05]  /*7a780*/  IADD3 R24, P1, R5, R0, RZ ;  /* 0x0000000005187210 */ /* 0x004fca0007f3e0ff */
[C---:B------:R-:W-:Y:S02]  /*7a790*/  IMAD.X R25, R19.reuse, 0x1, R13, P1 ;  /* 0x0000000113197824 */ /* 0x040fe400008e060d */
[C---:B------:R-:W-:Y:S02]  /*7a7a0*/  IMAD.X R95, R19.reuse, 0x1, R12, P3 ;  /* 0x00000001135f7824 */ /* 0x040fe400018e060c */
[----:B------:R-:W-:Y:S01]  /*7a7b0*/  IMAD.X R27, R19, 0x1, R3, P4 ;  /* 0x00000001131b7824 */ /* 0x000fe200020e0603 */
[----:B------:R2:W-:Y:S01]  /*7a7c0*/  STL.64 [R1+0x4b8], R24 ;  /* 0x0004b81801007387 */ /* 0x0005e20000100a00 */
[----:B------:R-:W-:Y:S02]  /*7a7d0*/  SHF.R.S32.HI R19, RZ, 0x1f, R4 ;  /* 0x0000001fff137819 */ /* 0x000fe40000011404 */
[----:B--2---:R-:W-:Y:S01]  /*7a7e0*/  IADD3 R24, P1, R4, R11, RZ ;  /* 0x0000000b04187210 */ /* 0x004fe20007f3e0ff */
[----:B------:R2:W-:Y:S04]  /*7a7f0*/  STL.64 [R1+0x4c0], R26 ;  /* 0x0004c01a01007387 */ /* 0x0005e80000100a00 */
[----:B------:R-:W-:-:S05]  /*7a800*/  IMAD.X R25, R19, 0x1, R2, P1 ;  /* 0x0000000113197824 */ /* 0x000fca00008e0602 */
[----:B------:R4:W-:Y:S01]  /*7a810*/  STL.64 [R1+0x4b0], R24 ;  /* 0x0004b01801007387 */ /* 0x0009e20000100a00 */
[C---:B--2---:R-:W-:Y:S01]  /*7a820*/  IADD3 R26, P3, R4.reuse, R9, RZ ;  /* 0x00000009041a7210 */ /* 0x044fe20007f7e0ff */
[C---:B---3--:R-:W-:Y:S01]  /*7a830*/  IMAD.IADD R5, R4.reuse, 0x1, R252 ;  /* 0x0000000104057824 */ /* 0x048fe200078e02fc */
        /* <DEDUP_REMOVED lines=11> */
[----:B---3--:R-:W-:-:S05]  /*7a8f0*/  IADD3 R24, P1, R5, R11, RZ ;  /* 0x0000000b05187210 */ /* 0x008fca0007f3e0ff */
[----:B------:R-:W-:Y:S01]  /*7a900*/  IMAD.X R25, R19, 0x1, R2, P1 ;  /* 0x0000000113197824 */ /* 0x000fe200008e0602 */
[----:B------:R-:W-:-:S04]  /*7a910*/  IADD3 R26, P4, R5, R8, RZ ;  /* 0x00000008051a7210 */ /* 0x000fc80007f9e0ff */
        /* <DEDUP_REMOVED lines=78> */
[----:B-1----:R-:W-:Y:S02]  /*7ae00*/  IADD3 R24, P1, R4, R0, RZ ;  /* 0x0000000004187210 */ /* 0x002fe40007f3e0ff */
[----:B------:R-:W-:Y:S01]  /*7ae10*/  STL.64 [R1+0x3b0], R28 ;  /* 0x0003b01c01007387 */ /* 0x000fe20000100a00 */
[C---:B------:R-:W-:Y:S01]  /*7ae20*/  IMAD.X R27, R19.reuse, 0x1, R3, P4 ;  /* 0x00000001131b7824 */ /* 0x040fe200020e0603 */
[----:B------:R-:W1:Y:S01]  /*7ae30*/  LDC R21, c[0x0][0x248] ;  /* 0x00009200ff157b82 */ /* 0x000e620000000800 */
        /* <DEDUP_REMOVED lines=34> */
[----:B0-----:R-:W-:-:S05]  /*7b060*/  IADD3 R24, P1, R5, R11, RZ ;  /* 0x0000000b05187210 */ /* 0x001fca0007f3e0ff */
[----:B------:R-:W-:-:S05]  /*7b070*/  IMAD.X R25, R19, 0x1, R2, P1 ;  /* 0x0000000113197824 */ /* 0x000fca00008e0602 */
[----:B------:R0:W-:Y:S01]  /*7b080*/  STL.64 [R1+0x340], R24 ;  /* 0x0003401801007387 */ /* 0x0001e20000100a00 */
[----:B------:R-:W-:Y:S01]  /*7b090*/  IMAD.X R29, R19, 0x1, R12, P3 ;  /* 0x00000001131d7824 */ /* 0x000fe200018e060c */
[C---:B------:R-:W-:Y:S01]  /*7b0a0*/  IADD3 R26, P4, R5.reuse, R8, RZ ;  /* 0x00000008051a7210 */ /* 0x040fe20007f9e0ff */
[C---:B------:R-:W-:Y:S02]  /*7b0b0*/  IMAD.IADD R4, R5.reuse, 0x1, R18 ;  /* 0x0000000105047824 */ /* 0x040fe400078e0212 */
[----:B------:R-:W4:Y:S01]  /*7b0c0*/  LDC R18, c[0x0][0x248] ;  /* 0x00009200ff127b82 */ /* 0x000f220000000800 */
[----:B0-----:R-:W-:Y:S01]  /*7b0d0*/  IADD3 R24, P1, R5, R0, RZ ;  /* 0x0000000005187210 */ /* 0x001fe20007f3e0ff */
[----:B------:R0:W-:Y:S04]  /*7b0e0*/  STL.64 [R1+0x338], R28 ;  /* 0x0003381c01007387 */ /* 0x0001e80000100a00 */
[----:B------:R-:W-:-:S02]  /*7b0f0*/  IMAD.X R25, R19, 0x1, R13, P1 ;  /* 0x0000000113197824 */ /* 0x000fc400008e060d */
[----:B------:R-:W-:Y:S01]  /*7b100*/  IMAD.X R27, R19, 0x1, R3, P4 ;  /* 0x00000001131b7824 */ /* 0x000fe200020e0603 */
[----:B------:R-:W-:Y:S02]  /*7b110*/  SHF.R.S32.HI R19, RZ, 0x1f, R4 ;  /* 0x0000001fff137819 */ /* 0x000fe40000011404 */
[----:B------:R2:W-:Y:S01]  /*7b120*/  STL.64 [R1+0x320], R24 ;  /* 0x0003201801007387 */ /* 0x0005e20000100a00 */
[C---:B0-----:R-:W-:Y:S02]  /*7b130*/  IADD3 R28, P3, R4.reuse, R9, RZ ;  /* 0x00000009041c7210 */ /* 0x041fe40007f7e0ff */
[----:B--2---:R-:W-:Y:S01]  /*7b140*/  IADD3 R24, P1, R4, R11, RZ ;  /* 0x0000000b04187210 */ /* 0x004fe20007f3e0ff */
[----:B------:R0:W-:Y:S04]  /*7b150*/  STL.64 [R1+0x330], R26 ;  /* 0x0003301a01007387 */ /* 0x0001e80000100a00 */
[----:B------:R-:W-:-:S05]  /*7b160*/  IMAD.X R25, R19, 0x1, R2, P1 ;  /* 0x0000000113197824 */ /* 0x000fca00008e0602 */
[----:B------:R2:W-:Y:S01]  /*7b170*/  STL.64 [R1+0x318], R24 ;  /* 0x0003181801007387 */ /* 0x0005e20000100a00 */
[C---:B0-----:R-:W-:Y:S01]  /*7b180*/  IADD3 R26, P4, R4.reuse, R8, RZ ;  /* 0x00000008041a7210 */ /* 0x041fe20007f9e0ff */
[C---:B------:R-:W-:Y:S02]  /*7b190*/  IMAD.X R29, R19.reuse, 0x1, R12, P3 ;  /* 0x00000001131d7824 */ /* 0x040fe400018e060c */
[C---:B------:R-:W-:Y:S02]  /*7b1a0*/  IMAD.IADD R5, R4.reuse, 0x1, R252 ;  /* 0x0000000104057824 */ /* 0x040fe400078e02fc */
[C---:B------:R-:W-:Y:S01]  /*7b1b0*/  IMAD.X R27, R19.reuse, 0x1, R3, P4 ;  /* 0x00000001131b7824 */ /* 0x040fe200020e0603 */
[----:B--2---:R-:W-:Y:S01]  /*7b1c0*/  IADD3 R24, P1, R4, R0, RZ ;  /* 0x0000000004187210 */ /* 0x004fe20007f3e0ff */
[----:B------:R-:W-:Y:S01]  /*7b1d0*/  STL.64 [R1+0x310], R28 ;  /* 0x0003101c01007387 */ /* 0x000fe20000100a00 */
[----:B------:R-:W0:Y:S03]  /*7b1e0*/  LDC R252, c[0x0][0x248] ;  /* 0x00009200fffc7b82 */ /* 0x000e260000000800 */
        /* <DEDUP_REMOVED lines=8> */
[C---:B-1----:R-:W-:Y:S01]  /*7b270*/  IMAD.IADD R4, R5.reuse, 0x1, R21 ;  /* 0x0000000105047824 */ /* 0x042fe200078e0215 */
[C---:B------:R-:W-:Y:S01]  /*7b280*/  IADD3 R26, P4, R5.reuse, R8, RZ ;  /* 0x00000008051a7210 */ /* 0x040fe20007f9e0ff */
[----:B------:R-:W1:Y:S01]  /*7b290*/  LDC R21, c[0x0][0x248] ;  /* 0x00009200ff157b82 */ /* 0x000e620000000800 */
        /* <DEDUP_REMOVED lines=680> */
[----:B--2---:R-:W-:Y:S02]  /*7dd20*/  IADD3 R24, P1, R5, R0, RZ ;  /* 0x0000000005187210 */ /* 0x004fe40007f3e0ff */
[----:B------:R0:W-:Y:S01]  /*7dd30*/  STL.64 [R1+0x15f8], R28 ;  /* 0x0015f81c01007387 */ /* 0x0001e20000100a00 */
[C---:B------:R-:W-:Y:S01]  /*7dd40*/  IMAD.X R27, R19.reuse, 0x1, R3, P4 ;  /* 0x00000001131b7824 */ /* 0x040fe200020e0603 */
[----:B------:R-:W2:Y:S01]  /*7dd50*/  LDC R20, c[0x0][0x248] ;  /* 0x00009200ff147b82 */ /* 0x000ea20000000800 */
        /* <DEDUP_REMOVED lines=138> */
[----:B--2---:R-:W-:Y:S01]  /*7e600*/  IADD3 R24, P1, R5, R11, RZ ;  /* 0x0000000b05187210 */ /* 0x004fe20007f3e0ff */
[----:B------:R2:W-:Y:S04]  /*7e610*/  STL.64 [R1+0x1738], R26 ;  /* 0x0017381a01007387 */ /* 0x0005e80000100a00 */
[----:B------:R-:W-:Y:S02]  /*7e620*/  IMAD.X R25, R19, 0x1, R2, P1 ;  /* 0x0000000113197824 */ /* 0x000fe400008e0602 */
[----:B------:R-:W-:-:S02]  /*7e630*/  IMAD.IADD R4, R5, 0x1, R20 ;  /* 0x0000000105047824 */ /* 0x000fc400078e0214 */
[----:B------:R-:W-:Y:S01]  /*7e640*/  IMAD.X R165, R19, 0x1, R12, P3 ;  /* 0x0000000113a57824 */ /* 0x000fe200018e060c */
[----:B------:R4:W-:Y:S01]  /*7e650*/  STL.64 [R1+0x1748], R24 ;  /* 0x0017481801007387 */ /* 0x0009e20000100a00 */
[----:B------:R-:W0:Y:S01]  /*7e660*/  LDC R20, c[0x0][0x248] ;  /* 0x00009200ff147b82 */ /* 0x000e220000000800 */
[C---:B--2---:R-:W-:Y:S02]  /*7e670*/  IADD3 R26, P4, R5.reuse, R8, RZ ;  /* 0x00000008051a7210 */ /* 0x044fe40007f9e0ff */
[----:B----4-:R-:W-:-:S03]  /*7e680*/  IADD3 R24, P1, R5, R0, RZ ;  /* 0x0000000005187210 */ /* 0x010fc60007f3e0ff */
[C---:B------:R-:W-:Y:S02]  /*7e690*/  IMAD.X R27, R19.reuse, 0x1, R3, P4 ;  /* 0x00000001131b7824 */ /* 0x040fe400020e0603 */
        /* <DEDUP_REMOVED lines=8> */
[C---:B------:R-:W-:Y:S02]  /*7e720*/  IMAD.IADD R5, R4.reuse, 0x1, R22 ;  /* 0x0000000104057824 */ /* 0x040fe400078e0216 */
[----:B------:R-:W4:Y:S01]  /*7e730*/  LDC R22, c[0x0][0x248] ;  /* 0x00009200ff167b82 */ /* 0x000f220000000800 */
[C---:B--2---:R-:W-:Y:S02]  /*7e740*/  IADD3 R24, P1, R4.reuse, R0, RZ ;  /* 0x0000000004187210 */ /* 0x044fe40007f3e0ff */
[----:B------:R-:W-:-:S03]  /*7e750*/  IADD3 R26, P4, R4, R8, RZ ;  /* 0x00000008041a7210 */ /* 0x000fc60007f9e0ff */
[C---:B------:R-:W-:Y:S01]  /*7e760*/  IMAD.X R25, R19.reuse, 0x1, R13, P1 ;  /* 0x0000000113197824 */ /* 0x040fe200008e060d */
[----:B------:R-:W-:Y:S01]  /*7e770*/  STL.64 [R1+0x1788], R28 ;  /* 0x0017881c01007387 */ /* 0x000fe20000100a00 */
[----:B------:R-:W-:Y:S01]  /*7e780*/  IMAD.X R27, R19, 0x1, R3, P4 ;  /* 0x00000001131b7824 */ /* 0x000fe200020e0603 */
[----:B------:R-:W-:Y:S02]  /*7e790*/  SHF.R.S32.HI R19, RZ, 0x1f, R5 ;  /* 0x0000001fff137819 */ /* 0x000fe40000011405 */
[----:B------:R2:W-:Y:S02]  /*7e7a0*/  STL.64 [R1+0x1778], R24 ;  /* 0x0017781801007387 */ /* 0x0005e40000100a00 */
[----:B--2---:R-:W-:Y:S02]  /*7e7b0*/  IADD3 R24, P1, R5, R11, RZ ;  /* 0x0000000b05187210 */ /* 0x004fe40007f3e0ff */
[----:B------:R2:W-:Y:S03]  /*7e7c0*/  STL.64 [R1+0x1780], R26 ;  /* 0x0017801a01007387 */ /* 0x0005e60000100a00 */
[----:B------:R-:W-:Y:S01]  /*7e7d0*/  IMAD.X R25, R19, 0x1, R2, P1 ;  /* 0x0000000113197824 */ /* 0x000fe200008e0602 */
[----:B------:R-:W-:-:S04]  /*7e7e0*/  IADD3 R28, P3, R5, R9, RZ ;  /* 0x00000009051c7210 */ /* 0x000fc80007f7e0ff */
[----:B------:R3:W-:Y:S01]  /*7e7f0*/  STL.64 [R1+0x17a0], R24 ;  /* 0x0017a01801007387 */ /* 0x0007e20000100a00 */
[----:B------:R-:W-:Y:S01]  /*7e800*/  IMAD.X R29, R19, 0x1, R12, P3 ;  /* 0x00000001131d7824 */ /* 0x000fe200018e060c */
[C---:B--2---:R-:W-:Y:S01]  /*7e810*/  IADD3 R26, P4, R5.reuse, R8, RZ ;  /* 0x00000008051a7210 */ /* 0x044fe20007f9e0ff */
[C---:B-1----:R-:W-:Y:S01]  /*7e820*/  IMAD.IADD R4, R5.reuse, 0x1, R18 ;  /* 0x0000000105047824 */ /* 0x042fe200078e0212 */
[----:B---3--:R-:W-:Y:S02]  /*7e830*/  IADD3 R24, P1, R5, R0, RZ ;  /* 0x0000000005187210 */ /* 0x008fe40007f3e0ff */
        /* <DEDUP_REMOVED lines=13> */
[----:B------:R-:W2:Y:S02]  /*7e910*/  LDC R252, c[0x0][0x248] ;  /* 0x00009200fffc7b82 */ /* 0x000ea40000000800 */
[----:B------:R-:W-:Y:S01]  /*7e920*/  IMAD.X R27, R19, 0x1, R3, P4 ;  /* 0x00000001131b7824 */ /* 0x000fe200020e0603 */
[----:B---3--:R-:W-:-:S04]  /*7e930*/  IADD3 R24, P1, R4, R0, RZ ;  /* 0x0000000004187210 */ /* 0x008fc80007f3e0ff */
[----:B------:R-:W-:Y:S01]  /*7e940*/  STL.64 [R1+0x17d8], R26 ;  /* 0x0017d81a01007387 */ /* 0x000fe20000100a00 */
[C---:B------:R-:W-:Y:S02]  /*7e950*/  IMAD.X R25, R19.reuse, 0x1, R13, P1 ;  /* 0x0000000113197824 */ /* 0x040fe400008e060d */
[----:B------:R-:W-:Y:S01]  /*7e960*/  IMAD.X R167, R19, 0x1, R12, P3 ;  /* 0x0000000113a77824 */ /* 0x000fe200018e060c */
[----:B------:R-:W-:Y:S02]  /*7e970*/  SHF.R.S32.HI R19, RZ, 0x1f, R5 ;  /* 0x0000001fff137819 */ /* 0x000fe40000011405 */
[----:B------:R3:W-:Y:S01]  /*7e980*/  STL.64 [R1+0x17c8], R24 ;  /* 0x0017c81801007387 */ /* 0x0007e20000100a00 */
[C---:B------:R-:W-:Y:S02]  /*7e990*/  IADD3 R28, P3, R5.reuse, R9, RZ ;  /* 0x00000009051c7210 */ /* 0x040fe40007f7e0ff */
[----:B---3--:R-:W-:-:S05]  /*7e9a0*/  IADD3 R24, P1, R5, R11, RZ ;  /* 0x0000000b05187210 */ /* 0x008fca0007f3e0ff */
[----:B------:R-:W-:-:S05]  /*7e9b0*/  IMAD.X R25, R19, 0x1, R2, P1 ;  /* 0x0000000113197824 */ /* 0x000fca00008e0602 */
[----:B------:R3:W-:Y:S01]  /*7e9c0*/  STL.64 [R1+0x17d0], R24 ;  /* 0x0017d01801007387 */ /* 0x0007e20000100a00 */
[----:B------:R-:W-:Y:S01]  /*7e9d0*/  IMAD.X R29, R19, 0x1, R12, P3 ;  /* 0x00000001131d7824 */ /* 0x000fe200018e060c */
[C---:B------:R-:W-:Y:S01]  /*7e9e0*/  IADD3 R26, P4, R5.reuse, R8, RZ ;  /* 0x00000008051a7210 */ /* 0x040fe20007f9e0ff */
[C---:B0-----:R-:W-:Y:S02]  /*7e9f0*/  IMAD.IADD R4, R5.reuse, 0x1, R21 ;  /* 0x0000000105047824 */ /* 0x041fe400078e0215 */
[----:B------:R-:W0:Y:S01]  /*7ea00*/  LDC R21, c[0x0][0x248] ;  /* 0x00009200ff157b82 */ /* 0x000e220000000800 */
[----:B---3--:R-:W-:Y:S01]  /*7ea10*/  IADD3 R24, P1, R5, R0, RZ ;  /* 0x0000000005187210 */ /* 0x008fe20007f3e0ff */
[----:B------:R-:W-:Y:S04]  /*7ea20*/  STL.64 [R1+0x17e8], R28 ;  /* 0x0017e81c01007387 */ /* 0x000fe80000100a00 */
[----:B------:R-:W-:-:S02]  /*7ea30*/  IMAD.X R25, R19, 0x1, R13, P1 ;  /* 0x0000000113197824 */ /* 0x000fc400008e060d */
[----:B------:R-:W-:Y:S01]  /*7ea40*/  IMAD.X R27, R19, 0x1, R3, P4 ;  /* 0x00000001131b7824 */ /* 0x000fe200020e0603 */
[----:B------:R-:W-:Y:S02]  /*7ea50*/  SHF.R.S32.HI R19, RZ, 0x1f, R4 ;  /* 0x0000001fff137819 */ /* 0x000fe40000011404 */
[----:B------:R3:W-:Y:S02]  /*7ea60*/  STL.64 [R1+0x1800], R24 ;  /* 0x0018001801007387 */ /* 0x0007e40000100a00 */
[----:B---3--:R-:W-:Y:S02]  /*7ea70*/  IADD3 R24, P1, R4, R11, RZ ;  /* 0x0000000b04187210 */ /* 0x008fe40007f3e0ff */
[----:B------:R3:W-:Y:S03]  /*7ea80*/  STL.64 [R1+0x17f0], R26 ;  /* 0x0017f01a01007387 */ /* 0x0007e60000100a00 */
[----:B------:R-:W-:-:S05]  /*7ea90*/  IMAD.X R25, R19, 0x1, R2, P1 ;  /* 0x0000000113197824 */ /* 0x000fca00008e0602 */
[----:B------:R4:W-:Y:S01]  /*7eaa0*/  STL.64 [R1+0x17f8], R24 ;  /* 0x0017f81801007387 */ /* 0x0009e20000100a00 */
[C---:B------:R-:W-:Y:S01]  /*7eab0*/  IADD3 R170, P3, R4.reuse, R9, RZ ;  /* 0x0000000904aa7210 */ /* 0x040fe20007f7e0ff */
[C---:B------:R-:W-:Y:S01]  /*7eac0*/  IMAD.IADD R5, R4.reuse, 0x1, R20 ;  /* 0x0000000104057824 */ /* 0x040fe200078e0214 */
[C---:B---3--:R-:W-:Y:S01]  /*7ead0*/  IADD3 R26, P4, R4.reuse, R8, RZ ;  /* 0x00000008041a7210 */ /* 0x048fe20007f9e0ff */
[----:B------:R-:W3:Y:S01]  /*7eae0*/  LDC R20, c[0x0][0x248] ;  /* 0x00009200ff147b82 */ /* 0x000ee20000000800 */
[----:B----4-:R-:W-:-:S05]  /*7eaf0*/  IADD3 R24, P1, R4, R0, RZ ;  /* 0x0000000004187210 */ /* 0x010fca0007f3e0ff */
[C---:B------:R-:W-:Y:S02]  /*7eb00*/  IMAD.X R25, R19.reuse, 0x1, R13, P1 ;  /* 0x0000000113197824 */ /* 0x040fe400008e060d */
[C---:B------:R-:W-:Y:S02]  /*7eb10*/  IMAD.X R171, R19.reuse, 0x1, R12, P3 ;  /* 0x0000000113ab7824 */ /* 0x040fe400018e060c */
[----:B------:R-:W-:Y:S01]  /*7eb20*/  IMAD.X R27, R19, 0x1, R3, P4 ;  /* 0x00000001131b7824 */ /* 0x000fe200020e0603 */
[----:B------:R4:W-:Y:S01]  /*7eb30*/  STL.64 [R1+0x1818], R24 ;  /* 0x0018181801007387 */ /* 0x0009e20000100a00 */
[----:B------:R-:W-:Y:S02]  /*7eb40*/  SHF.R.S32.HI R19, RZ, 0x1f, R5 ;  /* 0x0000001fff137819 */ /* 0x000fe40000011405 */
[C---:B------:R-:W-:Y:S02]  /*7eb50*/  IADD3 R28, P3, R5.reuse, R9, RZ ;  /* 0x00000009051c7210 */ /* 0x040fe40007f7e0ff */
[----:B----4-:R-:W-:Y:S01]  /*7eb60*/  IADD3 R24, P1, R5, R11, RZ ;  /* 0x0000000b05187210 */ /* 0x010fe20007f3e0ff */
[----:B------:R4:W-:Y:S04]  /*7eb70*/  STL.64 [R1+0x1810], R26 ;  /* 0x0018101a01007387 */ /* 0x0009e80000100a00 */
[----:B------:R-:W-:-:S05]  /*7eb80*/  IMAD.X R25, R19, 0x1, R2, P1 ;  /* 0x0000000113197824 */ /* 0x000fca00008e0602 */
[----:B------:R1:W-:Y:S01]  /*7eb90*/  STL.64 [R1+0x1828], R24 ;  /* 0x0018281801007387 */ /* 0x0003e20000100a00 */
[----:B----4-:R-:W-:Y:S01]  /*7eba0*/  IADD3 R26, P4, R5, R8, RZ ;  /* 0x00000008051a7210 */ /* 0x010fe20007f9e0ff */
[----:B------:R-:W-:Y:S02]  /*7ebb0*/  IMAD.X R29, R19, 0x1, R12, P3 ;  /* 0x00000001131d7824 */ /* 0x000fe400018e060c */
[----:B------:R-:W-:Y:S02]  /*7ebc0*/  IMAD.IADD R4, R5, 0x1, R22 ;  /* 0x0000000105047824 */ /* 0x000fe400078e0216 */
[----:B------:R-:W-:Y:S01]  /*7ebd0*/  IMAD.X R27, R19, 0x1, R3, P4 ;  /* 0x00000001131b7824 */ /* 0x000fe200020e0603 */
[----:B-1----:R-:W-:Y:S01]  /*7ebe0*/  IADD3 R24, P1, R5, R0, RZ ;  /* 0x0000000005187210 */ /* 0x002fe20007f3e0ff */
[----:B------:R-:W-:Y:S01]  /*7ebf0*/  STL.64 [R1+0x1838], R28 ;  /* 0x0018381c01007387 */ /* 0x000fe20000100a00 */
[----:B------:R-:W-:Y:S01]  /*7ec00*/  IMAD.MOV.U32 R179, RZ, RZ, R177 ;  /* 0x000000ffffb37224 */ /* 0x000fe200078e00b1 */
[----:B------:R-:W1:Y:S02]  /*7ec10*/  LDC R22, c[0x0][0x248] ;  /* 0x00009200ff167b82 */ /* 0x000e640000000800 */
        /* <DEDUP_REMOVED lines=23> */
[C---:B--2---:R-:W-:Y:S01]  /*7ed90*/  IMAD.IADD R4, R5.reuse, 0x1, R252 ;  /* 0x0000000105047824 */ /* 0x044fe200078e02fc */
[C---:B----4-:R-:W-:Y:S01]  /*7eda0*/  IADD3 R26, P4, R5.reuse, R8, RZ ;  /* 0x00000008051a7210 */ /* 0x050fe20007f9e0ff */
[----:B------:R-:W2:Y:S01]  /*7edb0*/  LDC R252, c[0x0][0x248] ;  /* 0x00009200fffc7b82 */ /* 0x000ea20000000800 */
        /* <DEDUP_REMOVED lines=13> */
[----:B------:R-:W0:Y:S02]  /*7ee90*/  LDC R21, c[0x0][0x248] ;  /* 0x00009200ff157b82 */ /* 0x000e240000000800 */
        /* <DEDUP_REMOVED lines=29> */
[C---:B-1----:R-:W-:Y:S01]  /*7f070*/  IMAD.IADD R5, R4.reuse, 0x1, R22 ;  /* 0x0000000104057824 */ /* 0x042fe200078e0216 */
[----:B--2---:R-:W-:Y:S02]  /*7f080*/  IADD3 R24, P1, R4, R0, RZ ;  /* 0x0000000004187210 */ /* 0x004fe40007f3e0ff */
        /* <DEDUP_REMOVED lines=806> */
[----:B------:R-:W-:Y:S01]  /*822f0*/  IMAD.X R25, R19, 0x1, R2, P1 ;  /* 0x0000000113197824 */ /* 0x000fe200008e0602 */
[----:B------:R-:W-:-:S04]  /*82300*/  IADD3 R28, P3, R5, R9, RZ ;  /* 0x00000009051c7210 */ /* 0x000fc80007f7e0ff */
[----:B------:R4:W-:Y:S01]  /*82310*/  STL.64 [R1+0x18f0], R24 ;  /* 0x0018f01801007387 */ /* 0x0009e20000100a00 */
[----:B------:R-:W-:Y:S01]  /*82320*/  IMAD.X R29, R19, 0x1, R12, P3 ;  /* 0x00000001131d7824 */ /* 0x000fe200018e060c */
[C---:B---3--:R-:W-:Y:S01]  /*82330*/  IADD3 R26, P4, R5.reuse, R8, RZ ;  /* 0x00000008051a7210 */ /* 0x048fe20007f9e0ff */
[C---:B------:R-:W-:Y:S01]  /*82340*/  IMAD.IADD R4, R5.reuse, 0x1, R22 ;  /* 0x0000000105047824 */ /* 0x040fe200078e0216 */
[----:B----4-:R-:W-:Y:S02]  /*82350*/  IADD3 R24, P1, R5, R0, RZ ;  /* 0x0000000005187210 */ /* 0x010fe40007f3e0ff */
[----:B------:R-:W-:Y:S01]  /*82360*/  STL.64 [R1+0x1880], R28 ;  /* 0x0018801c01007387 */ /* 0x000fe20000100a00 */
[C---:B------:R-:W-:Y:S01]  /*82370*/  IMAD.X R27, R19.reuse, 0x1, R3, P4 ;  /* 0x00000001131b7824 */ /* 0x040fe200020e0603 */
[----:B------:R-:W3:Y:S01]  /*82380*/  LDC R22, c[0x0][0x248] ;  /* 0x00009200ff167b82 */ /* 0x000ee20000000800 */
        /* <DEDUP_REMOVED lines=10> */
[C---:B------:R-:W-:Y:S01]  /*82430*/  IMAD.IADD R5, R4.reuse, 0x1, R18 ;  /* 0x0000000104057824 */ /* 0x040fe200078e0212 */
[----:B0-----:R-:W-:Y:S02]  /*82440*/  IADD3 R24, P1, R4, R0, RZ ;  /* 0x0000000004187210 */ /* 0x001fe40007f3e0ff */
[----:B------:R-:W-:Y:S01]  /*82450*/  STL.64 [R1+0x1700], R28 ;  /* 0x0017001c01007387 */ /* 0x000fe20000100a00 */
[C---:B------:R-:W-:Y:S01]  /*82460*/  IMAD.X R27, R19.reuse, 0x1, R3, P4 ;  /* 0x00000001131b7824 */ /* 0x040fe200020e0603 */
[----:B------:R-:W0:Y:S01]  /*82470*/  LDC R18, c[0x0][0x248] ;  /* 0x00009200ff127b82 */ /* 0x000e220000000800 */
[----:B------:R-:W-:Y:S01]  /*82480*/  IMAD.X R25, R19, 0x1, R13, P1 ;  /* 0x0000000113197824 */ /* 0x000fe200008e060d */
[----:B------:R-:W-:-:S04]  /*82490*/  SHF.R.S32.HI R19, RZ, 0x1f, R5 ;  /* 0x0000001fff137819 */ /* 0x000fc80000011405 */
[----:B------:R4:W-:Y:S02]  /*824a0*/  STL.64 [R1+0x1610], R24 ;  /* 0x0016101801007387 */ /* 0x0009e40000100a00 */
[----:B----4-:R-:W-:Y:S02]  /*824b0*/  IADD3 R24, P1, R5, R11, RZ ;  /* 0x0000000b05187210 */ /* 0x010fe40007f3e0ff */
[----:B------:R4:W-:Y:S03]  /*824c0*/  STL.64 [R1+0x1690], R26 ;  /* 0x0016901a01007387 */ /* 0x0009e60000100a00 */
[----:B------:R-:W-:-:S05]  /*824d0*/  IMAD.X R25, R19, 0x1, R2, P1 ;  /* 0x0000000113197824 */ /* 0x000fca00008e0602 */
[----:B------:R1:W-:Y:S01]  /*824e0*/  STL.64 [R1+0x1588], R24 ;  /* 0x0015881801007387 */ /* 0x0003e20000100a00 */
[C---:B------:R-:W-:Y:S01]  /*824f0*/  IADD3 R230, P3, R5.reuse, R9, RZ ;  /* 0x0000000905e67210 */ /* 0x040fe20007f7e0ff */
[C---:B------:R-:W-:Y:S01]  /*82500*/  IMAD.IADD R4, R5.reuse, 0x1, R252 ;  /* 0x0000000105047824 */ /* 0x040fe200078e02fc */
[C---:B----4-:R-:W-:Y:S01]  /*82510*/  IADD3 R26, P4, R5.reuse, R8, RZ ;  /* 0x00000008051a7210 */ /* 0x050fe20007f9e0ff */
[----:B------:R-:W4:Y:S01]  /*82520*/  LDC R252, c[0x0][0x248] ;  /* 0x00009200fffc7b82 */ /* 0x000f220000000800 */
        /* <DEDUP_REMOVED lines=10> */
[C---:B------:R-:W-:Y:S01]  /*825d0*/  IADD3 R234, P3, R4.reuse, R9, RZ ;  /* 0x0000000904ea7210 */ /* 0x040fe20007f7e0ff */
[C---:B------:R-:W-:Y:S01]  /*825e0*/  IMAD.IADD R5, R4.reuse, 0x1, R21 ;  /* 0x0000000104057824 */ /* 0x040fe200078e0215 */
[C---:B-1----:R-:W-:Y:S01]  /*825f0*/  IADD3 R26, P4, R4.reuse, R8, RZ ;  /* 0x00000008041a7210 */ /* 0x042fe20007f9e0ff */
[----:B------:R-:W-:Y:S01]  /*82600*/  IMAD.MOV.U32 R248, RZ, RZ, R236 ;  /* 0x000000fffff87224 */ /* 0x000fe200078e00ec */
        /* <DEDUP_REMOVED lines=9> */
[----:B------:R-:W-:Y:S01]  /*826a0*/  IMAD.X R25, R19, 0x1, R2, P1 ;  /* 0x0000000113197824 */ /* 0x000fe200008e0602 */
[----:B------:R-:W-:-:S04]  /*826b0*/  IADD3 R28, P3, R5, R9, RZ ;  /* 0x00000009051c7210 */ /* 0x000fc80007f7e0ff */
[----:B------:R3:W-:Y:S01]  /*826c0*/  STL.64 [R1+0xc68], R24 ;  /* 0x000c681801007387 */ /* 0x0007e20000100a00 */
[----:B------:R-:W-:Y:S01]  /*826d0*/  IMAD.X R29, R19, 0x1, R12, P3 ;  /* 0x00000001131d7824 */ /* 0x000fe200018e060c */
[C---:B--2---:R-:W-:Y:S01]  /*826e0*/  IADD3 R26, P4, R5.reuse, R8, RZ ;  /* 0x00000008051a7210 */ /* 0x044fe20007f9e0ff */
[C---:B------:R-:W-:Y:S01]  /*826f0*/  IMAD.IADD R4, R5.reuse, 0x1, R20 ;  /* 0x0000000105047824 */ /* 0x040fe200078e0214 */
[----:B---3--:R-:W-:Y:S02]  /*82700*/  IADD3 R24, P1, R5, R0, RZ ;  /* 0x0000000005187210 */ /* 0x008fe40007f3e0ff */
[----:B------:R-:W-:Y:S01]  /*82710*/  STL.64 [R1+0xb20], R28 ;  /* 0x000b201c01007387 */ /* 0x000fe20000100a00 */
[C---:B------:R-:W-:Y:S01]  /*82720*/  IMAD.X R27, R19.reuse, 0x1, R3, P4 ;  /* 0x00000001131b7824 */ /* 0x040fe200020e0603 */
[----:B------:R-:W2:Y:S01]  /*82730*/  LDC R20, c[0x0][0x248] ;  /* 0x00009200ff147b82 */ /* 0x000ea20000000800 */
        /* <DEDUP_REMOVED lines=12> */
[----:B------:R0:W-:Y:S01]  /*82800*/  STL.64 [R1+0x5d8], R28 ;  /* 0x0005d81c01007387 */ /* 0x0001e20000100a00 */
[C---:B------:R-:W-:Y:S01]  /*82810*/  IMAD.X R27, R19.reuse, 0x1, R3, P4 ;  /* 0x00000001131b7824 */ /* 0x040fe200020e0603 */
[----:B------:R-:W3:Y:S01]  /*82820*/  LDC R22, c[0x0][0x248] ;  /* 0x00009200ff167b82 */ /* 0x000ee20000000800 */
[----:B------:R-:W-:Y:S01]  /*82830*/  IMAD.X R25, R19, 0x1, R13, P1 ;  /* 0x0000000113197824 */ /* 0x000fe200008e060d */
[----:B------:R-:W-:-:S04]  /*82840*/  SHF.R.S32.HI R19, RZ, 0x1f, R5 ;  /* 0x0000001fff137819 */ /* 0x000fc80000011405 */
[----:B------:R4:W-:Y:S01]  /*82850*/  STL.64 [R1+0x2f0], R24 ;  /* 0x0002f01801007387 */ /* 0x0009e20000100a00 */
[C---:B------:R-:W-:Y:S01]  /*82860*/  IADD3 R236, P3, R5.reuse, R9, RZ ;  /* 0x0000000905ec7210 */ /* 0x040fe20007f7e0ff */
[C---:B------:R-:W-:Y:S01]  /*82870*/  IMAD.IADD R4, R5.reuse, 0x1, R18 ;  /* 0x0000000105047824 */ /* 0x040fe200078e0212 */
[----:B0-----:R-:W0:Y:S01]  /*82880*/  LDC R28, c[0x0][0x248] ;  /* 0x00009200ff1c7b82 */ /* 0x001e220000000800 */
[----:B----4-:R-:W-:Y:S01]  /*82890*/  IADD3 R24, P1, R5, R11, RZ ;  /* 0x0000000b05187210 */ /* 0x010fe20007f3e0ff */
[----:B------:R4:W-:Y:S04]  /*828a0*/  STL.64 [R1+0x490], R26 ;  /* 0x0004901a01007387 */ /* 0x0009e80000100a00 */
[----:B------:R-:W-:-:S05]  /*828b0*/  IMAD.X R25, R19, 0x1, R2, P1 ;  /* 0x0000000113197824 */ /* 0x000fca00008e0602 */
[----:B------:R1:W-:Y:S01]  /*828c0*/  STL.64 [R1+0x260], R24 ;  /* 0x0002601801007387 */ /* 0x0003e20000100a00 */
[C---:B----4-:R-:W-:Y:S02]  /*828d0*/  IADD3 R26, P4, R5.reuse, R8, RZ ;  /* 0x00000008051a7210 */ /* 0x050fe40007f9e0ff */
[----:B-1----:R-:W-:Y:S01]  /*828e0*/  IADD3 R24, P1, R5, R0, RZ ;  /* 0x0000000005187210 */ /* 0x002fe20007f3e0ff */
[----:B------:R-:W-:-:S04]  /*828f0*/  IMAD.MOV.U32 R249, RZ, RZ, R237 ;  /* 0x000000fffff97224 */ /* 0x000fc800078e00ed */
        /* <DEDUP_REMOVED lines=9> */
[----:B------:R-:W-:Y:S02]  /*82990*/  IMAD.MOV.U32 R245, RZ, RZ, R249 ;  /* 0x000000fffff57224 */ /* 0x000fe400078e00f9 */
[----:B------:R-:W-:Y:S01]  /*829a0*/  IMAD.MOV.U32 R249, RZ, RZ, R240 ;  /* 0x000000fffff97224 */ /* 0x000fe200078e00f0 */
[C---:B------:R-:W-:Y:S01]  /*829b0*/  IADD3 R240, P3, R4.reuse, R9, RZ ;  /* 0x0000000904f07210 */ /* 0x040fe20007f7e0ff */
[C---:B------:R-:W-:Y:S01]  /*829c0*/  IMAD.IADD R5, R4.reuse, 0x1, R252 ;  /* 0x0000000104057824 */ /* 0x040fe200078e02fc */
[C---:B-1----:R-:W-:Y:S01]  /*829d0*/  IADD3 R26, P4, R4.reuse, R8, RZ ;  /* 0x00000008041a7210 */ /* 0x042fe20007f9e0ff */
[----:B------:R-:W-:Y:S01]  /*829e0*/  IMAD.MOV.U32 R18, RZ, RZ, R241 ;  /* 0x000000ffff127224 */ /* 0x000fe200078e00f1 */
[----:B------:R-:W1:Y:S01]  /*829f0*/  LDC R252, c[0x0][0x248] ;  /* 0x00009200fffc7b82 */ /* 0x000e620000000800 */
        /* <DEDUP_REMOVED lines=15> */
[----:B--2---:R-:W-:Y:S01]  /*82af0*/  IADD3 R24, P1, R5, R0, RZ ;  /* 0x0000000005187210 */ /* 0x004fe20007f3e0ff */
[----:B------:R2:W-:Y:S01]  /*82b00*/  STL.64 [R1+0x218], R30 ;  /* 0x0002181e01007387 */ /* 0x0005e20000100a00 */
[----:B------:R-:W-:Y:S01]  /*82b10*/  IMAD.MOV.U32 R250, RZ, RZ, R238 ;  /* 0x000000fffffa7224 */ /* 0x000fe200078e00ee */
[----:B------:R-:W4:Y:S02]  /*82b20*/  LDC R21, c[0x0][0x248] ;  /* 0x00009200ff157b82 */ /* 0x000f240000000800 */
[----:B------:R-:W-:Y:S01]  /*82b30*/  IMAD.X R25, R19, 0x1, R13, P1 ;  /* 0x0000000113197824 */ /* 0x000fe200008e060d */
[----:B------:R-:W-:Y:S01]  /*82b40*/  STL.64 [R1+0x210], R26 ;  /* 0x0002101a01007387 */ /* 0x000fe20000100a00 */
[----:B------:R-:W-:-:S03]  /*82b50*/  SHF.R.S32.HI R19, RZ, 0x1f, R4 ;  /* 0x0000001fff137819 */ /* 0x000fc60000011404 */
[----:B------:R3:W-:Y:S01]  /*82b60*/  STL.64 [R1+0x208], R24 ;  /* 0x0002081801007387 */ /* 0x0007e20000100a00 */
[C---:B--2---:R-:W-:Y:S02]  /*82b70*/  IADD3 R30, P3, R4.reuse, R9, RZ ;  /* 0x00000009041e7210 */ /* 0x044fe40007f7e0ff */
[----:B---3--:R-:W-:-:S05]  /*82b80*/  IADD3 R24, P1, R4, R11, RZ ;  /* 0x0000000b04187210 */ /* 0x008fca0007f3e0ff */
[----:B------:R-:W-:Y:S01]  /*82b90*/  IMAD.X R25, R19, 0x1, R2, P1 ;  /* 0x0000000113197824 */ /* 0x000fe200008e0602 */
[----:B------:R-:W-:-:S04]  /*82ba0*/  IADD3 R26, P4, R4, R8, RZ ;  /* 0x00000008041a7210 */ /* 0x000fc80007f9e0ff */
[----:B------:R2:W-:Y:S01]  /*82bb0*/  STL.64 [R1+0x200], R24 ;  /* 0x0002001801007387 */ /* 0x0005e20000100a00 */
[C---:B------:R-:W-:Y:S02]  /*82bc0*/  IMAD.X R31, R19.reuse, 0x1, R12, P3 ;  /* 0x00000001131f7824 */ /* 0x040fe400018e060c */
[C---:B------:R-:W-:Y:S02]  /*82bd0*/  IMAD.X R27, R19.reuse, 0x1, R3, P4 ;  /* 0x00000001131b7824 */ /* 0x040fe400020e0603 */
[C---:B------:R-:W-:Y:S01]  /*82be0*/  IMAD.IADD R5, R4.reuse, 0x1, R20 ;  /* 0x0000000104057824 */ /* 0x040fe200078e0214 */
[----:B--2---:R-:W-:Y:S01]  /*82bf0*/  IADD3 R24, P1, R4, R0, RZ ;  /* 0x0000000004187210 */ /* 0x004fe20007f3e0ff */
[----:B------:R2:W-:Y:S01]  /*82c00*/  STL.64 [R1+0x1f8], R30 ;  /* 0x0001f81e01007387 */ /* 0x0005e20000100a00 */
[----:B------:R-:W-:Y:S01]  /*82c10*/  IMAD.MOV.U32 R251, RZ, RZ, R239 ;  /* 0x000000fffffb7224 */ /* 0x000fe200078e00ef */
[----:B------:R-:W3:Y:S02]  /*82c20*/  LDC R20, c[0x0][0x248] ;  /* 0x00009200ff147b82 */ /* 0x000ee40000000800 */
[----:B------:R-:W-:Y:S01]  /*82c30*/  IMAD.X R25, R19, 0x1, R13, P1 ;  /* 0x0000000113197824 */ /* 0x000fe200008e060d */
[----:B------:R-:W-:Y:S01]  /*82c40*/  STL.64 [R1+0x1f0], R26 ;  /* 0x0001f01a01007387 */ /* 0x000fe20000100a00 */
[----:B------:R-:W-:-:S03]  /*82c50*/  SHF.R.S32.HI R19, RZ, 0x1f, R5 ;  /* 0x0000001fff137819 */ /* 0x000fc60000011405 */
[----:B------:R0:W-:Y:S01]  /*82c60*/  STL.64 [R1+0x1e8], R24 ;  /* 0x0001e81801007387 */ /* 0x0001e20000100a00 */
[C---:B------:R-:W-:Y:S01]  /*82c70*/  IADD3 R238, P3, R5.reuse, R9, RZ ;  /* 0x0000000905ee7210 */ /* 0x040fe20007f7e0ff */
[C---:B------:R-:W-:Y:S01]  /*82c80*/  IMAD.IADD R4, R5.reuse, 0x1, R22 ;  /* 0x0000000105047824 */ /* 0x040fe200078e0216 */
[----:B--2---:R-:W2:Y:S01]  /*82c90*/  LDC R30, c[0x0][0x248] ;  /* 0x00009200ff1e7b82 */ /* 0x004ea20000000800 */
[C---:B0-----:R-:W-:Y:S02]  /*82ca0*/  IADD3 R24, P1, R5.reuse, R11, RZ ;  /* 0x0000000b05187210 */ /* 0x041fe40007f3e0ff */
[----:B------:R-:W-:Y:S01]  /*82cb0*/  IADD3 R26, P4, R5, R8, RZ ;  /* 0x00000008051a7210 */ /* 0x000fe20007f9e0ff */
[----:B------:R-:W-:-:S04]  /*82cc0*/  IMAD.X R239, R19, 0x1, R12, P3 ;  /* 0x0000000113ef7824 */ /* 0x000fc800018e060c */
[----:B------:R-:W0:Y:S01]  /*82cd0*/  LDC R22, c[0x0][0x248] ;  /* 0x00009200ff167b82 */ /* 0x000e220000000800 */
[----:B------:R-:W-:-:S05]  /*82ce0*/  IMAD.X R25, R19, 0x1, R2, P1 ;  /* 0x0000000113197824 */ /* 0x000fca00008e0602 */
[----:B------:R1:W-:Y:S01]  /*82cf0*/  STL.64 [R1+0x1e0], R24 ;  /* 0x0001e01801007387 */ /* 0x0003e20000100a00 */
[----:B------:R-:W-:Y:S01]  /*82d00*/  IMAD.X R27, R19, 0x1, R3, P4 ;  /* 0x00000001131b7824 */ /* 0x000fe200020e0603 */
[----:B-1----:R-:W-:-:S05]  /*82d10*/  IADD3 R24, P1, R5, R0, RZ ;  /* 0x0000000005187210 */ /* 0x002fca0007f3e0ff */
[----:B------:R-:W-:Y:S01]  /*82d20*/  IMAD.X R25, R19, 0x1, R13, P1 ;  /* 0x0000000113197824 */ /* 0x000fe200008e060d */
[----:B------:R-:W-:-:S04]  /*82d30*/  SHF.R.S32.HI R19, RZ, 0x1f, R4 ;  /* 0x0000001fff137819 */ /* 0x000fc80000011404 */
[----:B------:R1:W-:Y:S02]  /*82d40*/  STL.64 [R1+0x1c8], R24 ;  /* 0x0001c81801007387 */ /* 0x0003e40000100a00 */
[----:B-1----:R-:W-:Y:S02]  /*82d50*/  IADD3 R24, P1, R4, R11, RZ ;  /* 0x0000000b04187210 */ /* 0x002fe40007f3e0ff */
[----:B------:R1:W-:Y:S03]  /*82d60*/  STL.64 [R1+0x1d0], R26 ;  /* 0x0001d01a01007387 */ /* 0x0003e60000100a00 */
[----:B------:R-:W-:-:S05]  /*82d70*/  IMAD.X R25, R19, 0x1, R2, P1 ;  /* 0x0000000113197824 */ /* 0x000fca00008e0602 */
[----:B------:R4:W-:Y:S01]  /*82d80*/  STL.64 [R1+0x1c0], R24 ;  /* 0x0001c01801007387 */ /* 0x0009e20000100a00 */
[C---:B-1----:R-:W-:Y:S01]  /*82d90*/  IADD3 R26, P3, R4.reuse, R9, RZ ;  /* 0x00000009041a7210 */ /* 0x042fe20007f7e0ff */
[----:B------:R-:W-:Y:S01]  /*82da0*/  IMAD.MOV.U32 R246, RZ, RZ, R242 ;  /* 0x000000fffff67224 */ /* 0x000fe200078e00f2 */
[C---:B------:R-:W-:Y:S01]  /*82db0*/  IADD3 R242, P4, R4.reuse, R8, RZ ;  /* 0x0000000804f27210 */ /* 0x040fe20007f9e0ff */
[C---:B------:R-:W-:Y:S02]  /*82dc0*/  IMAD.IADD R5, R4.reuse, 0x1, R28 ;  /* 0x0000000104057824 */ /* 0x040fe400078e021c */
[----:B------:R-:W-:Y:S01]  /*82dd0*/  IMAD.X R27, R19, 0x1, R12, P3 ;  /* 0x00000001131b7824 */ /* 0x000fe200018e060c */
[----:B----4-:R-:W-:Y:S01]  /*82de0*/  IADD3 R24, P1, R4, R0, RZ ;  /* 0x0000000004187210 */ /* 0x010fe20007f3e0ff */
[----:B------:R-:W-:-:S04]  /*82df0*/  IMAD.MOV.U32 R247, RZ, RZ, R243 ;  /* 0x000000fffff77224 */ /* 0x000fc800078e00f3 */
[C---:B------:R-:W-:Y:S01]  /*82e00*/  IMAD.X R25, R19.reuse, 0x1, R13, P1 ;  /* 0x0000000113197824 */ /* 0x040fe200008e060d */
[----:B------:R-:W-:Y:S01]  /*82e10*/  STL.64 [R1+0x1b8], R26 ;  /* 0x0001b81a01007387 */ /* 0x000fe20000100a00 */
[----:B------:R-:W-:Y:S01]  /*82e20*/  IMAD.X R243, R19, 0x1, R3, P4 ;  /* 0x0000000113f37824 */ /* 0x000fe200020e0603 */
[----:B------:R-:W-:Y:S02]  /*82e30*/  SHF.R.S32.HI R19, RZ, 0x1f, R5 ;  /* 0x0000001fff137819 */ /* 0x000fe40000011405 */
        /* <DEDUP_REMOVED lines=16> */
[----:B---3--:R-:W-:Y:S01]  /*82f40*/  IADD3 R24, P1, R4, R11, RZ ;  /* 0x0000000b04187210 */ /* 0x008fe20007f3e0ff */
[----:B------:R1:W-:Y:S04]  /*82f50*/  STL.64 [R1+0x190], R26 ;  /* 0x0001901a01007387 */ /* 0x0003e80000100a00 */
[----:B------:R-:W-:-:S05]  /*82f60*/  IMAD.X R25, R19, 0x1, R2, P1 ;  /* 0x0000000113197824 */ /* 0x000fca00008e0602 */
[----:B------:R3:W-:Y:S01]  /*82f70*/  STL.64 [R1+0x180], R24 ;  /* 0x0001801801007387 */ /* 0x0007e20000100a00 */
[C---:B-1----:R-:W-:Y:S01]  /*82f80*/  IADD3 R26, P4, R4.reuse, R8, RZ ;  /* 0x00000008041a7210 */ /* 0x042fe20007f9e0ff */
[C---:B------:R-:W-:Y:S02]  /*82f90*/  IMAD.X R29, R19.reuse, 0x1, R12, P3 ;  /* 0x00000001131d7824 */ /* 0x040fe400018e060c */
[C---:B------:R-:W-:Y:S02]  /*82fa0*/  IMAD.IADD R5, R4.reuse, 0x1, R21 ;  /* 0x0000000104057824 */ /* 0x040fe400078e0215 */
[C---:B------:R-:W-:Y:S01]  /*82fb0*/  IMAD.X R27, R19.reuse, 0x1, R3, P4 ;  /* 0x00000001131b7824 */ /* 0x040fe200020e0603 */
[----:B---3--:R-:W-:Y:S01]  /*82fc0*/  IADD3 R24, P1, R4, R0, RZ ;  /* 0x0000000004187210 */ /* 0x008fe20007f3e0ff */
[----:B------:R1:W-:Y:S01]  /*82fd0*/  STL.64 [R1+0x178], R28 ;  /* 0x0001781c01007387 */ /* 0x0003e20000100a00 */
[----:B------:R-:W3:Y:S03]  /*82fe0*/  LDC R21, c[0x0][0x248] ;  /* 0x00009200ff157b82 */ /* 0x000ee60000000800 */
[----:B------:R-:W-:Y:S01]  /*82ff0*/  IMAD.X R25, R19, 0x1, R13, P1 ;  /* 0x0000000113197824 */ /* 0x000fe200008e060d */
[----:B------:R-:W-:Y:S01]  /*83000*/  STL.64 [R1+0x170], R26 ;  /* 0x0001701a01007387 */ /* 0x000fe20000100a00 */
[----:B------:R-:W-:-:S03]  /*83010*/  SHF.R.S32.HI R19, RZ, 0x1f, R5 ;  /* 0x0000001fff137819 */ /* 0x000fc60000011405 */
[----:B------:R2:W-:Y:S01]  /*83020*/  STL.64 [R1+0x168], R24 ;  /* 0x0001681801007387 */ /* 0x0005e20000100a00 */
[C---:B-1----:R-:W-:Y:S02]  /*83030*/  IADD3 R28, P3, R5.reuse, R9, RZ ;  /* 0x00000009051c7210 */ /* 0x042fe40007f7e0ff */
[----:B--2---:R-:W-:-:S05]  /*83040*/  IADD3 R24, P1, R5, R11, RZ ;  /* 0x0000000b05187210 */ /* 0x004fca0007f3e0ff */
[----:B------:R-:W-:Y:S01]  /*83050*/  IMAD.X R25, R19, 0x1, R2, P1 ;  /* 0x0000000113197824 */ /* 0x000fe200008e0602 */
[----:B------:R-:W-:-:S04]  /*83060*/  IADD3 R26, P4, R5, R8, RZ ;  /* 0x00000008051a7210 */ /* 0x000fc80007f9e0ff */
[----:B------:R1:W-:Y:S01]  /*83070*/  STL.64 [R1+0x160], R24 ;  /* 0x0001601801007387 */ /* 0x0003e20000100a00 */
[C---:B------:R-:W-:Y:S02]  /*83080*/  IMAD.X R29, R19.reuse, 0x1, R12, P3 ;  /* 0x00000001131d7824 */ /* 0x040fe400018e060c */
[----:B------:R-:W-:Y:S02]  /*83090*/  IMAD.X R27, R19, 0x1, R3, P4 ;  /* 0x00000001131b7824 */ /* 0x000fe400020e0603 */
[C---:B------:R-:W-:Y:S01]  /*830a0*/  IMAD.IADD R4, R5.reuse, 0x1, R20 ;  /* 0x0000000105047824 */ /* 0x040fe200078e0214 */
[----:B-1----:R-:W-:Y:S01]  /*830b0*/  IADD3 R24, P1, R5, R0, RZ ;  /* 0x0000000005187210 */ /* 0x002fe20007f3e0ff */
[----:B------:R-:W-:Y:S01]  /*830c0*/  STL.64 [R1+0x158], R28 ;  /* 0x0001581c01007387 */ /* 0x000fe20000100a00 */
[----:B------:R-:W1:Y:S03]  /*830d0*/  LDC R20, c[0x0][0x248] ;  /* 0x00009200ff147b82 */ /* 0x000e660000000800 */
[----:B------:R-:W-:Y:S01]  /*830e0*/  IMAD.X R25, R19, 0x1, R13, P1 ;  /* 0x0000000113197824 */ /* 0x000fe200008e060d */
[----:B------:R-:W-:Y:S01]  /*830f0*/  STL.64 [R1+0x150], R26 ;  /* 0x0001501a01007387 */ /* 0x000fe20000100a00 */
[----:B------:R-:W-:-:S03]  /*83100*/  SHF.R.S32.HI R19, RZ, 0x1f, R4 ;  /* 0x0000001fff137819 */ /* 0x000fc60000011404 */
[----:B------:R2:W-:Y:S02]  /*83110*/  STL.64 [R1+0x148], R24 ;  /* 0x0001481801007387 */ /* 0x0005e40000100a00 */
[----:B--2---:R-:W-:-:S05]  /*83120*/  IADD3 R24, P1, R4, R11, RZ ;  /* 0x0000000b04187210 */ /* 0x004fca0007f3e0ff */
[----:B------:R-:W-:Y:S01]  /*83130*/  IMAD.X R25, R19, 0x1, R2, P1 ;  /* 0x0000000113197824 */ /* 0x000fe200008e0602 */
[----:B------:R-:W-:-:S04]  /*83140*/  IADD3 R28, P3, R4, R9, RZ ;  /* 0x00000009041c7210 */ /* 0x000fc80007f7e0ff */
[----:B------:R2:W-:Y:S01]  /*83150*/  STL.64 [R1+0x140], R24 ;  /* 0x0001401801007387 */ /* 0x0005e20000100a00 */
[C---:B------:R-:W-:Y:S01]  /*83160*/  IMAD.X R29, R19.reuse, 0x1, R12, P3 ;  /* 0x00000001131d7824 */ /* 0x040fe200018e060c */
[C---:B------:R-:W-:Y:S01]  /*83170*/  IADD3 R26, P4, R4.reuse, R8, RZ ;  /* 0x00000008041a7210 */ /* 0x040fe20007f9e0ff */
[C---:B0-----:R-:W-:Y:S02]  /*83180*/  IMAD.IADD R5, R4.reuse, 0x1, R22 ;  /* 0x0000000104057824 */ /* 0x041fe400078e0216 */
[----:B------:R-:W0:Y:S01]  /*83190*/  LDC R22, c[0x0][0x248] ;  /* 0x00009200ff167b82 */ /* 0x000e220000000800 */
[----:B--2---:R-:W-:Y:S01]  /*831a0*/  IADD3 R24, P1, R4, R0, RZ ;  /* 0x0000000004187210 */ /* 0x004fe20007f3e0ff */
[----:B------:R2:W-:Y:S04]  /*831b0*/  STL.64 [R1+0x138], R28 ;  /* 0x0001381c01007387 */ /* 0x0005e80000100a00 */
[----:B------:R-:W-:-:S02]  /*831c0*/  IMAD.X R25, R19, 0x1, R13, P1 ;  /* 0x0000000113197824 */ /* 0x000fc400008e060d */
[----:B------:R-:W-:Y:S01]  /*831d0*/  IMAD.X R27, R19, 0x1, R3, P4 ;  /* 0x00000001131b7824 */ /* 0x000fe200020e0603 */
[----:B------:R-:W-:Y:S02]  /*831e0*/  SHF.R.S32.HI R19, RZ, 0x1f, R5 ;  /* 0x0000001fff137819 */ /* 0x000fe40000011405 */
[----:B------:R4:W-:Y:S01]  /*831f0*/  STL.64 [R1+0x128], R24 ;  /* 0x0001281801007387 */ /* 0x0009e20000100a00 */
[C---:B--2---:R-:W-:Y:S02]  /*83200*/  IADD3 R28, P3, R5.reuse, R9, RZ ;  /* 0x00000009051c7210 */ /* 0x044fe40007f7e0ff */
[----:B----4-:R-:W-:Y:S01]  /*83210*/  IADD3 R24, P1, R5, R11, RZ ;  /* 0x0000000b05187210 */ /* 0x010fe20007f3e0ff */
        /* <DEDUP_REMOVED lines=8> */
[----:B------:R-:W-:Y:S04]  /*832a0*/  STL.64 [R1+0x118], R28 ;  /* 0x0001181c01007387 */ /* 0x000fe80000100a00 */
        /* <DEDUP_REMOVED lines=10> */
[C---:B------:R-:W-:Y:S02]  /*83350*/  IMAD.IADD R5, R4.reuse, 0x1, R252 ;  /* 0x0000000104057824 */ /* 0x040fe400078e02fc */
[----:B------:R-:W-:Y:S01]  /*83360*/  IMAD.MOV.U32 R244, RZ, RZ, R248 ;  /* 0x000000fffff47224 */ /* 0x000fe200078e00f8 */
[----:B--2---:R-:W-:Y:S01]  /*83370*/  IADD3 R24, P1, R4, R0, RZ ;  /* 0x0000000004187210 */ /* 0x004fe20007f3e0ff */
[----:B------:R2:W-:Y:S01]  /*83380*/  STL.64 [R1+0xf8], R28 ;  /* 0x0000f81c01007387 */ /* 0x0005e20000100a00 */
[C---:B------:R-:W-:Y:S01]  /*83390*/  IMAD.X R27, R19.reuse, 0x1, R3, P4 ;  /* 0x00000001131b7824 */ /* 0x040fe200020e0603 */
[----:B------:R-:W4:Y:S02]  /*833a0*/  LDC R252, c[0x0][0x228] ;  /* 0x00008a00fffc7b82 */ /* 0x000f240000000800 */
[----:B------:R-:W-:Y:S01]  /*833b0*/  IMAD.X R25, R19, 0x1, R13, P1 ;  /* 0x0000000113197824 */ /* 0x000fe200008e060d */
[----:B------:R-:W-:-:S04]  /*833c0*/  SHF.R.S32.HI R19, RZ, 0x1f, R5 ;  /* 0x0000001fff137819 */ /* 0x000fc80000011405 */
[----:B------:R3:W-:Y:S01]  /*833d0*/  STL.64 [R1+0xe8], R24 ;  /* 0x0000e81801007387 */ /* 0x0007e20000100a00 */
[C---:B--2---:R-:W-:Y:S02]  /*833e0*/  IADD3 R28, P3, R5.reuse, R9, RZ ;  /* 0x00000009051c7210 */ /* 0x044fe40007f7e0ff */
[----:B---3--:R-:W-:Y:S01]  /*833f0*/  IADD3 R24, P1, R5, R11, RZ ;  /* 0x0000000b05187210 */ /* 0x008fe20007f3e0ff */
[----:B------:R2:W-:Y:S04]  /*83400*/  STL.64 [R1+0xf0], R26 ;  /* 0x0000f01a01007387 */ /* 0x0005e80000100a00 */
[----:B------:R-:W-:-:S05]  /*83410*/  IMAD.X R25, R19, 0x1, R2, P1 ;  /* 0x0000000113197824 */ /* 0x000fca00008e0602 */
[----:B------:R3:W-:Y:S01]  /*83420*/  STL.64 [R1+0xe0], R24 ;  /* 0x0000e01801007387 */ /* 0x0007e20000100a00 */
[----:B--2---:R-:W-:Y:S01]  /*83430*/  IADD3 R26, P4, R5, R8, RZ ;  /* 0x00000008051a7210 */ /* 0x004fe20007f9e0ff */
[----:B------:R-:W-:Y:S02]  /*83440*/  IMAD.X R29, R19, 0x1, R12, P3 ;  /* 0x00000001131d7824 */ /* 0x000fe400018e060c */
[----:B------:R-:W-:Y:S02]  /*83450*/  IMAD.IADD R4, R5, 0x1, R21 ;  /* 0x0000000105047824 */ /* 0x000fe400078e0215 */
[----:B------:R-:W-:Y:S01]  /*83460*/  IMAD.X R27, R19, 0x1, R3, P4 ;  /* 0x00000001131b7824 */ /* 0x000fe200020e0603 */
[----:B---3--:R-:W-:Y:S01]  /*83470*/  IADD3 R24, P1, R5, R0, RZ ;  /* 0x0000000005187210 */ /* 0x008fe20007f3e0ff */
[----:B------:R2:W-:Y:S01]  /*83480*/  STL.64 [R1+0xd8], R28 ;  /* 0x0000d81c01007387 */ /* 0x0005e20000100a00 */
[----:B------:R-:W-:Y:S01]  /*83490*/  IMAD.MOV.U32 R248, RZ, RZ, R249 ;  /* 0x000000fffff87224 */ /* 0x000fe200078e00f9 */
[----:B------:R-:W3:Y:S02]  /*834a0*/  LDC R21, c[0x0][0x228] ;  /* 0x00008a00ff157b82 */ /* 0x000ee40000000800 */
[----:B------:R-:W-:Y:S01]  /*834b0*/  IMAD.X R25, R19, 0x1, R13, P1 ;  /* 0x0000000113197824 */ /* 0x000fe200008e060d */
[----:B------:R-:W-:Y:S01]  /*834c0*/  STL.64 [R1+0xd0], R26 ;  /* 0x0000d01a01007387 */ /* 0x000fe20000100a00 */
[----:B------:R-:W-:-:S03]  /*834d0*/  SHF.R.S32.HI R5, RZ, 0x1f, R4 ;  /* 0x0000001fff057819 */ /* 0x000fc60000011404 */
[----:B------:R1:W-:Y:S01]  /*834e0*/  STL.64 [R1+0xc8], R24 ;  /* 0x0000c81801007387 */ /* 0x0003e20000100a00 */
[C---:B------:R-:W-:Y:S02]  /*834f0*/  IADD3 R30, P3, R4.reuse, R9, RZ ;  /* 0x00000009041e7210 */ /* 0x040fe40007f7e0ff */
[C---:B--2---:R-:W-:Y:S02]  /*83500*/  IADD3 R28, P4, R4.reuse, R8, RZ ;  /* 0x00000008041c7210 */ /* 0x044fe40007f9e0ff */
[----:B-1----:R-:W-:-:S05]  /*83510*/  IADD3 R24, P1, R4, R11, RZ ;  /* 0x0000000b04187210 */ /* 0x002fca0007f3e0ff */
[C---:B------:R-:W-:Y:S01]  /*83520*/  IMAD.X R25, R5.reuse, 0x1, R2, P1 ;  /* 0x0000000105197824 */ /* 0x040fe200008e0602 */
[C---:B------:R-:W-:Y:S01]  /*83530*/  IADD3 R26, P1, R4.reuse, R0, RZ ;  /* 0x00000000041a7210 */ /* 0x040fe20007f3e0ff */
[C---:B------:R-:W-:Y:S02]  /*83540*/  IMAD.X R31, R5.reuse, 0x1, R12, P3 ;  /* 0x00000001051f7824 */ /* 0x040fe400018e060c */
[C---:B------:R-:W-:Y:S02]  /*83550*/  IMAD.X R29, R5.reuse, 0x1, R3, P4 ;  /* 0x00000001051d7824 */ /* 0x040fe400020e0603 */
[----:B------:R-:W-:Y:S01]  /*83560*/  IMAD.X R27, R5, 0x1, R13, P1 ;  /* 0x00000001051b7824 */ /* 0x000fe200008e060d */
[----:B------:R-:W-:Y:S01]  /*83570*/  STL.64 [R1+0xc0], R24 ;  /* 0x0000c01801007387 */ /* 0x000fe20000100a00 */
[----:B------:R-:W-:Y:S02]  /*83580*/  IMAD.IADD R19, R4, 0x1, R20 ;  /* 0x0000000104137824 */ /* 0x000fe400078e0214 */
[----:B------:R-:W1:Y:S01]  /*83590*/  LDC R20, c[0x0][0x248] ;  /* 0x00009200ff147b82 */ /* 0x000e620000000800 */
[----:B------:R-:W-:Y:S04]  /*835a0*/  STL.64 [R1+0xa8], R26 ;  /* 0x0000a81a01007387 */ /* 0x000fe80000100a00 */
[----:B------:R-:W-:Y:S01]  /*835b0*/  STL.64 [R1+0xb8], R30 ;  /* 0x0000b81e01007387 */ /* 0x000fe20000100a00 */
[----:B------:R-:W-:-:S03]  /*835c0*/  SHF.R.S32.HI R5, RZ, 0x1f, R19 ;  /* 0x0000001fff057819 */ /* 0x000fc60000011413 */
[----:B------:R2:W-:Y:S02]  /*835d0*/  STL.64 [R1+0xb0], R28 ;  /* 0x0000b01c01007387 */ /* 0x0005e40000100a00 */
[----:B--2---:R-:W-:Y:S01]  /*835e0*/  IMAD.MOV.U32 R28, RZ, RZ, R16 ;  /* 0x000000ffff1c7224 */ /* 0x004fe200078e0010 */
[----:B------:R-:W-:Y:S01]  /*835f0*/  IADD3 R16, P1, R19, R11, RZ ;  /* 0x0000000b13107210 */ /* 0x000fe20007f3e0ff */
[----:B------:R-:W-:-:S04]  /*83600*/  IMAD.MOV.U32 R29, RZ, RZ, R17 ;  /* 0x000000ffff1d7224 */ /* 0x000fc800078e0011 */
[----:B------:R-:W-:-:S05]  /*83610*/  IMAD.X R17, R5, 0x1, R2, P1 ;  /* 0x0000000105117824 */ /* 0x000fca00008e0602 */
[----:B------:R2:W-:Y:S02]  /*83620*/  STL.64 [R1+0x98], R16 ;  /* 0x0000981001007387 */ /* 0x0005e40000100a00 */
[----:B--2---:R-:W2:Y:S01]  /*83630*/  LDC.64 R16, c[0x0][0x228] ;  /* 0x00008a00ff107b82 */ /* 0x004ea20000000a00 */
[----:B------:R-:W-:Y:S02]  /*83640*/  IMAD.MOV.U32 R249, RZ, RZ, R18 ;  /* 0x000000fffff97224 */ /* 0x000fe400078e0012 */
[----:B------:R-:W-:Y:S01]  /*83650*/  IMAD.MOV.U32 R26, RZ, RZ, R250 ;  /* 0x000000ffff1a7224 */ /* 0x000fe200078e00fa */
[C---:B------:R-:W-:Y:S01]  /*83660*/  IADD3 R250, P3, R19.reuse, R9, RZ ;  /* 0x0000000913fa7210 */ /* 0x040fe20007f7e0ff */
[----:B------:R-:W-:Y:S01]  /*83670*/  IMAD.MOV.U32 R18, RZ, RZ, R32 ;  /* 0x000000ffff127224 */ /* 0x000fe200078e0020 */
[C---:B------:R-:W-:Y:S02]  /*83680*/  IADD3 R32, P4, R19.reuse, R8, RZ ;  /* 0x0000000813207210 */ /* 0x040fe40007f9e0ff */
[----:B------:R-:W-:Y:S01]  /*83690*/  IADD3 R30, P1, R19, R0, RZ ;  /* 0x00000000131e7210 */ /* 0x000fe20007f3e0ff */
[----:B------:R-:W-:-:S02]  /*836a0*/  IMAD.MOV.U32 R27, RZ, RZ, R251 ;  /* 0x000000ffff1b7224 */ /* 0x000fc400078e00fb */
[----:B------:R-:W-:Y:S02]  /*836b0*/  IMAD.MOV.U32 R25, RZ, RZ, R33 ;  /* 0x000000ffff197224 */ /* 0x000fe400078e0021 */
[C---:B------:R-:W-:Y:S02]  /*836c0*/  IMAD.X R251, R5.reuse, 0x1, R12, P3 ;  /* 0x0000000105fb7824 */ /* 0x040fe400018e060c */
[----:B------:R-:W-:Y:S02]  /*836d0*/  IMAD.X R33, R5, 0x1, R3, P4 ;  /* 0x0000000105217824 */ /* 0x000fe400020e0603 */
[----:B0-----:R-:W-:Y:S02]  /*836e0*/  IMAD.IADD R4, R19, 0x1, R22 ;  /* 0x0000000113047824 */ /* 0x001fe400078e0216 */
[----:B------:R-:W-:Y:S02]  /*836f0*/  IMAD.X R31, R5, 0x1, R13, P1 ;  /* 0x00000001051f7824 */ /* 0x000fe400008e060d */
[----:B--2---:R-:W-:-:S02]  /*83700*/  IMAD.MOV.U32 R22, RZ, RZ, R17 ;  /* 0x000000ffff167224 */ /* 0x004fc400078e0011 */
[----:B------:R-:W-:Y:S02]  /*83710*/  IMAD.MOV.U32 R24, RZ, RZ, R16 ;  /* 0x000000ffff187224 */ /* 0x000fe400078e0010 */
[----:B------:R-:W3:Y:S01]  /*83720*/  LDL.LU.64 R16, [R1+0x3130] ;  /* 0x0031300001107983 */ /* 0x000ee20000300a00 */
[----:B------:R-:W-:-:S03]  /*83730*/  SHF.R.S32.HI R19, RZ, 0x1f, R4 ;  /* 0x0000001fff137819 */ /* 0x000fc60000011404 */
[----:B------:R0:W-:Y:S04]  /*83740*/  STL.64 [R1+0x90], R250 ;  /* 0x000090fa01007387 */ /* 0x0001e80000100a00 */
[----:B------:R-:W-:Y:S04]  /*83750*/  STL.64 [R1+0x58], R32 ;  /* 0x0000582001007387 */ /* 0x000fe80000100a00 */
[----:B------:R2:W-:Y:S01]  /*83760*/  STL.64 [R1+0x50], R30 ;  /* 0x0000501e01007387 */ /* 0x0005e20000100a00 */
[----:B0-----:R-:W-:Y:S02]  /*83770*/  IMAD.MOV.U32 R251, RZ, RZ, R248 ;  /* 0x000000fffffb7224 */ /* 0x001fe400078e00f8 */
[----:B------:R-:W-:Y:S01]  /*83780*/  IMAD.MOV.U32 R248, RZ, RZ, R14 ;  /* 0x000000fffff87224 */ /* 0x000fe200078e000e */
[C---:B------:R-:W-:Y:S01]  /*83790*/  IADD3 R14, P4, R4.reuse, R8, RZ ;  /* 0x00000008040e7210 */ /* 0x040fe20007f9e0ff */
[----:B------:R-:W-:Y:S01]  /*837a0*/  IMAD.MOV.U32 R250, RZ, RZ, R249 ;  /* 0x000000fffffa7224 */ /* 0x000fe200078e00f9 */
[C---:B--2---:R-:W-:Y:S01]  /*837b0*/  IADD3 R30, P1, R4.reuse, R11, RZ ;  /* 0x0000000b041e7210 */ /* 0x044fe20007f3e0ff */
[----:B------:R-:W-:Y:S01]  /*837c0*/  IMAD.MOV.U32 R249, RZ, RZ, R15 ;  /* 0x000000fffff97224 */ /* 0x000fe200078e000f */
[----:B------:R-:W-:Y:S01]  /*837d0*/  IADD3 R32, P3, R4, R9, RZ ;  /* 0x0000000904207210 */ /* 0x000fe20007f7e0ff */
[----:B------:R-:W-:-:S02]  /*837e0*/  IMAD.X R15, R19, 0x1, R3, P4 ;  /* 0x00000001130f7824 */ /* 0x000fc400020e0603 */
[C---:B------:R-:W-:Y:S02]  /*837f0*/  IMAD.X R31, R19.reuse, 0x1, R2, P1 ;  /* 0x00000001131f7824 */ /* 0x040fe400008e0602 */
[C---:B-1----:R-:W-:Y:S02]  /*83800*/  IMAD.IADD R5, R4.reuse, 0x1, R20 ;  /* 0x0000000104057824 */ /* 0x042fe400078e0214 */
[----:B------:R-:W-:Y:S01]  /*83810*/  IMAD.X R33, R19, 0x1, R12, P3 ;  /* 0x0000000113217824 */ /* 0x000fe200018e060c */
[----:B------:R0:W-:Y:S04]  /*83820*/  STL.64 [R1+0x48], R30 ;  /* 0x0000481e01007387 */ /* 0x0001e80000100a00 */
[----:B------:R1:W-:Y:S01]  /*83830*/  STL.64 [R1+0x38], R14 ;  /* 0x0000380e01007387 */ /* 0x0003e20000100a00 */
[----:B0-----:R-:W-:-:S02]  /*83840*/  IADD3 R30, P1, R4, R0, RZ ;  /* 0x00000000041e7210 */ /* 0x001fc40007f3e0ff */
[----:B------:R-:W-:Y:S02]  /*83850*/  SHF.R.S32.HI R4, RZ, 0x1f, R5 ;  /* 0x0000001fff047819 */ /* 0x000fe40000011405 */
[----:B-1----:R-:W-:Y:S01]  /*83860*/  IADD3 R14, P3, R5, R11, RZ ;  /* 0x0000000b050e7210 */ /* 0x002fe20007f7e0ff */
[----:B------:R-:W-:Y:S01]  /*83870*/  IMAD.X R31, R19, 0x1, R13, P1 ;  /* 0x00000001131f7824 */ /* 0x000fe200008e060d */
[----:B------:R-:W-:Y:S01]  /*83880*/  STL.64 [R1+0x40], R32 ;  /* 0x0000402001007387 */ /* 0x000fe20000100a00 */
[C---:B------:R-:W-:Y:S01]  /*83890*/  IADD3 R20, P5, R5.reuse, R0, RZ ;  /* 0x0000000005147210 */ /* 0x040fe20007fbe0ff */
[----:B------:R-:W0:Y:S01]  /*838a0*/  LDC R19, c[0x0][0x228] ;  /* 0x00008a00ff137b82 */ /* 0x000e220000000800 */
[----:B------:R-:W-:Y:S01]  /*838b0*/  IMAD.X R15, R4, 0x1, R2, P3 ;  /* 0x00000001040f7824 */ /* 0x000fe200018e0602 */
[----:B------:R-:W2:Y:S04]  /*838c0*/  LDL.LU R11, [R1+0x2cb8] ;  /* 0x002cb800010b7983 */ /* 0x000ea80000300800 */
[----:B------:R-:W-:Y:S04]  /*838d0*/  STL.64 [R1+0x30], R30 ;  /* 0x0000301e01007387 */ /* 0x000fe80000100a00 */
[----:B------:R1:W-:Y:S04]  /*838e0*/  STL.64 [R1+0x28], R14 ;  /* 0x0000280e01007387 */ /* 0x0003e80000100a00 */
[----:B-1----:R-:W4:Y:S01]  /*838f0*/  LDL.LU.64 R14, [R1+0x3128] ;  /* 0x00312800010e7983 */ /* 0x002f220000300a00 */
[----:B------:R-:W-:Y:S01]  /*83900*/  IMAD.MOV.U32 R32, RZ, RZ, R26 ;  /* 0x000000ffff207224 */ /* 0x000fe200078e001a */
[----:B------:R-:W-:-:S02]  /*83910*/  IADD3 R26, P1, R5, R8, RZ ;  /* 0x00000008051a7210 */ /* 0x000fc40007f3e0ff */
[----:B------:R-:W-:Y:S01]  /*83920*/  IADD3 R30, P4, R5, R9, RZ ;  /* 0x00000009051e7210 */ /* 0x000fe20007f9e0ff */
[----:B------:R-:W1:Y:S08]  /*83930*/  LDC R8, c[0x0][0x228] ;  /* 0x00008a00ff087b82 */ /* 0x000e700000000800 */
[----:B------:R-:W0:Y:S01]  /*83940*/  LDC R9, c[0x0][0x228] ;  /* 0x00008a00ff097b82 */ /* 0x000e220000000800 */
[----:B------:R-:W-:-:S07]  /*83950*/  VIADD R0, R10, 0x6 ;  /* 0x000000060a007836 */ /* 0x000fce0000000000 */
[----:B------:R-:W0:Y:S01]  /*83960*/  LDC R5, c[0x0][0x228] ;  /* 0x00008a00ff057b82 */ /* 0x000e220000000800 */
[----:B------:R-:W-:Y:S02]  /*83970*/  IMAD.MOV.U32 R33, RZ, RZ, R27 ;  /* 0x000000ffff217224 */ /* 0x000fe400078e001b */
[----:B------:R-:W-:Y:S01]  /*83980*/  IMAD.X R31, R4, 0x1, R12, P4 ;  /* 0x00000001041f7824 */ /* 0x000fe200020e060c */
[----:B------:R-:W-:Y:S01]  /*83990*/  ISETP.GE.AND P4, PT, R0, R22, PT ;  /* 0x000000160000720c */ /* 0x000fe20003f86270 */
[----:B------:R-:W-:Y:S01]  /*839a0*/  IMAD.X R27, R4, 0x1, R3, P1 ;  /* 0x00000001041b7824 */ /* 0x000fe200008e0603 */
[----:B------:R-:W-:Y:S02]  /*839b0*/  PRMT R0, R6, 0x7772, RZ ;  /* 0x0000777206007816 */ /* 0x000fe400000000ff */
[----:B------:R1:W-:Y:S01]  /*839c0*/  STL.64 [R1+0x20], R30 ;  /* 0x0000201e01007387 */ /* 0x0003e20000100a00 */
[----:B------:R-:W0:Y:S03]  /*839d0*/  LDC.64 R2, c[0x0][0x228] ;  /* 0x00008a00ff027b82 */ /* 0x000e260000000a00 */
[----:B------:R1:W-:Y:S05]  /*839e0*/  STL.64 [R1+0x18], R26 ;  /* 0x0000181a01007387 */ /* 0x0003ea0000100a00 */
[----:B------:R-:W0:Y:S01]  /*839f0*/  LDC R12, c[0x0][0x228] ;  /* 0x00008a00ff0c7b82 */ /* 0x000e220000000800 */
[----:B-1----:R-:W2:Y:S04]  /*83a00*/  LDL.LU.64 R30, [R1+0x1398] ;  /* 0x00139800011e7983 */ /* 0x002ea80000300a00 */
[----:B------:R-:W2:Y:S03]  /*83a10*/  LDL.LU.64 R26, [R1+0x1380] ;  /* 0x00138000011a7983 */ /* 0x000ea60000300a00 */
[----:B------:R-:W1:Y:S01]  /*83a20*/  LDC R22, c[0x0][0x228] ;  /* 0x00008a00ff167b82 */ /* 0x000e620000000800 */
[----:B---3--:R-:W-:Y:S01]  /*83a30*/  ISETP.LT.AND P3, PT, R16, R21, !P6 ;  /* 0x000000151000720c */ /* 0x008fe20007761270 */
[----:B------:R-:W-:Y:S01]  /*83a40*/  IMAD.X R21, R4, 0x1, R13, P5 ;  /* 0x0000000104157824 */ /* 0x000fe200028e060d */
[----:B------:R-:W-:-:S05]  /*83a50*/  PRMT R4, R6, 0x7771, RZ ;  /* 0x0000777106047816 */ /* 0x000fca00000000ff */
[----:B------:R-:W3:Y:S01]  /*83a60*/  LDC R13, c[0x0][0x228] ;  /* 0x00008a00ff0d7b82 */ /* 0x000ee20000000800 */
[----:B------:R-:W-:-:S05]  /*83a70*/  PRMT R6, R6, 0x7773, RZ ;  /* 0x0000777306067816 */ /* 0x000fca00000000ff */
[----:B------:R0:W-:Y:S04]  /*83a80*/  @P3 STG.E.U8 desc[UR60][R246.64], R4 ;  /* 0x00000004f6003986 */ /* 0x0001e8000c10113c */
[----:B0-----:R-:W3:Y:S01]  /*83a90*/  LDL.LU R247, [R1+0x1500] ;  /* 0x0015000001f77983 */ /* 0x001ee20000300800 */
[----:B----4-:R-:W-:Y:S02]  /*83aa0*/  ISETP.LT.AND P5, PT, R14, R252, !P6 ;  /* 0x000000fc0e00720c */ /* 0x010fe400077a1270 */
[----:B------:R-:W-:Y:S02]  /*83ab0*/  ISETP.LT.AND P6, PT, R17, R250, !P6 ;  /* 0x000000fa1100720c */ /* 0x000fe400077c1270 */
[----:B------:R-:W-:-:S09]  /*83ac0*/  ISETP.LT.AND P3, PT, R15, R8, !P4 ;  /* 0x000000080f00720c */ /* 0x000fd20006761270 */
[----:B------:R0:W-:Y:S01]  /*83ad0*/  @P5 STG.E.U8 desc[UR60][R32.64], R0 ;  /* 0x0000000020005986 */ /* 0x0001e2000c10113c */
[----:B------:R-:W-:Y:S02]  /*83ae0*/  ISETP.LT.AND P5, PT, R16, R9, !P4 ;  /* 0x000000091000720c */ /* 0x000fe400067a1270 */
[C---:B------:R-:W-:Y:S01]  /*83af0*/  PRMT R4, R23.reuse, 0x7772, RZ ;  /* 0x0000777217047816 */ /* 0x040fe200000000ff */
[----:B------:R4:W-:Y:S01]  /*83b00*/  @P6 STG.E.U8 desc[UR60][R28.64], R6 ;  /* 0x000000061c006986 */ /* 0x0009e2000c10113c */
[----:B------:R-:W-:Y:S01]  /*83b10*/  ISETP.LT.AND P6, PT, R14, R5, !P4 ;  /* 0x000000050e00720c */ /* 0x000fe200067c1270 */
[----:B------:R-:W1:Y:S01]  /*83b20*/  LDC.64 R8, c[0x0][0x228] ;  /* 0x00008a00ff087b82 */ /* 0x000e620000000a00 */
[----:B------:R-:W-:Y:S02]  /*83b30*/  PRMT R5, R23, 0x7771, RZ ;  /* 0x0000777117057816 */ /* 0x000fe400000000ff */
[----:B------:R-:W-:Y:S01]  /*83b40*/  ISETP.LT.AND P4, PT, R17, R251, !P4 ;  /* 0x000000fb1100720c */ /* 0x000fe20006781270 */
[----:B0-----:R-:W3:Y:S01]  /*83b50*/  LDL.LU.64 R32, [R1+0x1370] ;  /* 0x0013700001207983 */ /* 0x001ee20000300a00 */
[----:B----4-:R-:W-:-:S03]  /*83b60*/  PRMT R6, R23, 0x7770, RZ ;  /* 0x0000777017067816 */ /* 0x010fc600000000ff */
[----:B------:R-:W4:Y:S04]  /*83b70*/  LDL.LU.64 R28, [R1+0x1368] ;  /* 0x00136800011c7983 */ /* 0x000f280000300a00 */
[----:B------:R-:W4:Y:S04]  /*83b80*/  LDL.LU.64 R250, [R1+0x1360] ;  /* 0x0013600001fa7983 */ /* 0x000f280000300a00 */
[----:B------:R0:W-:Y:S04]  /*83b90*/  @P3 STG.E.U8 desc[UR60][R244.64], R6 ;  /* 0x00000006f4003986 */ /* 0x0001e8000c10113c */
[----:B------:R2:W-:Y:S04]  /*83ba0*/  @P5 STG.E.U8 desc[UR60][R248.64], R5 ;  /* 0x00000005f8005986 */ /* 0x0005e8000c10113c */
[----:B0-----:R-:W4:Y:S01]  /*83bb0*/  LDL.LU.64 R244, [R1+0x3120] ;  /* 0x0031200001f47983 */ /* 0x001f220000300a00 */
[----:B------:R-:W-:Y:S01]  /*83bc0*/  VIADD R0, R10, 0x7 ;  /* 0x000000070a007836 */ /* 0x000fe20000000000 */
[----:B------:R-:W-:Y:S01]  /*83bd0*/  PRMT R23, R23, 0x7773, RZ ;  /* 0x0000777317177816 */ /* 0x000fe200000000ff */
[----:B------:R-:W0:Y:S01]  /*83be0*/  LDC R6, c[0x0][0x228] ;  /* 0x00008a00ff067b82 */ /* 0x000e220000000800 */
[----:B--2---:R-:W2:Y:S02]  /*83bf0*/  LDL.LU.64 R248, [R1+0x3118] ;  /* 0x0031180001f87983 */ /* 0x004ea40000300a00 */
[----:B------:R-:W-:-:S04]  /*83c00*/  ISETP.GE.AND P3, PT, R0, R3, PT ;  /* 0x000000030000720c */ /* 0x000fc80003f66270 */
[----:B------:R-:W-:Y:S02]  /*83c10*/  ISETP.LT.AND P5, PT, R15, R12, !P3 ;  /* 0x0000000c0f00720c */ /* 0x000fe40005fa1270 */
[----:B------:R-:W-:Y:S01]  /*83c20*/  PRMT R5, R7, 0x7770, RZ ;  /* 0x0000777007057816 */ /* 0x000fe200000000ff */
[----:B------:R1:W-:Y:S04]  /*83c30*/  @P6 STG.E.U8 desc[UR60][R30.64], R4 ;  /* 0x000000041e006986 */ /* 0x0003e8000c10113c */
[----:B------:R1:W-:Y:S04]  /*83c40*/  @P4 STG.E.U8 desc[UR60][R26.64], R23 ;  /* 0x000000171a004986 */ /* 0x0003e8000c10113c */
[----:B-1----:R-:W4:Y:S04]  /*83c50*/  LDL.LU.64 R30, [R1+0x1358] ;  /* 0x00135800011e7983 */ /* 0x002f280000300a00 */
[----:B------:R-:W4:Y:S01]  /*83c60*/  LDL.LU.64 R26, [R1+0x1348] ;  /* 0x00134800011a7983 */ /* 0x000f220000300a00 */
[----:B------:R-:W-:Y:S01]  /*83c70*/  ISETP.GE.AND P1, PT, R11, R25, PT ;  /* 0x000000190b00720c */ /* 0x000fe20003f26270 */
[----:B------:R-:W-:Y:S01]  /*83c80*/  VIADD R0, R10, 0x8 ;  /* 0x000000080a007836 */ /* 0x000fe20000000000 */
[----:B------:R-:W1:Y:S01]  /*83c90*/  LDC R11, c[0x0][0x228] ;  /* 0x00008a00ff0b7b82 */ /* 0x000e620000000800 */
[----:B---3--:R-:W-:-:S02]  /*83ca0*/  ISETP.LT.AND P6, PT, R16, R13, !P3 ;  /* 0x0000000d1000720c */ /* 0x008fc40005fc1270 */
[C---:B------:R-:W-:Y:S02]  /*83cb0*/  PRMT R4, R7.reuse, 0x7771, RZ ;  /* 0x0000777107047816 */ /* 0x040fe400000000ff */
[----:B------:R-:W-:-:S03]  /*83cc0*/  PRMT R3, R7, 0x7772, RZ ;  /* 0x0000777207037816 */ /* 0x000fc600000000ff */
[----:B------:R-:W3:Y:S01]  /*83cd0*/  LDC R23, c[0x0][0x228] ;  /* 0x00008a00ff177b82 */ /* 0x000ee20000000800 */
[----:B------:R-:W-:-:S07]  /*83ce0*/  ISETP.LT.AND P4, PT, R17, R247, !P3 ;  /* 0x000000f71100720c */ /* 0x000fce0005f81270 */
[----:B------:R-:W0:Y:S01]  /*83cf0*/  LDC.64 R12, c[0x0][0x228] ;  /* 0x00008a00ff0c7b82 */ /* 0x000e220000000a00 */
[----:B------:R-:W3:Y:S04]  /*83d00*/  LDL.LU.64 R246, [R1+0x1338] ;  /* 0x0013380001f67983 */ /* 0x000ee80000300a00 */
[----:B--2---:R2:W-:Y:S04]  /*83d10*/  @P5 STG.E.U8 desc[UR60][R248.64], R5 ;  /* 0x00000005f8005986 */ /* 0x0045e8000c10113c */
[----:B--2---:R-:W2:Y:S01]  /*83d20*/  LDL.LU.64 R248, [R1+0x3110] ;  /* 0x0031100001f87983 */ /* 0x004ea20000300a00 */
[----:B-1----:R-:W-:Y:S01]  /*83d30*/  ISETP.LT.AND P3, PT, R14, R11, !P3 ;  /* 0x0000000b0e00720c */ /* 0x002fe20005f61270 */
[----:B------:R-:W1:Y:S01]  /*83d40*/  LDC R5, c[0x0][0x228] ;  /* 0x00008a00ff057b82 */ /* 0x000e620000000800 */
[----:B------:R-:W-:Y:S01]  /*83d50*/  ISETP.GE.AND P5, PT, R0, R9, PT ;  /* 0x000000090000720c */ /* 0x000fe20003fa6270 */
[----:B------:R-:W-:Y:S03]  /*83d60*/  @P6 STG.E.U8 desc[UR60][R32.64], R4 ;  /* 0x0000000420006986 */ /* 0x000fe6000c10113c */
[----:B------:R-:W-:-:S02]  /*83d70*/  ISETP.LT.AND P6, PT, R15, R22, !P5 ;  /* 0x000000160f00720c */ /* 0x000fc40006fc1270 */
[----:B------:R-:W-:Y:S01]  /*83d80*/  PRMT R7, R7, 0x7773, RZ ;  /* 0x0000777307077816 */ /* 0x000fe200000000ff */
[----:B------:R-:W1:Y:S04]  /*83d90*/  LDC R11, c[0x0][0x228] ;  /* 0x00008a00ff0b7b82 */ /* 0x000e680000000800 */
[----:B----4-:R-:W-:Y:S01]  /*83da0*/  @P3 STG.E.U8 desc[UR60][R28.64], R3 ;  /* 0x000000031c003986 */ /* 0x010fe2000c10113c */
[----:B------:R-:W-:-:S03]  /*83db0*/  ISETP.LT.AND P3, PT, R16, R19, !P5 ;  /* 0x000000131000720c */ /* 0x000fc60006f61270 */
[----:B------:R4:W-:Y:S01]  /*83dc0*/  @P4 STG.E.U8 desc[UR60][R250.64], R7 ;  /* 0x00000007fa004986 */ /* 0x0009e2000c10113c */
[----:B------:R-:W1:Y:S01]  /*83dd0*/  LDC R9, c[0x0][0x228] ;  /* 0x00008a00ff097b82 */ /* 0x000e620000000800 */
[----:B------:R-:W-:-:S07]  /*83de0*/  VIADD R0, R10, 0x9 ;  /* 0x000000090a007836 */ /* 0x000fce0000000000 */
[----:B------:R-:W3:Y:S01]  /*83df0*/  LDC R19, c[0x0][0x228] ;  /* 0x00008a00ff137b82 */ /* 0x000ee20000000800 */
[----:B----4-:R-:W4:Y:S07]  /*83e00*/  LDL.LU.64 R250, [R1+0x1330] ;  /* 0x0013300001fa7983 */ /* 0x010f2e0000300a00 */
[----:B------:R-:W4:Y:S01]  /*83e10*/  LDC R22, c[0x0][0x228] ;  /* 0x00008a00ff167b82 */ /* 0x000f220000000800 */
[C---:B--2---:R-:W-:Y:S02]  /*83e20*/  PRMT R4, R248.reuse, 0x7770, RZ ;  /* 0x00007770f8047816 */ /* 0x044fe400000000ff */
[----:B------:R-:W-:-:S02]  /*83e30*/  PRMT R3, R248, 0x7771, RZ ;  /* 0x00007771f8037816 */ /* 0x000fc400000000ff */
[----:B------:R-:W-:Y:S01]  /*83e40*/  ISETP.LT.AND P4, PT, R17, R249, !P5 ;  /* 0x000000f91100720c */ /* 0x000fe20006f81270 */
[----:B------:R-:W-:Y:S04]  /*83e50*/  @P6 STG.E.U8 desc[UR60][R30.64], R4 ;  /* 0x000000041e006986 */ /* 0x000fe8000c10113c */
[----:B------:R-:W2:Y:S04]  /*83e60*/  LDL.LU R249, [R1+0x3108] ;  /* 0x0031080001f97983 */ /* 0x000ea80000300800 */
[----:B------:R-:W2:Y:S04]  /*83e70*/  LDL.LU.64 R28, [R1+0x1328] ;  /* 0x00132800011c7983 */ /* 0x000ea80000300a00 */
[----:B------:R-:W2:Y:S04]  /*83e80*/  LDL.LU.64 R32, [R1+0x1320] ;  /* 0x0013200001207983 */ /* 0x000ea80000300a00 */
[----:B------:R0:W-:Y:S04]  /*83e90*/  @P3 STG.E.U8 desc[UR60][R244.64], R3 ;  /* 0x00000003f4003986 */ /* 0x0001e8000c10113c */
[----:B0-----:R-:W4:Y:S01]  /*83ea0*/  LDL.LU.64 R244, [R1+0x3100] ;  /* 0x0031000001f47983 */ /* 0x001f220000300a00 */
[----:B------:R-:W-:-:S02]  /*83eb0*/  ISETP.LT.AND P5, PT, R14, R6, !P5 ;  /* 0x000000060e00720c */ /* 0x000fc40006fa1270 */
[----:B------:R-:W-:Y:S01]  /*83ec0*/  ISETP.GE.AND P6, PT, R0, R13, PT ;  /* 0x0000000d0000720c */ /* 0x000fe20003fc6270 */
[----:B------:R-:W2:Y:S01]  /*83ed0*/  LDL.LU.64 R30, [R1+0x1308] ;  /* 0x00130800011e7983 */ /* 0x000ea20000300a00 */
[C---:B------:R-:W-:Y:S01]  /*83ee0*/  PRMT R0, R248.reuse, 0x7772, RZ ;  /* 0x00007772f8007816 */ /* 0x040fe200000000ff */
[----:B------:R-:W0:Y:S01]  /*83ef0*/  LDC.64 R6, c[0x0][0x228] ;  /* 0x00008a00ff067b82 */ /* 0x000e220000000a00 */
[----:B-1----:R-:W-:Y:S02]  /*83f00*/  ISETP.LT.AND P3, PT, R15, R11, !P6 ;  /* 0x0000000b0f00720c */ /* 0x002fe40007761270 */
[----:B------:R-:W-:-:S05]  /*83f10*/  PRMT R248, R248, 0x7773, RZ ;  /* 0x00007773f8f87816 */ /* 0x000fca00000000ff */
[----:B------:R1:W-:Y:S01]  /*83f20*/  @P5 STG.E.U8 desc[UR60][R26.64], R0 ;  /* 0x000000001a005986 */ /* 0x0003e2000c10113c */
[----:B------:R-:W-:Y:S01]  /*83f30*/  ISETP.LT.AND P5, PT, R16, R9, !P6 ;  /* 0x000000091000720c */ /* 0x000fe200077a1270 */
[----:B------:R-:W2:Y:S02]  /*83f40*/  LDC R13, c[0x0][0x228] ;  /* 0x00008a00ff0d7b82 */ /* 0x000ea40000000800 */
[----:B---3--:R3:W-:Y:S01]  /*83f50*/  @P4 STG.E.U8 desc[UR60][R246.64], R248 ;  /* 0x000000f8f6004986 */ /* 0x0087e2000c10113c */
[----:B------:R-:W-:-:S05]  /*83f60*/  ISETP.LT.AND P4, PT, R17, R24, !P6 ;  /* 0x000000181100720c */ /* 0x000fca0007781270 */
[----:B------:R-:W2:Y:S01]  /*83f70*/  LDC R11, c[0x0][0x228] ;  /* 0x00008a00ff0b7b82 */ /* 0x000ea20000000800 */
[----:B-1----:R-:W2:Y:S04]  /*83f80*/  LDL.LU.64 R26, [R1+0x1300] ;  /* 0x00130000011a7983 */ /* 0x002ea80000300a00 */
[----:B---3--:R-:W3:Y:S04]  /*83f90*/  LDL.LU.64 R246, [R1+0x12f8] ;  /* 0x0012f80001f67983 */ /* 0x008ee80000300a00 */
[----:B------:R-:W3:Y:S01]  /*83fa0*/  LDL.LU.64 R24, [R1+0x12f0] ;  /* 0x0012f00001187983 */ /* 0x000ee20000300a00 */
[----:B----4-:R-:W-:-:S05]  /*83fb0*/  PRMT R9, R244, 0x7770, RZ ;  /* 0x00007770f4097816 */ /* 0x010fca00000000ff */
[----:B------:R1:W-:Y:S04]  /*83fc0*/  @P3 STG.E.U8 desc[UR60][R250.64], R9 ;  /* 0x00000009fa003986 */ /* 0x0003e8000c10113c */
[----:B-1----:R-:W4:Y:S01]  /*83fd0*/  LDL.LU.64 R250, [R1+0x12d8] ;  /* 0x0012d80001fa7983 */ /* 0x002f220000300a00 */
[----:B------:R-:W-:Y:S01]  /*83fe0*/  ISETP.LT.AND P6, PT, R14, R5, !P6 ;  /* 0x000000050e00720c */ /* 0x000fe200077c1270 */
[----:B------:R-:W-:Y:S01]  /*83ff0*/  VIADD R0, R10, 0xa ;  /* 0x0000000a0a007836 */ /* 0x000fe20000000000 */
[----:B------:R-:W1:Y:S01]  /*84000*/  LDC.64 R4, c[0x0][0x228] ;  /* 0x00008a00ff047b82 */ /* 0x000e620000000a00 */
[----:B------:R-:W-:-:S03]  /*84010*/  PRMT R3, R244, 0x7771, RZ ;  /* 0x00007771f4037816 */ /* 0x000fc600000000ff */
[----:B0-----:R-:W-:Y:S02]  /*84020*/  ISETP.GE.AND P3, PT, R0, R7, PT ;  /* 0x000000070000720c */ /* 0x001fe40003f66270 */
[----:B--2---:R0:W-:Y:S01]  /*84030*/  @P5 STG.E.U8 desc[UR60][R28.64], R3 ;  /* 0x000000031c005986 */ /* 0x0041e2000c10113c */
[C---:B------:R-:W-:Y:S02]  /*84040*/  PRMT R0, R244.reuse, 0x7772, RZ ;  /* 0x00007772f4007816 */ /* 0x040fe400000000ff */
[----:B------:R-:W-:Y:S02]  /*84050*/  ISETP.LT.AND P5, PT, R15, R19, !P3 ;  /* 0x000000130f00720c */ /* 0x000fe40005fa1270 */
[----:B------:R-:W-:Y:S01]  /*84060*/  PRMT R244, R244, 0x7773, RZ ;  /* 0x00007773f4f47816 */ /* 0x000fe200000000ff */
[----:B------:R2:W-:Y:S01]  /*84070*/  @P6 STG.E.U8 desc[UR60][R32.64], R0 ;  /* 0x0000000020006986 */ /* 0x0005e2000c10113c */
[----:B------:R-:W-:Y:S01]  /*84080*/  ISETP.LT.AND P6, PT, R16, R23, !P3 ;  /* 0x000000171000720c */ /* 0x000fe20005fc1270 */
[----:B------:R-:W4:Y:S02]  /*84090*/  LDC R19, c[0x0][0x228] ;  /* 0x00008a00ff137b82 */ /* 0x000f240000000800 */
[----:B------:R3:W-:Y:S01]  /*840a0*/  @P4 STG.E.U8 desc[UR60][R30.64], R244 ;  /* 0x000000f41e004986 */ /* 0x0007e2000c10113c */
[----:B------:R-:W-:-:S02]  /*840b0*/  ISETP.LT.AND P4, PT, R17, R2, !P3 ;  /* 0x000000021100720c */ /* 0x000fc40005f81270 */
[----:B------:R-:W-:Y:S01]  /*840c0*/  ISETP.LT.AND P3, PT, R14, R13, !P3 ;  /* 0x0000000d0e00720c */ /* 0x000fe20005f61270 */
[----:B0-----:R-:W4:Y:S01]  /*840d0*/  LDL.LU.64 R28, [R1+0x30f8] ;  /* 0x0030f800011c7983 */ /* 0x001f220000300a00 */
[C---:B------:R-:W-:Y:S01]  /*840e0*/  PRMT R9, R249.reuse, 0x7770, RZ ;  /* 0x00007770f9097816 */ /* 0x040fe200000000ff */
[----:B------:R-:W0:Y:S01]  /*840f0*/  LDC.64 R2, c[0x0][0x228] ;  /* 0x00008a00ff027b82 */ /* 0x000e220000000a00 */
[----:B--2---:R-:W-:Y:S01]  /*84100*/  VIADD R0, R10, 0xb ;  /* 0x0000000b0a007836 */ /* 0x004fe20000000000 */
[C---:B------:R-:W-:Y:S02]  /*84110*/  PRMT R7, R249.reuse, 0x7771, RZ ;  /* 0x00007771f9077816 */ /* 0x040fe400000000ff */
[----:B------:R2:W-:Y:S02]  /*84120*/  @P5 STG.E.U8 desc[UR60][R26.64], R9 ;  /* 0x000000091a005986 */ /* 0x0005e4000c10113c */
[----:B-1----:R-:W-:Y:S02]  /*84130*/  ISETP.GE.AND P5, PT, R0, R5, PT ;  /* 0x000000050000720c */ /* 0x002fe40003fa6270 */
[----:B------:R-:W4:Y:S01]  /*84140*/  LDL.LU.64 R32, [R1+0x12d0] ;  /* 0x0012d00001207983 */ /* 0x000f220000300a00 */
[C---:B------:R-:W-:Y:S01]  /*84150*/  PRMT R0, R249.reuse, 0x7772, RZ ;  /* 0x00007772f9007816 */ /* 0x040fe200000000ff */
[----:B------:R-:W1:Y:S01]  /*84160*/  LDC R13, c[0x0][0x228] ;  /* 0x00008a00ff0d7b82 */ /* 0x000e620000000800 */
[----:B------:R-:W-:Y:S01]  /*84170*/  PRMT R249, R249, 0x7773, RZ ;  /* 0x00007773f9f97816 */ /* 0x000fe200000000ff */
[----:B---3--:R-:W3:Y:S04]  /*84180*/  LDL.LU.64 R30, [R1+0x12c0] ;  /* 0x0012c000011e7983 */ /* 0x008ee80000300a00 */
[----:B--2---:R-:W2:Y:S02]  /*84190*/  LDL.LU.64 R26, [R1+0x12b8] ;  /* 0x0012b800011a7983 */ /* 0x004ea40000300a00 */
[----:B------:R-:W3:Y:S02]  /*841a0*/  LDC R23, c[0x0][0x228] ;  /* 0x00008a00ff177b82 */ /* 0x000ee40000000800 */
[----:B------:R0:W-:Y:S04]  /*841b0*/  @P6 STG.E.U8 desc[UR60][R246.64], R7 ;  /* 0x00000007f6006986 */ /* 0x0001e8000c10113c */
[----:B------:R0:W-:Y:S04]  /*841c0*/  @P3 STG.E.U8 desc[UR60][R24.64], R0 ;  /* 0x0000000018003986 */ /* 0x0001e8000c10113c */
[----:B0-----:R-:W2:Y:S04]  /*841d0*/  LDL.LU.64 R246, [R1+0x30f0] ;  /* 0x0030f00001f67983 */ /* 0x001ea80000300a00 */
[----:B------:R-:W2:Y:S04]  /*841e0*/  LDL.LU.64 R24, [R1+0x12b0] ;  /* 0x0012b00001187983 */ /* 0x000ea80000300a00 */
[----:B----4-:R0:W-:Y:S04]  /*841f0*/  @P4 STG.E.U8 desc[UR60][R250.64], R249 ;  /* 0x000000f9fa004986 */ /* 0x0101e8000c10113c */
[----:B0-----:R-:W4:Y:S01]  /*84200*/  LDL.LU.64 R250, [R1+0x30e8] ;  /* 0x0030e80001fa7983 */ /* 0x001f220000300a00 */
[----:B------:R-:W-:-:S02]  /*84210*/  ISETP.LT.AND P6, PT, R15, R11, !P5 ;  /* 0x0000000b0f00720c */ /* 0x000fc40006fc1270 */
[----:B------:R-:W-:Y:S01]  /*84220*/  ISETP.LT.AND P3, PT, R16, R22, !P5 ;  /* 0x000000161000720c */ /* 0x000fe20006f61270 */
[----:B------:R-:W2:Y:S01]  /*84230*/  LDL.LU.64 R248, [R1+0x12a0] ;  /* 0x0012a00001f87983 */ /* 0x000ea20000300a00 */
[C---:B------:R-:W-:Y:S01]  /*84240*/  PRMT R7, R245.reuse, 0x7770, RZ ;  /* 0x00007770f5077816 */ /* 0x040fe200000000ff */
[----:B------:R-:W0:Y:S01]  /*84250*/  LDC R11, c[0x0][0x228] ;  /* 0x00008a00ff0b7b82 */ /* 0x000e220000000800 */
[----:B------:R-:W-:Y:S02]  /*84260*/  PRMT R5, R245, 0x7771, RZ ;  /* 0x00007771f5057816 */ /* 0x000fe400000000ff */
[----:B------:R-:W-:Y:S01]  /*84270*/  ISETP.LT.AND P4, PT, R17, R8, !P5 ;  /* 0x000000081100720c */ /* 0x000fe20006f81270 */
[----:B------:R-:W-:-:S04]  /*84280*/  VIADD R0, R10, 0xc ;  /* 0x0000000c0a007836 */ /* 0x000fc80000000000 */
[----:B------:R-:W0:Y:S01]  /*84290*/  LDC R22, c[0x0][0x228] ;  /* 0x00008a00ff167b82 */ /* 0x000e220000000800 */
[----:B------:R1:W-:Y:S01]  /*842a0*/  @P6 STG.E.U8 desc[UR60][R32.64], R7 ;  /* 0x0000000720006986 */ /* 0x0003e2000c10113c */
[----:B------:R-:W-:-:S06]  /*842b0*/  ISETP.LT.AND P5, PT, R14, R19, !P5 ;  /* 0x000000130e00720c */ /* 0x000fcc0006fa1270 */
[----:B------:R-:W0:Y:S01]  /*842c0*/  LDC.64 R8, c[0x0][0x228] ;  /* 0x00008a00ff087b82 */ /* 0x000e220000000a00 */
[----:B------:R-:W-:-:S07]  /*842d0*/  ISETP.GE.AND P6, PT, R0, R3, PT ;  /* 0x000000030000720c */ /* 0x000fce0003fc6270 */
[----:B-1----:R-:W1:Y:S01]  /*842e0*/  LDC R7, c[0x0][0x228] ;  /* 0x00008a00ff077b82 */ /* 0x002e620000000800 */
[----:B----4-:R4:W-:Y:S07]  /*842f0*/  @P3 STG.E.U8 desc[UR60][R250.64], R5 ;  /* 0x00000005fa003986 */ /* 0x0109ee000c10113c */
[----:B------:R-:W1:Y:S01]  /*84300*/  LDC R19, c[0x0][0x228] ;  /* 0x00008a00ff137b82 */ /* 0x000e620000000800 */
[----:B----4-:R-:W4:Y:S01]  /*84310*/  LDL.LU.64 R250, [R1+0x30e0] ;  /* 0x0030e00001fa7983 */ /* 0x010f220000300a00 */
[----:B------:R-:W-:-:S02]  /*84320*/  PRMT R0, R245, 0x7772, RZ ;  /* 0x00007772f5007816 */ /* 0x000fc400000000ff */
[----:B------:R-:W-:Y:S01]  /*84330*/  ISETP.LT.AND P3, PT, R15, R13, !P6 ;  /* 0x0000000d0f00720c */ /* 0x000fe20007761270 */
[----:B------:R-:W4:Y:S04]  /*84340*/  LDL.LU.64 R32, [R1+0x1290] ;  /* 0x0012900001207983 */ /* 0x000f280000300a00 */
[----:B---3--:R3:W-:Y:S01]  /*84350*/  @P5 STG.E.U8 desc[UR60][R30.64], R0 ;  /* 0x000000001e005986 */ /* 0x0087e2000c10113c */
[----:B------:R-:W-:Y:S02]  /*84360*/  ISETP.LT.AND P5, PT, R16, R23, !P6 ;  /* 0x000000171000720c */ /* 0x000fe400077a1270 */
[----:B------:R-:W-:-:S05]  /*84370*/  PRMT R245, R245, 0x7773, RZ ;  /* 0x00007773f5f57816 */ /* 0x000fca00000000ff */
[----:B--2---:R2:W-:Y:S01]  /*84380*/  @P4 STG.E.U8 desc[UR60][R26.64], R245 ;  /* 0x000000f51a004986 */ /* 0x0045e2000c10113c */
[----:B------:R-:W-:Y:S02]  /*84390*/  ISETP.LT.AND P4, PT, R17, R12, !P6 ;  /* 0x0000000c1100720c */ /* 0x000fe40007781270 */
[----:B0-----:R-:W-:Y:S01]  /*843a0*/  ISETP.LT.AND P6, PT, R14, R11, !P6 ;  /* 0x0000000b0e00720c */ /* 0x001fe200077c1270 */
[----:B---3--:R-:W-:Y:S01]  /*843b0*/  VIADD R0, R10, 0xd ;  /* 0x0000000d0a007836 */ /* 0x008fe20000000000 */
[----:B------:R-:W0:Y:S01]  /*843c0*/  LDC.64 R12, c[0x0][0x228] ;  /* 0x00008a00ff0c7b82 */ /* 0x000e220000000a00 */
[----:B--2---:R-:W2:Y:S07]  /*843d0*/  LDL.LU.64 R26, [R1+0x1270] ;  /* 0x00127000011a7983 */ /* 0x004eae0000300a00 */
[----:B------:R-:W3:Y:S01]  /*843e0*/  LDC R11, c[0x0][0x228] ;  /* 0x00008a00ff0b7b82 */ /* 0x000ee20000000800 */
[----:B------:R-:W3:Y:S01]  /*843f0*/  LDL.LU.64 R30, [R1+0x1280] ;  /* 0x00128000011e7983 */ /* 0x000ee20000300a00 */
[----:B----4-:R-:W-:-:S02]  /*84400*/  PRMT R5, R250, 0x7770, RZ ;  /* 0x00007770fa057816 */ /* 0x010fc400000000ff */
[----:B------:R-:W-:-:S03]  /*84410*/  PRMT R3, R250, 0x7771, RZ ;  /* 0x00007771fa037816 */ /* 0x000fc600000000ff */
[----:B------:R4:W-:Y:S04]  /*84420*/  @P3 STG.E.U8 desc[UR60][R24.64], R5 ;  /* 0x0000000518003986 */ /* 0x0009e8000c10113c */
[----:B------:R1:W-:Y:S01]  /*84430*/  @P5 STG.E.U8 desc[UR60][R246.64], R3 ;  /* 0x00000003f6005986 */ /* 0x0003e2000c10113c */
[----:B------:R-:W-:Y:S02]  /*84440*/  ISETP.GE.AND P3, PT, R0, R9, PT ;  /* 0x000000090000720c */ /* 0x000fe40003f66270 */
[----:B------:R-:W-:Y:S01]  /*84450*/  PRMT R0, R250, 0x7772, RZ ;  /* 0x00007772fa007816 */ /* 0x000fe200000000ff */
[----:B------:R-:W3:Y:S01]  /*84460*/  LDC R9, c[0x0][0x228] ;  /* 0x00008a00ff097b82 */ /* 0x000ee20000000800 */
[----:B----4-:R-:W4:Y:S04]  /*84470*/  LDL.LU.64 R24, [R1+0x1268] ;  /* 0x0012680001187983 */ /* 0x010f280000300a00 */
[----:B-1----:R-:W2:Y:S04]  /*84480*/  LDL.LU.64 R246, [R1+0x30d8] ;  /* 0x0030d80001f67983 */ /* 0x002ea80000300a00 */
[----:B------:R1:W-:Y:S01]  /*84490*/  @P6 STG.E.U8 desc[UR60][R248.64], R0 ;  /* 0x00000000f8006986 */ /* 0x0003e2000c10113c */
[----:B------:R-:W-:-:S03]  /*844a0*/  ISETP.LT.AND P6, PT, R16, R22, !P3 ;  /* 0x000000161000720c */ /* 0x000fc60005fc1270 */
[----:B------:R-:W3:Y:S01]  /*844b0*/  LDL.LU.64 R22, [R1+0x1288] ;  /* 0x0012880001167983 */ /* 0x000ee20000300a00 */
[----:B------:R-:W-:Y:S02]  /*844c0*/  ISETP.LT.AND P5, PT, R15, R19, !P3 ;  /* 0x000000130f00720c */ /* 0x000fe40005fa1270 */
[----:B------:R-:W-:Y:S01]  /*844d0*/  PRMT R250, R250, 0x7773, RZ ;  /* 0x00007773fafa7816 */ /* 0x000fe200000000ff */
[----:B------:R-:W4:Y:S01]  /*844e0*/  LDL.LU.64 R244, [R1+0x1260] ;  /* 0x0012600001f47983 */ /* 0x000f220000300a00 */
[----:B------:R-:W4:Y:S03]  /*844f0*/  LDC R19, c[0x0][0x228] ;  /* 0x00008a00ff137b82 */ /* 0x000f260000000800 */
[----:B------:R0:W-:Y:S01]  /*84500*/  @P4 STG.E.U8 desc[UR60][R32.64], R250 ;  /* 0x000000fa20004986 */ /* 0x0001e2000c10113c */
[----:B------:R-:W-:Y:S02]  /*84510*/  ISETP.LT.AND P4, PT, R17, R6, !P3 ;  /* 0x000000061100720c */ /* 0x000fe40005f81270 */
[----:B------:R-:W-:Y:S01]  /*84520*/  ISETP.LT.AND P3, PT, R14, R7, !P3 ;  /* 0x000000070e00720c */ /* 0x000fe20005f61270 */
[----:B-1----:R-:W4:Y:S01]  /*84530*/  LDL.LU.64 R248, [R1+0x1258] ;  /* 0x0012580001f87983 */ /* 0x002f220000300a00 */
[----:B------:R-:W-:Y:S01]  /*84540*/  VIADD R0, R10, 0xe ;  /* 0x0000000e0a007836 */ /* 0x000fe20000000000 */
[----:B------:R-:W1:Y:S02]  /*84550*/  LDC.64 R6, c[0x0][0x228] ;  /* 0x00008a00ff067b82 */ /* 0x000e640000000a00 */
[----:B0-----:R-:W4:Y:S01]  /*84560*/  LDL.LU.64 R32, [R1+0x1250] ;  /* 0x0012500001207983 */ /* 0x001f220000300a00 */
[----:B--2---:R-:W-:-:S02]  /*84570*/  PRMT R3, R246, 0x7770, RZ ;  /* 0x00007770f6037816 */ /* 0x004fc400000000ff */
[----:B------:R-:W-:-:S03]  /*84580*/  PRMT R5, R246, 0x7771, RZ ;  /* 0x00007771f6057816 */ /* 0x000fc600000000ff */
[----:B------:R0:W-:Y:S01]  /*84590*/  @P5 STG.E.U8 desc[UR60][R26.64], R3 ;  /* 0x000000031a005986 */ /* 0x0001e2000c10113c */
[----:B------:R-:W-:Y:S02]  /*845a0*/  ISETP.GE.AND P5, PT, R0, R13, PT ;  /* 0x0000000d0000720c */ /* 0x000fe40003fa6270 */
[C---:B------:R-:W-:Y:S01]  /*845b0*/  PRMT R0, R246.reuse, 0x7772, RZ ;  /* 0x00007772f6007816 */ /* 0x040fe200000000ff */
[----:B---3--:R2:W-:Y:S01]  /*845c0*/  @P6 STG.E.U8 desc[UR60][R22.64], R5 ;  /* 0x0000000516006986 */ /* 0x0085e2000c10113c */
[----:B------:R-:W-:Y:S01]  /*845d0*/  PRMT R246, R246, 0x7773, RZ ;  /* 0x00007773f6f67816 */ /* 0x000fe200000000ff */
[----:B------:R-:W3:Y:S02]  /*845e0*/  LDC R13, c[0x0][0x228] ;  /* 0x00008a00ff0d7b82 */ /* 0x000ee40000000800 */
[----:B------:R-:W-:Y:S04]  /*845f0*/  @P3 STG.E.U8 desc[UR60][R30.64], R0 ;  /* 0x000000001e003986 */ /* 0x000fe8000c10113c */
[----:B0-----:R-:W3:Y:S04]  /*84600*/  LDL.LU.64 R26, [R1+0x1238] ;  /* 0x00123800011a7983 */ /* 0x001ee80000300a00 */
[----:B----4-:R0:W-:Y:S01]  /*84610*/  @P4 STG.E.U8 desc[UR60][R24.64], R246 ;  /* 0x000000f618004986 */ /* 0x0101e2000c10113c */
[----:B------:R-:W-:Y:S01]  /*84620*/  PRMT R3, R251, 0x7772, RZ ;  /* 0x00007772fb037816 */ /* 0x000fe200000000ff */
[----:B--2---:R-:W2:Y:S08]  /*84630*/  LDC R22, c[0x0][0x228] ;  /* 0x00008a00ff167b82 */ /* 0x004eb00000000800 */
[----:B------:R-:W4:Y:S01]  /*84640*/  LDC R23, c[0x0][0x228] ;  /* 0x00008a00ff177b82 */ /* 0x000f220000000800 */
[----:B0-----:R-:W2:Y:S01]  /*84650*/  LDL.LU.64 R24, [R1+0x1230] ;  /* 0x0012300001187983 */ /* 0x001ea20000300a00 */
[----:B------:R-:W-:-:S02]  /*84660*/  ISETP.LT.AND P6, PT, R15, R11, !P5 ;  /* 0x0000000b0f00720c */ /* 0x000fc40006fc1270 */
[----:B------:R-:W-:Y:S01]  /*84670*/  ISETP.LT.AND P3, PT, R16, R19, !P5 ;  /* 0x000000131000720c */ /* 0x000fe20006f61270 */
[----:B------:R-:W-:Y:S01]  /*84680*/  VIADD R0, R10, 0xf ;  /* 0x0000000f0a007836 */ /* 0x000fe20000000000 */
[C---:B------:R-:W-:Y:S01]  /*84690*/  PRMT R11, R251.reuse, 0x7770, RZ ;  /* 0x00007770fb0b7816 */ /* 0x040fe200000000ff */
[----:B------:R-:W4:Y:S01]  /*846a0*/  LDL.LU.64 R30, [R1+0x1218] ;  /* 0x00121800011e7983 */ /* 0x000f220000300a00 */
[----:B------:R-:W-:Y:S01]  /*846b0*/  ISETP.LT.AND P4, PT, R14, R9, !P5 ;  /* 0x000000090e00720c */ /* 0x000fe20006f81270 */
[----:B------:R-:W0:Y:S01]  /*846c0*/  LDC R19, c[0x0][0x228] ;  /* 0x00008a00ff137b82 */ /* 0x000e220000000800 */
[----:B------:R-:W-:Y:S02]  /*846d0*/  PRMT R9, R251, 0x7771, RZ ;  /* 0x00007771fb097816 */ /* 0x000fe400000000ff */
[----:B------:R-:W-:-:S03]  /*846e0*/  ISETP.LT.AND P5, PT, R17, R4, !P5 ;  /* 0x000000041100720c */ /* 0x000fc60006fa1270 */
[----:B------:R3:W-:Y:S01]  /*846f0*/  @P6 STG.E.U8 desc[UR60][R244.64], R11 ;  /* 0x0000000bf4006986 */ /* 0x0007e2000c10113c */
[----:B-1----:R-:W-:Y:S01]  /*84700*/  ISETP.GE.AND P6, PT, R0, R7, PT ;  /* 0x000000070000720c */ /* 0x002fe20003fc6270 */
[----:B------:R-:W1:Y:S02]  /*84710*/  LDC.64 R4, c[0x0][0x228] ;  /* 0x00008a00ff047b82 */ /* 0x000e640000000a00 */
[----:B------:R3:W-:Y:S02]  /*84720*/  @P3 STG.E.U8 desc[UR60][R248.64], R9 ;  /* 0x00000009f8003986 */ /* 0x0007e4000c10113c */
[----:B---3--:R-:W-:Y:S02]  /*84730*/  ISETP.LT.AND P3, PT, R15, R13, !P6 ;  /* 0x0000000d0f00720c */ /* 0x008fe40007761270 */
[----:B------:R-:W-:Y:S01]  /*84740*/  PRMT R251, R251, 0x7773, RZ ;  /* 0x00007773fbfb7816 */ /* 0x000fe200000000ff */
[----:B------:R-:W-:Y:S01]  /*84750*/  @P4 STG.E.U8 desc[UR60][R32.64], R3 ;  /* 0x0000000320004986 */ /* 0x000fe2000c10113c */
[----:B------:R-:W3:Y:S01]  /*84760*/  LDC R13, c[0x0][0x228] ;  /* 0x00008a00ff0d7b82 */ /* 0x000ee20000000800 */
[----:B------:R-:W-:-:S02]  /*84770*/  PRMT R11, R247, 0x7770, RZ ;  /* 0x00007770f70b7816 */ /* 0x000fc400000000ff */
[----:B------:R-:W4:Y:S05]  /*84780*/  LDL.LU.64 R248, [R1+0x1210] ;  /* 0x0012100001f87983 */ /* 0x000f2a0000300a00 */
[----:B------:R-:W3:Y:S01]  /*84790*/  LDC R244, c[0x0][0x228] ;  /* 0x00008a00fff47b82 */ /* 0x000ee20000000800 */
[----:B------:R0:W-:Y:S04]  /*847a0*/  @P5 STG.E.U8 desc[UR60][R26.64], R251 ;  /* 0x000000fb1a005986 */ /* 0x0001e8000c10113c */
[----:B0-----:R-:W4:Y:S04]  /*847b0*/  LDL.LU.64 R250, [R1+0x1220] ;  /* 0x0012200001fa7983 */ /* 0x001f280000300a00 */
[----:B------:R-:W4:Y:S04]  /*847c0*/  LDL.LU.64 R32, [R1+0x1200] ;  /* 0x0012000001207983 */ /* 0x000f280000300a00 */
[----:B------:R-:W4:Y:S04]  /*847d0*/  LDL.LU.64 R26, [R1+0x11f0] ;  /* 0x0011f000011a7983 */ /* 0x000f280000300a00 */
[----:B--2---:R0:W-:Y:S04]  /*847e0*/  @P3 STG.E.U8 desc[UR60][R24.64], R11 ;  /* 0x0000000b18003986 */ /* 0x0041e8000c10113c */
[----:B0-----:R-:W2:Y:S01]  /*847f0*/  LDL.LU.64 R24, [R1+0x30d0] ;  /* 0x0030d00001187983 */ /* 0x001ea20000300a00 */
[----:B------:R-:W-:Y:S01]  /*84800*/  ISETP.LT.AND P4, PT, R16, R22, !P6 ;  /* 0x000000161000720c */ /* 0x000fe20007781270 */
[----:B------:R-:W-:Y:S01]  /*84810*/  VIADD R0, R10, 0x10 ;  /* 0x000000100a007836 */ /* 0x000fe20000000000 */
[----:B------:R-:W-:Y:S01]  /*84820*/  PRMT R9, R247, 0x7771, RZ ;  /* 0x00007771f7097816 */ /* 0x000fe200000000ff */
[----:B------:R-:W0:Y:S01]  /*84830*/  LDC R22, c[0x0][0x228] ;  /* 0x00008a00ff167b82 */ /* 0x000e220000000800 */
[----:B------:R-:W-:-:S02]  /*84840*/  ISETP.LT.AND P5, PT, R17, R2, !P6 ;  /* 0x000000021100720c */ /* 0x000fc400077a1270 */
[----:B------:R-:W-:Y:S02]  /*84850*/  ISETP.LT.AND P6, PT, R14, R19, !P6 ;  /* 0x000000130e00720c */ /* 0x000fe400077c1270 */
[----:B------:R-:W-:Y:S02]  /*84860*/  PRMT R7, R247, 0x7772, RZ ;  /* 0x00007772f7077816 */ /* 0x000fe400000000ff */
[----:B-1----:R-:W-:Y:S01]  /*84870*/  ISETP.GE.AND P3, PT, R0, R5, PT ;  /* 0x000000050000720c */ /* 0x002fe20003f66270 */
[----:B------:R-:W1:Y:S08]  /*84880*/  LDC.64 R2, c[0x0][0x228] ;  /* 0x00008a00ff027b82 */ /* 0x000e700000000a00 */
[----:B------:R-:W1:Y:S01]  /*84890*/  LDC R11, c[0x0][0x228] ;  /* 0x00008a00ff0b7b82 */ /* 0x000e620000000800 */
[----:B--2---:R2:W-:Y:S07]  /*848a0*/  @P4 STG.E.U8 desc[UR60][R24.64], R9 ;  /* 0x0000000918004986 */ /* 0x0045ee000c10113c */
[----:B------:R-:W1:Y:S01]  /*848b0*/  LDC R19, c[0x0][0x228] ;  /* 0x00008a00ff137b82 */ /* 0x000e620000000800 */
[----:B--2---:R-:W2:Y:S01]  /*848c0*/  LDL.LU.64 R24, [R1+0x30c8] ;  /* 0x0030c80001187983 */ /* 0x004ea20000300a00 */
[----:B---3--:R-:W-:-:S03]  /*848d0*/  ISETP.LT.AND P4, PT, R15, R244, !P3 ;  /* 0x000000f40f00720c */ /* 0x008fc60005f81270 */
[----:B----4-:R-:W-:Y:S01]  /*848e0*/  @P6 STG.E.U8 desc[UR60][R250.64], R7 ;  /* 0x00000007fa006986 */ /* 0x010fe2000c10113c */
[----:B------:R-:W-:Y:S02]  /*848f0*/  ISETP.LT.AND P6, PT, R16, R13, !P3 ;  /* 0x0000000d1000720c */ /* 0x000fe40005fc1270 */
[----:B------:R-:W-:Y:S01]  /*84900*/  PRMT R247, R247, 0x7773, RZ ;  /* 0x00007773f7f77816 */ /* 0x000fe200000000ff */
[----:B------:R-:W-:Y:S01]  /*84910*/  VIADD R0, R10, 0x11 ;  /* 0x000000110a007836 */ /* 0x000fe20000000000 */
[----:B------:R-:W3:Y:S03]  /*84920*/  LDC R13, c[0x0][0x228] ;  /* 0x00008a00ff0d7b82 */ /* 0x000ee60000000800 */
[----:B------:R4:W-:Y:S04]  /*84930*/  @P5 STG.E.U8 desc[UR60][R30.64], R247 ;  /* 0x000000f71e005986 */ /* 0x0009e8000c10113c */
[----:B----4-:R-:W4:Y:S04]  /*84940*/  LDL.LU.64 R246, [R1+0x11e8] ;  /* 0x0011e80001f67983 */ /* 0x010f280000300a00 */
[----:B------:R-:W4:Y:S01]  /*84950*/  LDL.LU.64 R30, [R1+0x11e0] ;  /* 0x0011e000011e7983 */ /* 0x000f220000300a00 */
[----:B------:R-:W-:-:S02]  /*84960*/  ISETP.LT.AND P5, PT, R17, R8, !P3 ;  /* 0x000000081100720c */ /* 0x000fc40005fa1270 */
[----:B0-----:R-:W-:Y:S01]  /*84970*/  ISETP.LT.AND P3, PT, R14, R22, !P3 ;  /* 0x000000160e00720c */ /* 0x001fe20005f61270 */
[----:B------:R-:W0:Y:S08]  /*84980*/  LDC.64 R8, c[0x0][0x228] ;  /* 0x00008a00ff087b82 */ /* 0x000e300000000a00 */
[----:B------:R-:W0:Y:S01]  /*84990*/  LDC R22, c[0x0][0x228] ;  /* 0x00008a00ff167b82 */ /* 0x000e220000000800 */
[----:B--2---:R-:W-:-:S02]  /*849a0*/  PRMT R7, R24, 0x7770, RZ ;  /* 0x0000777018077816 */ /* 0x004fc400000000ff */
[----:B------:R-:W-:-:S03]  /*849b0*/  PRMT R5, R24, 0x7771, RZ ;  /* 0x0000777118057816 */ /* 0x000fc600000000ff */
[----:B------:R2:W-:Y:S04]  /*849c0*/  @P4 STG.E.U8 desc[UR60][R248.64], R7 ;  /* 0x00000007f8004986 */ /* 0x0005e8000c10113c */
[----:B------:R1:W-:Y:S04]  /*849d0*/  @P6 STG.E.U8 desc[UR60][R28.64], R5 ;  /* 0x000000051c006986 */ /* 0x0003e8000c10113c */
[----:B--2---:R-:W2:Y:S01]  /*849e0*/  LDL.LU.64 R248, [R1+0x11d8] ;  /* 0x0011d80001f87983 */ /* 0x004ea20000300a00 */
[----:B------:R-:W2:Y:S03]  /*849f0*/  LDC R7, c[0x0][0x228] ;  /* 0x00008a00ff077b82 */ /* 0x000ea60000000800 */
[----:B-1----:R-:W4:Y:S01]  /*84a00*/  LDL.LU.64 R28, [R1+0x30c0] ;  /* 0x0030c000011c7983 */ /* 0x002f220000300a00 */
[----:B------:R-:W-:-:S02]  /*84a10*/  ISETP.GE.AND P4, PT, R0, R3, PT ;  /* 0x000000030000720c */ /* 0x000fc40003f86270 */
[C---:B------:R-:W-:Y:S01]  /*84a20*/  PRMT R0, R24.reuse, 0x7772, RZ ;  /* 0x0000777218007816 */ /* 0x040fe200000000ff */
[----:B------:R-:W2:Y:S01]  /*84a30*/  LDL.LU.64 R244, [R1+0x11c8] ;  /* 0x0011c80001f47983 */ /* 0x000ea20000300a00 */
[----:B------:R-:W-:-:S03]  /*84a40*/  PRMT R24, R24, 0x7773, RZ ;  /* 0x0000777318187816 */ /* 0x000fc600000000ff */
[----:B------:R1:W-:Y:S04]  /*84a50*/  @P3 STG.E.U8 desc[UR60][R32.64], R0 ;  /* 0x0000000020003986 */ /* 0x0003e8000c10113c */
[----:B------:R3:W-:Y:S04]  /*84a60*/  @P5 STG.E.U8 desc[UR60][R26.64], R24 ;  /* 0x000000181a005986 */ /* 0x0007e8000c10113c */
[----:B-1----:R-:W2:Y:S04]  /*84a70*/  LDL.LU.64 R32, [R1+0x11c0] ;  /* 0x0011c00001207983 */ /* 0x002ea80000300a00 */
[----:B---3--:R-:W3:Y:S01]  /*84a80*/  LDL.LU.64 R26, [R1+0x11b8] ;  /* 0x0011b800011a7983 */ /* 0x008ee20000300a00 */
[----:B------:R-:W-:-:S02]  /*84a90*/  ISETP.LT.AND P6, PT, R15, R23, !P4 ;  /* 0x000000170f00720c */ /* 0x000fc400067c1270 */
[----:B------:R-:W1:Y:S01]  /*84aa0*/  LDC R23, c[0x0][0x228] ;  /* 0x00008a00ff177b82 */ /* 0x000e620000000800 */
[----:B------:R-:W-:Y:S01]  /*84ab0*/  ISETP.LT.AND P3, PT, R16, R19, !P4 ;  /* 0x000000131000720c */ /* 0x000fe20006761270 */
[----:B------:R-:W-:Y:S01]  /*84ac0*/  VIADD R0, R10, 0x12 ;  /* 0x000000120a007836 */ /* 0x000fe20000000000 */
[----:B------:R-:W-:Y:S01]  /*84ad0*/  ISETP.LT.AND P5, PT, R17, R12, !P4 ;  /* 0x0000000c1100720c */ /* 0x000fe200067a1270 */
[----:B------:R-:W3:Y:S01]  /*84ae0*/  LDL.LU.64 R250, [R1+0x11b0] ;  /* 0x0011b00001fa7983 */ /* 0x000ee20000300a00 */
[----:B------:R-:W-:-:S03]  /*84af0*/  ISETP.LT.AND P4, PT, R14, R13, !P4 ;  /* 0x0000000d0e00720c */ /* 0x000fc60006781270 */
[----:B------:R-:W3:Y:S08]  /*84b00*/  LDC.64 R12, c[0x0][0x228] ;  /* 0x00008a00ff0c7b82 */ /* 0x000ef00000000a00 */
[----:B------:R-:W3:Y:S01]  /*84b10*/  LDC R19, c[0x0][0x228] ;  /* 0x00008a00ff137b82 */ /* 0x000ee20000000800 */
[C---:B----4-:R-:W-:Y:S02]  /*84b20*/  PRMT R5, R28.reuse, 0x7770, RZ ;  /* 0x000077701c057816 */ /* 0x050fe400000000ff */
[----:B------:R-:W-:-:S03]  /*84b30*/  PRMT R3, R28, 0x7771, RZ ;  /* 0x000077711c037816 */ /* 0x000fc600000000ff */
[----:B------:R4:W-:Y:S01]  /*84b40*/  @P6 STG.E.U8 desc[UR60][R246.64], R5 ;  /* 0x00000005f6006986 */ /* 0x0009e2000c10113c */
[----:B0-----:R-:W-:Y:S02]  /*84b50*/  ISETP.GE.AND P6, PT, R0, R9, PT ;  /* 0x000000090000720c */ /* 0x001fe40003fc6270 */
[----:B------:R-:W-:Y:S01]  /*84b60*/  PRMT R0, R28, 0x7772, RZ ;  /* 0x000077721c007816 */ /* 0x000fe200000000ff */
[----:B------:R0:W-:Y:S01]  /*84b70*/  @P3 STG.E.U8 desc[UR60][R30.64], R3 ;  /* 0x000000031e003986 */ /* 0x0001e2000c10113c */
[----:B------:R-:W-:Y:S01]  /*84b80*/  ISETP.LT.AND P3, PT, R15, R11, !P6 ;  /* 0x0000000b0f00720c */ /* 0x000fe20007761270 */
[----:B------:R-:W3:Y:S02]  /*84b90*/  LDC R9, c[0x0][0x228] ;  /* 0x00008a00ff097b82 */ /* 0x000ee40000000800 */
[----:B--2---:R2:W-:Y:S01]  /*84ba0*/  @P4 STG.E.U8 desc[UR60][R248.64], R0 ;  /* 0x00000000f8004986 */ /* 0x0045e2000c10113c */
[----:B-1----:R-:W-:Y:S02]  /*84bb0*/  ISETP.LT.AND P4, PT, R16, R23, !P6 ;  /* 0x000000171000720c */ /* 0x002fe40007781270 */
[----:B------:R-:W-:Y:S01]  /*84bc0*/  PRMT R28, R28, 0x7773, RZ ;  /* 0x000077731c1c7816 */ /* 0x000fe200000000ff */
[----:B----4-:R-:W4:Y:S01]  /*84bd0*/  LDL.LU.64 R246, [R1+0x1198] ;  /* 0x0011980001f67983 */ /* 0x010f220000300a00 */
[C---:B------:R-:W-:Y:S01]  /*84be0*/  PRMT R5, R25.reuse, 0x7770, RZ ;  /* 0x0000777019057816 */ /* 0x040fe200000000ff */
[----:B------:R-:W1:Y:S01]  /*84bf0*/  LDC R11, c[0x0][0x228] ;  /* 0x00008a00ff0b7b82 */ /* 0x000e620000000800 */
[----:B0-----:R-:W-:Y:S01]  /*84c00*/  PRMT R3, R25, 0x7771, RZ ;  /* 0x0000777119037816 */ /* 0x001fe200000000ff */
[----:B------:R-:W4:Y:S04]  /*84c10*/  LDL.LU.64 R30, [R1+0x30b8] ;  /* 0x0030b800011e7983 */ /* 0x000f280000300a00 */
[----:B--2---:R-:W2:Y:S01]  /*84c20*/  LDL.LU.64 R248, [R1+0x1190] ;  /* 0x0011900001f87983 */ /* 0x004ea20000300a00 */
[----:B------:R-:W-:Y:S01]  /*84c30*/  VIADD R0, R10, 0x13 ;  /* 0x000000130a007836 */ /* 0x000fe20000000000 */
[----:B------:R-:W0:Y:S02]  /*84c40*/  LDC R23, c[0x0][0x228] ;  /* 0x00008a00ff177b82 */ /* 0x000e240000000800 */
[----:B------:R3:W-:Y:S04]  /*84c50*/  @P5 STG.E.U8 desc[UR60][R244.64], R28 ;  /* 0x0000001cf4005986 */ /* 0x0007e8000c10113c */
[----:B------:R3:W-:Y:S04]  /*84c60*/  @P3 STG.E.U8 desc[UR60][R32.64], R5 ;  /* 0x0000000520003986 */ /* 0x0007e8000c10113c */
[----:B---3--:R3:W-:Y:S04]  /*84c70*/  @P4 STG.E.U8 desc[UR60][R26.64], R3 ;  /* 0x000000031a004986 */ /* 0x0087e8000c10113c */
[----:B------:R-:W2:Y:S04]  /*84c80*/  LDL.LU.64 R244, [R1+0x1180] ;  /* 0x0011800001f47983 */ /* 0x000ea80000300a00 */
[----:B------:R-:W2:Y:S04]  /*84c90*/  LDL.LU.64 R32, [R1+0x1178] ;  /* 0x0011780001207983 */ /* 0x000ea80000300a00 */
[----:B---3--:R-:W3:Y:S01]  /*84ca0*/  LDL.LU.64 R26, [R1+0x30b0] ;  /* 0x0030b000011a7983 */ /* 0x008ee20000300a00 */
[----:B------:R-:W-:-:S02]  /*84cb0*/  ISETP.LT.AND P5, PT, R17, R6, !P6 ;  /* 0x000000061100720c */ /* 0x000fc400077a1270 */
[----:B------:R-:W-:Y:S02]  /*84cc0*/  ISETP.LT.AND P6, PT, R14, R7, !P6 ;  /* 0x000000070e00720c */ /* 0x000fe400077c1270 */
[----:B------:R-:W-:Y:S01]  /*84cd0*/  ISETP.GE.AND P3, PT, R0, R13, PT ;  /* 0x0000000d0000720c */ /* 0x000fe20003f66270 */
[----:B------:R-:W1:Y:S01]  /*84ce0*/  LDC.64 R6, c[0x0][0x228] ;  /* 0x00008a00ff067b82 */ /* 0x000e620000000a00 */
[----:B------:R-:W-:Y:S02]  /*84cf0*/  PRMT R0, R25, 0x7772, RZ ;  /* 0x0000777219007816 */ /* 0x000fe400000000ff */
[----:B------:R-:W-:Y:S02]  /*84d00*/  ISETP.LT.AND P4, PT, R15, R19, !P3 ;  /* 0x000000130f00720c */ /* 0x000fe40005f81270 */
[----:B------:R-:W-:Y:S02]  /*84d10*/  PRMT R25, R25, 0x7773, RZ ;  /* 0x0000777319197816 */ /* 0x000fe400000000ff */
[----:B------:R-:W-:Y:S01]  /*84d20*/  PRMT R3, R29, 0x7771, RZ ;  /* 0x000077711d037816 */ /* 0x000fe200000000ff */
[----:B------:R-:W0:Y:S02]  /*84d30*/  LDC R19, c[0x0][0x228] ;  /* 0x00008a00ff137b82 */ /* 0x000e240000000800 */
[----:B------:R1:W-:Y:S01]  /*84d40*/  @P6 STG.E.U8 desc[UR60][R250.64], R0 ;  /* 0x00000000fa006986 */ /* 0x0003e2000c10113c */
[----:B------:R-:W-:-:S05]  /*84d50*/  ISETP.LT.AND P6, PT, R16, R22, !P3 ;  /* 0x000000161000720c */ /* 0x000fca0005fc1270 */
[----:B------:R-:W0:Y:S01]  /*84d60*/  LDC R13, c[0x0][0x228] ;  /* 0x00008a00ff0d7b82 */ /* 0x000e220000000800 */
[----:B-1----:R-:W3:Y:S01]  /*84d70*/  LDL.LU.64 R250, [R1+0x1170] ;  /* 0x0011700001fa7983 */ /* 0x002ee20000300a00 */
[----:B------:R-:W-:-:S06]  /*84d80*/  VIADD R0, R10, 0x14 ;  /* 0x000000140a007836 */ /* 0x000fcc0000000000 */
[----:B------:R-:W1:Y:S01]  /*84d90*/  LDC R22, c[0x0][0x228] ;  /* 0x00008a00ff167b82 */ /* 0x000e620000000800 */
[----:B----4-:R4:W-:Y:S01]  /*84da0*/  @P5 STG.E.U8 desc[UR60][R246.64], R25 ;  /* 0x00000019f6005986 */ /* 0x0109e2000c10113c */
[----:B------:R-:W-:Y:S02]  /*84db0*/  ISETP.LT.AND P5, PT, R17, R4, !P3 ;  /* 0x000000041100720c */ /* 0x000fe40005fa1270 */
[----:B------:R-:W-:-:S04]  /*84dc0*/  ISETP.LT.AND P3, PT, R14, R9, !P3 ;  /* 0x000000090e00720c */ /* 0x000fc80005f61270 */
[----:B------:R-:W1:Y:S01]  /*84dd0*/  LDC.64 R4, c[0x0][0x228] ;  /* 0x00008a00ff047b82 */ /* 0x000e620000000a00 */
[----:B------:R-:W-:-:S05]  /*84de0*/  PRMT R9, R29, 0x7770, RZ ;  /* 0x000077701d097816 */ /* 0x000fca00000000ff */
[----:B--2---:R-:W-:Y:S04]  /*84df0*/  @P4 STG.E.U8 desc[UR60][R248.64], R9 ;  /* 0x00000009f8004986 */ /* 0x004fe8000c10113c */
[----:B----4-:R-:W2:Y:S04]  /*84e00*/  LDL.LU.64 R246, [R1+0x1160] ;  /* 0x0011600001f67983 */ /* 0x010ea80000300a00 */
[----:B---3--:R3:W-:Y:S04]  /*84e10*/  @P6 STG.E.U8 desc[UR60][R26.64], R3 ;  /* 0x000000031a006986 */ /* 0x0087e8000c10113c */
[----:B---3--:R-:W3:Y:S01]  /*84e20*/  LDL.LU.64 R26, [R1+0x30a8] ;  /* 0x0030a800011a7983 */ /* 0x008ee20000300a00 */
[----:B------:R-:W-:-:S02]  /*84e30*/  ISETP.GE.AND P4, PT, R0, R7, PT ;  /* 0x000000070000720c */ /* 0x000fc40003f86270 */
[----:B------:R-:W-:Y:S01]  /*84e40*/  PRMT R0, R29, 0x7772, RZ ;  /* 0x000077721d007816 */ /* 0x000fe200000000ff */
[----:B------:R-:W4:Y:S01]  /*84e50*/  LDL.LU.64 R248, [R1+0x1150] ;  /* 0x0011500001f87983 */ /* 0x000f220000300a00 */
[----:B------:R-:W-:Y:S02]  /*84e60*/  ISETP.LT.AND P6, PT, R15, R11, !P4 ;  /* 0x0000000b0f00720c */ /* 0x000fe400067c1270 */
[----:B------:R-:W-:Y:S01]  /*84e70*/  PRMT R29, R29, 0x7773, RZ ;  /* 0x000077731d1d7816 */ /* 0x000fe200000000ff */
[----:B------:R1:W-:Y:S01]  /*84e80*/  @P3 STG.E.U8 desc[UR60][R244.64], R0 ;  /* 0x00000000f4003986 */ /* 0x0003e2000c10113c */
[----:B0-----:R-:W-:Y:S01]  /*84e90*/  ISETP.LT.AND P3, PT, R16, R23, !P4 ;  /* 0x000000171000720c */ /* 0x001fe20006761270 */
[----:B------:R-:W0:Y:S02]  /*84ea0*/  LDC R11, c[0x0][0x228] ;  /* 0x00008a00ff0b7b82 */ /* 0x000e240000000800 */
[----:B------:R3:W-:Y:S04]  /*84eb0*/  @P5 STG.E.U8 desc[UR60][R32.64], R29 ;  /* 0x0000001d20005986 */ /* 0x0007e8000c10113c */
[----:B-1----:R-:W4:Y:S01]  /*84ec0*/  LDL.LU.64 R244, [R1+0x1128] ;  /* 0x0011280001f47983 */ /* 0x002f220000300a00 */
[----:B---3--:R-:W-:-:S03]  /*84ed0*/  PRMT R9, R26, 0x7770, RZ ;  /* 0x000077701a097816 */ /* 0x008fc600000000ff */
[----:B------:R-:W3:Y:S01]  /*84ee0*/  LDL.LU.64 R32, [R1+0x1148] ;  /* 0x0011480001207983 */ /* 0x000ee20000300a00 */
[----:B------:R-:W-:Y:S01]  /*84ef0*/  PRMT R7, R26, 0x7771, RZ ;  /* 0x000077711a077816 */ /* 0x000fe200000000ff */
[----:B------:R-:W-:Y:S01]  /*84f00*/  VIADD R0, R10, 0x15 ;  /* 0x000000150a007836 */ /* 0x000fe20000000000 */
[----:B------:R-:W1:Y:S01]  /*84f10*/  LDC R23, c[0x0][0x228] ;  /* 0x00008a00ff177b82 */ /* 0x000e620000000800 */
[----:B------:R0:W-:Y:S04]  /*84f20*/  @P6 STG.E.U8 desc[UR60][R250.64], R9 ;  /* 0x00000009fa006986 */ /* 0x0001e8000c10113c */
[----:B------:R-:W3:Y:S04]  /*84f30*/  LDL.LU.64 R28, [R1+0x1140] ;  /* 0x00114000011c7983 */ /* 0x000ee80000300a00 */
[----:B------:R2:W-:Y:S04]  /*84f40*/  @P3 STG.E.U8 desc[UR60][R30.64], R7 ;  /* 0x000000071e003986 */ /* 0x0005e8000c10113c */
[----:B0-----:R-:W3:Y:S04]  /*84f50*/  LDL.LU.64 R250, [R1+0x1120] ;  /* 0x0011200001fa7983 */ /* 0x001ee80000300a00 */
[----:B--2---:R-:W2:Y:S01]  /*84f60*/  LDL.LU.64 R30, [R1+0x30a0] ;  /* 0x0030a000011e7983 */ /* 0x004ea20000300a00 */
[----:B------:R-:W-:-:S02]  /*84f70*/  ISETP.GE.AND P6, PT, R0, R5, PT ;  /* 0x000000050000720c */ /* 0x000fc40003fc6270 */
[----:B------:R-:W-:Y:S01]  /*84f80*/  ISETP.LT.AND P5, PT, R17, R2, !P4 ;  /* 0x000000021100720c */ /* 0x000fe200067a1270 */
[----:B------:R-:W3:Y:S01]  /*84f90*/  LDL.LU.64 R24, [R1+0x1118] ;  /* 0x0011180001187983 */ /* 0x000ee20000300a00 */
[----:B------:R-:W-:Y:S01]  /*84fa0*/  ISETP.LT.AND P4, PT, R14, R19, !P4 ;  /* 0x000000130e00720c */ /* 0x000fe20006781270 */
[----:B------:R-:W0:Y:S01]  /*84fb0*/  LDC.64 R2, c[0x0][0x228] ;  /* 0x00008a00ff027b82 */ /* 0x000e220000000a00 */
[----:B------:R-:W-:Y:S02]  /*84fc0*/  ISETP.LT.AND P3, PT, R15, R13, !P6 ;  /* 0x0000000d0f00720c */ /* 0x000fe40007761270 */
[C---:B------:R-:W-:Y:S02]  /*84fd0*/  PRMT R0, R26.reuse, 0x7772, RZ ;  /* 0x000077721a007816 */ /* 0x040fe400000000ff */
[----:B------:R-:W-:-:S03]  /*84fe0*/  PRMT R26, R26, 0x7773, RZ ;  /* 0x000077731a1a7816 */ /* 0x000fc600000000ff */
[----:B------:R-:W1:Y:S04]  /*84ff0*/  LDC R19, c[0x0][0x228] ;  /* 0x00008a00ff137b82 */ /* 0x000e680000000800 */
[----:B------:R4:W-:Y:S04]  /*85000*/  @P4 STG.E.U8 desc[UR60][R246.64], R0 ;  /* 0x00000000f6004986 */ /* 0x0009e8000c10113c */
[----:B----4-:R4:W-:Y:S01]  /*85010*/  @P5 STG.E.U8 desc[UR60][R248.64], R26 ;  /* 0x0000001af8005986 */ /* 0x0109e2000c10113c */
[----:B------:R-:W1:Y:S03]  /*85020*/  LDC R13, c[0x0][0x228] ;  /* 0x00008a00ff0d7b82 */ /* 0x000e660000000800 */
[----:B------:R-:W3:Y:S04]  /*85030*/  LDL.LU.64 R246, [R1+0x1110] ;  /* 0x0011100001f67983 */ /* 0x000ee80000300a00 */
[----:B----4-:R-:W4:Y:S01]  /*85040*/  LDL.LU.64 R248, [R1+0x1108] ;  /* 0x0011080001f87983 */ /* 0x010f220000300a00 */
[----:B--2---:R-:W-:-:S05]  /*85050*/  PRMT R5, R30, 0x7770, RZ ;  /* 0x000077701e057816 */ /* 0x004fca00000000ff */
[----:B------:R2:W-:Y:S04]  /*85060*/  @P3 STG.E.U8 desc[UR60][R244.64], R5 ;  /* 0x00000005f4003986 */ /* 0x0005e8000c10113c */
[----:B--2---:R-:W2:Y:S01]  /*85070*/  LDL.LU.64 R244, [R1+0x10f0] ;  /* 0x0010f00001f47983 */ /* 0x004ea20000300a00 */
[----:B------:R-:W-:Y:S02]  /*85080*/  ISETP.LT.AND P4, PT, R16, R22, !P6 ;  /* 0x000000161000720c */ /* 0x000fe40007781270 */
[----:B------:R-:W-:Y:S01]  /*85090*/  ISETP.LT.AND P5, PT, R17, R8, !P6 ;  /* 0x000000081100720c */ /* 0x000fe200077a1270 */
[----:B------:R-:W-:Y:S01]  /*850a0*/  VIADD R0, R10, 0x16 ;  /* 0x000000160a007836 */ /* 0x000fe20000000000 */
[----:B------:R-:W-:Y:S01]  /*850b0*/  ISETP.LT.AND P6, PT, R14, R11, !P6 ;  /* 0x0000000b0e00720c */ /* 0x000fe200077c1270 */
[----:B------:R-:W2:Y:S01]  /*850c0*/  LDC.64 R8, c[0x0][0x228] ;  /* 0x00008a00ff087b82 */ /* 0x000ea20000000a00 */
[----:B------:R-:W-:-:S02]  /*850d0*/  PRMT R7, R30, 0x7771, RZ ;  /* 0x000077711e077816 */ /* 0x000fc400000000ff */
[----:B0-----:R-:W-:Y:S02]  /*850e0*/  ISETP.GE.AND P3, PT, R0, R3, PT ;  /* 0x000000030000720c */ /* 0x001fe40003f66270 */
[C---:B------:R-:W-:Y:S02]  /*850f0*/  PRMT R0, R30.reuse, 0x7772, RZ ;  /* 0x000077721e007816 */ /* 0x040fe400000000ff */
[----:B------:R-:W-:Y:S01]  /*85100*/  PRMT R30, R30, 0x7773, RZ ;  /* 0x000077731e1e7816 */ /* 0x000fe200000000ff */
[----:B---3--:R0:W-:Y:S01]  /*85110*/  @P4 STG.E.U8 desc[UR60][R32.64], R7 ;  /* 0x0000000720004986 */ /* 0x0081e2000c10113c */
[----:B-1----:R-:W-:Y:S01]  /*85120*/  ISETP.LT.AND P4, PT, R15, R19, !P3 ;  /* 0x000000130f00720c */ /* 0x002fe20005f81270 */
[----:B------:R-:W1:Y:S02]  /*85130*/  LDC R11, c[0x0][0x228] ;  /* 0x00008a00ff0b7b82 */ /* 0x000e640000000800 */
[----:B------:R3:W-:Y:S01]  /*85140*/  @P6 STG.E.U8 desc[UR60][R28.64], R0 ;  /* 0x000000001c006986 */ /* 0x0007e2000c10113c */
[----:B------:R-:W-:-:S03]  /*85150*/  ISETP.LT.AND P6, PT, R16, R23, !P3 ;  /* 0x000000171000720c */ /* 0x000fc60005fc1270 */
[----:B------:R4:W-:Y:S01]  /*85160*/  @P5 STG.E.U8 desc[UR60][R250.64], R30 ;  /* 0x0000001efa005986 */ /* 0x0009e2000c10113c */
[----:B------:R-:W-:Y:S01]  /*85170*/  ISETP.LT.AND P5, PT, R14, R13, !P3 ;  /* 0x0000000d0e00720c */ /* 0x000fe20005fa1270 */
[----:B------:R-:W1:Y:S01]  /*85180*/  LDC R22, c[0x0][0x228] ;  /* 0x00008a00ff167b82 */ /* 0x000e620000000800 */
[----:B------:R-:W-:Y:S01]  /*85190*/  ISETP.LT.AND P3, PT, R17, R12, !P3 ;  /* 0x0000000c1100720c */ /* 0x000fe20005f61270 */
[----:B0-----:R-:W2:Y:S01]  /*851a0*/  LDL.LU.64 R32, [R1+0x3098] ;  /* 0x0030980001207983 */ /* 0x001ea20000300a00 */
[C---:B------:R-:W-:Y:S02]  /*851b0*/  PRMT R7, R27.reuse, 0x7770, RZ ;  /* 0x000077701b077816 */ /* 0x040fe400000000ff */
[C---:B------:R-:W-:Y:S01]  /*851c0*/  PRMT R5, R27.reuse, 0x7771, RZ ;  /* 0x000077711b057816 */ /* 0x040fe200000000ff */
[----:B---3--:R-:W3:Y:S01]  /*851d0*/  LDL.LU.64 R28, [R1+0x10d8] ;  /* 0x0010d800011c7983 */ /* 0x008ee20000300a00 */
[C---:B------:R-:W-:Y:S01]  /*851e0*/  PRMT R3, R27.reuse, 0x7772, RZ ;  /* 0x000077721b037816 */ /* 0x040fe200000000ff */
[----:B------:R-:W-:Y:S01]  /*851f0*/  VIADD R0, R10, 0x17 ;  /* 0x000000170a007836 */ /* 0x000fe20000000000 */
[----:B------:R-:W-:Y:S01]  /*85200*/  PRMT R27, R27, 0x7773, RZ ;  /* 0x000077731b1b7816 */ /* 0x000fe200000000ff */
[----:B------:R0:W-:Y:S01]  /*85210*/  @P4 STG.E.U8 desc[UR60][R24.64], R7 ;  /* 0x0000000718004986 */ /* 0x0001e2000c10113c */
[----:B------:R-:W1:Y:S03]  /*85220*/  LDC R19, c[0x0][0x228] ;  /* 0x00008a00ff137b82 */ /* 0x000e660000000800 */
[----:B------:R-:W-:Y:S04]  /*85230*/  @P6 STG.E.U8 desc[UR60][R246.64], R5 ;  /* 0x00000005f6006986 */ /* 0x000fe8000c10113c */
[----:B----4-:R-:W4:Y:S01]  /*85240*/  LDL.LU.64 R250, [R1+0x10d0] ;  /* 0x0010d00001fa7983 */ /* 0x010f220000300a00 */
[----:B------:R-:W3:Y:S03]  /*85250*/  LDC.64 R12, c[0x0][0x228] ;  /* 0x00008a00ff0c7b82 */ /* 0x000ee60000000a00 */
[----:B------:R0:W-:Y:S05]  /*85260*/  @P5 STG.E.U8 desc[UR60][R248.64], R3 ;  /* 0x00000003f8005986 */ /* 0x0001ea000c10113c */
[----:B0-----:R-:W0:Y:S01]  /*85270*/  LDC R24, c[0x0][0x228] ;  /* 0x00008a00ff187b82 */ /* 0x001e220000000800 */
[----:B------:R-:W4:Y:S07]  /*85280*/  LDL.LU.64 R248, [R1+0x10c8] ;  /* 0x0010c80001f87983 */ /* 0x000f2e0000300a00 */
[----:B------:R-:W0:Y:S01]  /*85290*/  LDC R23, c[0x0][0x228] ;  /* 0x00008a00ff177b82 */ /* 0x000e220000000800 */
[----:B--2---:R2:W-:Y:S04]  /*852a0*/  @P3 STG.E.U8 desc[UR60][R244.64], R27 ;  /* 0x0000001bf4003986 */ /* 0x0045e8000c10113c */
[----:B--2---:R-:W2:Y:S01]  /*852b0*/  LDL.LU.64 R26, [R1+0x10e8] ;  /* 0x0010e800011a7983 */ /* 0x004ea20000300a00 */
[----:B------:R-:W-:-:S02]  /*852c0*/  ISETP.GE.AND P4, PT, R0, R9, PT ;  /* 0x000000090000720c */ /* 0x000fc40003f86270 */
[----:B------:R-:W-:Y:S01]  /*852d0*/  PRMT R5, R31, 0x7771, RZ ;  /* 0x000077711f057816 */ /* 0x000fe200000000ff */
[----:B------:R-:W4:Y:S01]  /*852e0*/  LDL.LU.64 R246, [R1+0x10b8] ;  /* 0x0010b80001f67983 */ /* 0x000f220000300a00 */
[----:B-1----:R-:W-:Y:S02]  /*852f0*/  ISETP.LT.AND P6, PT, R15, R11, !P4 ;  /* 0x0000000b0f00720c */ /* 0x002fe400067c1270 */
[----:B------:R-:W-:Y:S01]  /*85300*/  ISETP.LT.AND P5, PT, R16, R22, !P4 ;  /* 0x000000161000720c */ /* 0x000fe200067a1270 */
[----:B------:R-:W4:Y:S01]  /*85310*/  LDL.LU.64 R244, [R1+0x10a8] ;  /* 0x0010a80001f47983 */ /* 0x000f220000300a00 */
[----:B------:R-:W-:Y:S01]  /*85320*/  PRMT R9, R31, 0x7770, RZ ;  /* 0x000077701f097816 */ /* 0x000fe200000000ff */
[----:B------:R-:W-:Y:S01]  /*85330*/  VIADD R0, R10, 0x18 ;  /* 0x000000180a007836 */ /* 0x000fe20000000000 */
[----:B------:R-:W-:Y:S01]  /*85340*/  ISETP.LT.AND P3, PT, R17, R6, !P4 ;  /* 0x000000061100720c */ /* 0x000fe20006761270 */
[----:B------:R-:W1:Y:S01]  /*85350*/  LDC R11, c[0x0][0x228] ;  /* 0x00008a00ff0b7b82 */ /* 0x000e620000000800 */
[----:B------:R-:W-:-:S02]  /*85360*/  ISETP.LT.AND P4, PT, R14, R19, !P4 ;  /* 0x000000130e00720c */ /* 0x000fc40006781270 */
[----:B------:R-:W-:-:S05]  /*85370*/  PRMT R3, R31, 0x7772, RZ ;  /* 0x000077721f037816 */ /* 0x000fca00000000ff */
[----:B------:R-:W1:Y:S01]  /*85380*/  LDC R22, c[0x0][0x228] ;  /* 0x00008a00ff167b82 */ /* 0x000e620000000800 */
[----:B--2---:R-:W-:Y:S07]  /*85390*/  @P6 STG.E.U8 desc[UR60][R26.64], R9 ;  /* 0x000000091a006986 */ /* 0x004fee000c10113c */
[----:B------:R-:W2:Y:S01]  /*853a0*/  LDC.64 R6, c[0x0][0x228] ;  /* 0x00008a00ff067b82 */ /* 0x000ea20000000a00 */
[----:B------:R0:W-:Y:S07]  /*853b0*/  @P5 STG.E.U8 desc[UR60][R32.64], R5 ;  /* 0x0000000520005986 */ /* 0x0001ee000c10113c */
[----:B------:R-:W2:Y:S01]  /*853c0*/  LDC R19, c[0x0][0x228] ;  /* 0x00008a00ff137b82 */ /* 0x000ea20000000800 */
[----:B0-----:R-:W2:Y:S01]  /*853d0*/  LDL.LU.64 R32, [R1+0x3090] ;  /* 0x0030900001207983 */ /* 0x001ea20000300a00 */
[----:B---3--:R-:W-:-:S02]  /*853e0*/  ISETP.GE.AND P6, PT, R0, R13, PT ;  /* 0x0000000d0000720c */ /* 0x008fc40003fc6270 */
[----:B------:R-:W-:Y:S01]  /*853f0*/  PRMT R31, R31, 0x7773, RZ ;  /* 0x000077731f1f7816 */ /* 0x000fe200000000ff */
[----:B------:R-:W-:Y:S01]  /*85400*/  @P4 STG.E.U8 desc[UR60][R28.64], R3 ;  /* 0x000000031c004986 */ /* 0x000fe2000c10113c */
[----:B------:R-:W-:Y:S02]  /*85410*/  ISETP.LT.AND P5, PT, R15, R24, !P6 ;  /* 0x000000180f00720c */ /* 0x000fe400077a1270 */
[----:B------:R-:W0:Y:S01]  /*85420*/  LDC R13, c[0x0][0x228] ;  /* 0x00008a00ff0d7b82 */ /* 0x000e220000000800 */
[----:B------:R-:W-:Y:S01]  /*85430*/  ISETP.LT.AND P4, PT, R16, R23, !P6 ;  /* 0x000000171000720c */ /* 0x000fe20007781270 */
[----:B----4-:R3:W-:Y:S01]  /*85440*/  @P3 STG.E.U8 desc[UR60][R250.64], R31 ;  /* 0x0000001ffa003986 */ /* 0x0107e2000c10113c */
[----:B------:R-:W-:-:S05]  /*85450*/  VIADD R0, R10, 0x19 ;  /* 0x000000190a007836 */ /* 0x000fca0000000000 */
[----:B------:R-:W4:Y:S01]  /*85460*/  LDC R23, c[0x0][0x228] ;  /* 0x00008a00ff177b82 */ /* 0x000f220000000800 */
[----:B---3--:R-:W3:Y:S04]  /*85470*/  LDL.LU.64 R250, [R1+0x10a0] ;  /* 0x0010a00001fa7983 */ /* 0x008ee80000300a00 */
[----:B------:R-:W4:Y:S01]  /*85480*/  LDL.LU.64 R24, [R1+0x1098] ;  /* 0x0010980001187983 */ /* 0x000f220000300a00 */
[C---:B--2---:R-:W-:Y:S02]  /*85490*/  PRMT R9, R32.reuse, 0x7770, RZ ;  /* 0x0000777020097816 */ /* 0x044fe400000000ff */
[----:B------:R-:W-:-:S03]  /*854a0*/  PRMT R3, R32, 0x7771, RZ ;  /* 0x0000777120037816 */ /* 0x000fc600000000ff */
[----:B------:R2:W-:Y:S04]  /*854b0*/  @P5 STG.E.U8 desc[UR60][R248.64], R9 ;  /* 0x00000009f8005986 */ /* 0x0005e8000c10113c */
[----:B------:R1:W-:Y:S04]  /*854c0*/  @P4 STG.E.U8 desc[UR60][R36.64], R3 ;  /* 0x0000000324004986 */ /* 0x0003e8000c10113c */
[----:B--2---:R-:W2:Y:S04]  /*854d0*/  LDL.LU.64 R248, [R1+0x1090] ;  /* 0x0010900001f87983 */ /* 0x004ea80000300a00 */
[----:B-1----:R-:W3:Y:S01]  /*854e0*/  LDL.LU.64 R36, [R1+0x3088] ;  /* 0x0030880001247983 */ /* 0x002ee20000300a00 */
[----:B------:R-:W-:-:S02]  /*854f0*/  ISETP.LT.AND P3, PT, R17, R4, !P6 ;  /* 0x000000041100720c */ /* 0x000fc40007761270 */
[----:B------:R-:W-:Y:S01]  /*85500*/  ISETP.LT.AND P6, PT, R14, R11, !P6 ;  /* 0x0000000b0e00720c */ /* 0x000fe200077c1270 */
[----:B------:R-:W1:Y:S01]  /*85510*/  LDC.64 R4, c[0x0][0x228] ;  /* 0x00008a00ff047b82 */ /* 0x000e620000000a00 */
[----:B------:R-:W2:Y:S01]  /*85520*/  LDL.LU.64 R28, [R1+0x1080] ;  /* 0x00108000011c7983 */ /* 0x000ea20000300a00 */
[----:B------:R-:W-:Y:S02]  /*85530*/  ISETP.GE.AND P5, PT, R0, R7, PT ;  /* 0x000000070000720c */ /* 0x000fe40003fa6270 */
[C---:B------:R-:W-:Y:S02]  /*85540*/  PRMT R0, R32.reuse, 0x7772, RZ ;  /* 0x0000777220007816 */ /* 0x040fe400000000ff */
[----:B------:R-:W-:Y:S02]  /*85550*/  ISETP.LT.AND P4, PT, R15, R22, !P5 ;  /* 0x000000160f00720c */ /* 0x000fe40006f81270 */
[----:B------:R-:W-:Y:S01]  /*85560*/  PRMT R32, R32, 0x7773, RZ ;  /* 0x0000777320207816 */ /* 0x000fe200000000ff */
[----:B------:R-:W2:Y:S03]  /*85570*/  LDC R11, c[0x0][0x228] ;  /* 0x00008a00ff0b7b82 */ /* 0x000ea60000000800 */
[----:B------:R0:W-:Y:S01]  /*85580*/  @P6 STG.E.U8 desc[UR60][R246.64], R0 ;  /* 0x00000000f6006986 */ /* 0x0001e2000c10113c */
[----:B------:R-:W-:-:S03]  /*85590*/  ISETP.LT.AND P6, PT, R16, R19, !P5 ;  /* 0x000000131000720c */ /* 0x000fc60006fc1270 */
[----:B------:R4:W-:Y:S01]  /*855a0*/  @P3 STG.E.U8 desc[UR60][R244.64], R32 ;  /* 0x00000020f4003986 */ /* 0x0009e2000c10113c */
[----:B------:R-:W-:Y:S01]  /*855b0*/  ISETP.LT.AND P3, PT, R17, R2, !P5 ;  /* 0x000000021100720c */ /* 0x000fe20006f61270 */
[----:B------:R-:W2:Y:S02]  /*855c0*/  LDC R22, c[0x0][0x228] ;  /* 0x00008a00ff167b82 */ /* 0x000ea40000000800 */
[----:B0-----:R-:W2:Y:S01]  /*855d0*/  LDL.LU.64 R246, [R1+0x1078] ;  /* 0x0010780001f67983 */ /* 0x001ea20000300a00 */
[----:B------:R-:W-:Y:S01]  /*855e0*/  ISETP.LT.AND P5, PT, R14, R13, !P5 ;  /* 0x0000000d0e00720c */ /* 0x000fe20006fa1270 */
[----:B------:R-:W-:-:S04]  /*855f0*/  VIADD R0, R10, 0x1a ;  /* 0x0000001a0a007836 */ /* 0x000fc80000000000 */
[----:B------:R-:W0:Y:S01]  /*85600*/  LDC R19, c[0x0][0x228] ;  /* 0x00008a00ff137b82 */ /* 0x000e220000000800 */
[----:B------:R-:W2:Y:S04]  /*85610*/  LDL.LU.64 R26, [R1+0x1070] ;  /* 0x00107000011a7983 */ /* 0x000ea80000300a00 */
[----:B----4-:R-:W4:Y:S03]  /*85620*/  LDL.LU.64 R244, [R1+0x1068] ;  /* 0x0010680001f47983 */ /* 0x010f260000300a00 */
[----:B------:R-:W0:Y:S08]  /*85630*/  LDC.64 R2, c[0x0][0x228] ;  /* 0x00008a00ff027b82 */ /* 0x000e300000000a00 */
[----:B------:R-:W0:Y:S01]  /*85640*/  LDC R13, c[0x0][0x228] ;  /* 0x00008a00ff0d7b82 */ /* 0x000e220000000800 */
[----:B---3--:R-:W-:-:S02]  /*85650*/  PRMT R9, R36, 0x7770, RZ ;  /* 0x0000777024097816 */ /* 0x008fc400000000ff */
[----:B------:R-:W-:-:S03]  /*85660*/  PRMT R7, R36, 0x7771, RZ ;  /* 0x0000777124077816 */ /* 0x000fc600000000ff */
[----:B------:R3:W-:Y:S01]  /*85670*/  @P4 STG.E.U8 desc[UR60][R250.64], R9 ;  /* 0x00000009fa004986 */ /* 0x0007e2000c10113c */
[----:B-1----:R-:W-:Y:S02]  /*85680*/  ISETP.GE.AND P4, PT, R0, R5, PT ;  /* 0x000000050000720c */ /* 0x002fe40003f86270 */
[C---:B------:R-:W-:Y:S01]  /*85690*/  PRMT R0, R36.reuse, 0x7772, RZ ;  /* 0x0000777224007816 */ /* 0x040fe200000000ff */
[----:B------:R1:W-:Y:S04]  /*856a0*/  @P6 STG.E.U8 desc[UR60][R24.64], R7 ;  /* 0x0000000718006986 */ /* 0x0003e8000c10113c */
[----:B--2---:R2:W-:Y:S04]  /*856b0*/  @P5 STG.E.U8 desc[UR60][R248.64], R0 ;  /* 0x00000000f8005986 */ /* 0x0045e8000c10113c */
[----:B---3--:R-:W3:Y:S01]  /*856c0*/  LDL.LU.64 R250, [R1+0x1050] ;  /* 0x0010500001fa7983 */ /* 0x008ee20000300a00 */
[----:B------:R-:W-:-:S02]  /*856d0*/  PRMT R36, R36, 0x7773, RZ ;  /* 0x0000777324247816 */ /* 0x000fc400000000ff */
[----:B-1----:R-:W-:Y:S01]  /*856e0*/  PRMT R7, R33, 0x7770, RZ ;  /* 0x0000777021077816 */ /* 0x002fe200000000ff */
[----:B------:R-:W1:Y:S01]  /*856f0*/  LDC R24, c[0x0][0x228] ;  /* 0x00008a00ff187b82 */ /* 0x000e620000000800 */
[----:B--2---:R-:W2:Y:S01]  /*85700*/  LDL.LU.64 R248, [R1+0x1048] ;  /* 0x0010480001f87983 */ /* 0x004ea20000300a00 */
[----:B------:R-:W-:Y:S02]  /*85710*/  ISETP.LT.AND P6, PT, R15, R11, !P4 ;  /* 0x0000000b0f00720c */ /* 0x000fe400067c1270 */
[----:B------:R-:W-:Y:S01]  /*85720*/  ISETP.LT.AND P5, PT, R16, R22, !P4 ;  /* 0x000000161000720c */ /* 0x000fe200067a1270 */
[----:B------:R4:W-:Y:S01]  /*85730*/  @P3 STG.E.U8 desc[UR60][R28.64], R36 ;  /* 0x000000241c003986 */ /* 0x0009e2000c10113c */
[----:B------:R-:W-:Y:S01]  /*85740*/  ISETP.LT.AND P3, PT, R17, R8, !P4 ;  /* 0x000000081100720c */ /* 0x000fe20006761270 */
[----:B------:R-:W-:Y:S01]  /*85750*/  VIADD R0, R10, 0x1b ;  /* 0x0000001b0a007836 */ /* 0x000fe20000000000 */
[----:B0-----:R-:W-:Y:S01]  /*85760*/  ISETP.LT.AND P4, PT, R14, R19, !P4 ;  /* 0x000000130e00720c */ /* 0x001fe20006781270 */
[----:B------:R-:W0:Y:S01]  /*85770*/  LDC R11, c[0x0][0x228] ;  /* 0x00008a00ff0b7b82 */ /* 0x000e220000000800 */
[----:B------:R-:W-:-:S05]  /*85780*/  PRMT R5, R33, 0x7771, RZ ;  /* 0x0000777121057816 */ /* 0x000fca00000000ff */
[----:B------:R-:W-:Y:S01]  /*85790*/  @P6 STG.E.U8 desc[UR60][R246.64], R7 ;  /* 0x00000007f6006986 */ /* 0x000fe2000c10113c */
[----:B------:R-:W-:Y:S01]  /*857a0*/  ISETP.GE.AND P6, PT, R0, R3, PT ;  /* 0x000000030000720c */ /* 0x000fe20003fc6270 */
[----:B------:R-:W1:Y:S01]  /*857b0*/  LDC.64 R8, c[0x0][0x228] ;  /* 0x00008a00ff087b82 */ /* 0x000e620000000a00 */
[----:B------:R-:W-:Y:S01]  /*857c0*/  PRMT R0, R33, 0x7772, RZ ;  /* 0x0000777221007816 */ /* 0x000fe200000000ff */
[----:B------:R4:W-:Y:S01]  /*857d0*/  @P5 STG.E.U8 desc[UR60][R26.64], R5 ;  /* 0x000000051a005986 */ /* 0x0009e2000c10113c */
[----:B------:R-:W-:-:S03]  /*857e0*/  ISETP.LT.AND P5, PT, R15, R13, !P6 ;  /* 0x0000000d0f00720c */ /* 0x000fc600077a1270 */
[----:B----4-:R4:W-:Y:S01]  /*857f0*/  @P4 STG.E.U8 desc[UR60][R244.64], R0 ;  /* 0x00000000f4004986 */ /* 0x0109e2000c10113c */
[----:B------:R-:W-:Y:S01]  /*85800*/  ISETP.LT.AND P4, PT, R16, R23, !P6 ;  /* 0x000000171000720c */ /* 0x000fe20007781270 */
[----:B------:R-:W1:Y:S01]  /*85810*/  LDC R19, c[0x0][0x228] ;  /* 0x00008a00ff137b82 */ /* 0x000e620000000800 */
[----:B------:R-:W-:Y:S01]  /*85820*/  PRMT R33, R33, 0x7773, RZ ;  /* 0x0000777321217816 */ /* 0x000fe200000000ff */
[----:B------:R-:W2:Y:S01]  /*85830*/  LDL.LU.64 R28, [R1+0x1038] ;  /* 0x00103800011c7983 */ /* 0x000ea20000300a00 */
[C---:B------:R-:W-:Y:S02]  /*85840*/  PRMT R3, R37.reuse, 0x7771, RZ ;  /* 0x0000777125037816 */ /* 0x040fe400000000ff */
[----:B------:R-:W-:Y:S01]  /*85850*/  PRMT R5, R37, 0x7770, RZ ;  /* 0x0000777025057816 */ /* 0x000fe200000000ff */
[----:B------:R-:W2:Y:S02]  /*85860*/  LDL.LU.64 R246, [R1+0x1030] ;  /* 0x0010300001f67983 */ /* 0x000ea40000300a00 */
[----:B------:R-:W1:Y:S02]  /*85870*/  LDC R22, c[0x0][0x228] ;  /* 0x00008a00ff167b82 */ /* 0x000e640000000800 */
[----:B----4-:R-:W4:Y:S01]  /*85880*/  LDL.LU.64 R244, [R1+0x1028] ;  /* 0x0010280001f47983 */ /* 0x010f220000300a00 */
[----:B------:R-:W-:-:S05]  /*85890*/  VIADD R0, R10, 0x1c ;  /* 0x0000001c0a007836 */ /* 0x000fca0000000000 */
[----:B------:R-:W4:Y:S08]  /*858a0*/  LDC R7, c[0x0][0x228] ;  /* 0x00008a00ff077b82 */ /* 0x000f300000000800 */
[----:B------:R-:W4:Y:S01]  /*858b0*/  LDC R23, c[0x0][0x228] ;  /* 0x00008a00ff177b82 */ /* 0x000f220000000800 */
[----:B---3--:R3:W-:Y:S04]  /*858c0*/  @P3 STG.E.U8 desc[UR60][R250.64], R33 ;  /* 0x00000021fa003986 */ /* 0x0087e8000c10113c */
[----:B--2---:R-:W-:Y:S04]  /*858d0*/  @P5 STG.E.U8 desc[UR60][R248.64], R5 ;  /* 0x00000005f8005986 */ /* 0x004fe8000c10113c */
[----:B---3--:R-:W2:Y:S04]  /*858e0*/  LDL.LU.64 R250, [R1+0x1018] ;  /* 0x0010180001fa7983 */ /* 0x008ea80000300a00 */
[----:B------:R3:W-:Y:S04]  /*858f0*/  @P4 STG.E.U8 desc[UR60][R34.64], R3 ;  /* 0x0000000322004986 */ /* 0x0007e8000c10113c */
[----:B---3--:R-:W3:Y:S01]  /*85900*/  LDL.LU.64 R34, [R1+0x3080] ;  /* 0x0030800001227983 */ /* 0x008ee20000300a00 */
[----:B------:R-:W-:-:S02]  /*85910*/  ISETP.LT.AND P3, PT, R17, R12, !P6 ;  /* 0x0000000c1100720c */ /* 0x000fc40007761270 */
[----:B0-----:R-:W-:Y:S01]  /*85920*/  ISETP.LT.AND P6, PT, R14, R11, !P6 ;  /* 0x0000000b0e00720c */ /* 0x001fe200077c1270 */
[----:B------:R-:W2:Y:S01]  /*85930*/  LDL.LU.64 R248, [R1+0x1008] ;  /* 0x0010080001f87983 */ /* 0x000ea20000300a00 */
[----:B-1----:R-:W-:Y:S01]  /*85940*/  ISETP.GE.AND P5, PT, R0, R9, PT ;  /* 0x000000090000720c */ /* 0x002fe20003fa6270 */
[----:B------:R-:W0:Y:S01]  /*85950*/  LDC.64 R12, c[0x0][0x228] ;  /* 0x00008a00ff0c7b82 */ /* 0x000e220000000a00 */
[----:B------:R-:W-:Y:S01]  /*85960*/  PRMT R0, R37, 0x7772, RZ ;  /* 0x0000777225007816 */ /* 0x000fe200000000ff */
[----:B------:R-:W2:Y:S01]  /*85970*/  LDL.LU.64 R26, [R1+0xfe8] ;  /* 0x000fe800011a7983 */ /* 0x000ea20000300a00 */
[----:B------:R-:W-:Y:S02]  /*85980*/  ISETP.LT.AND P4, PT, R15, R19, !P5 ;  /* 0x000000130f00720c */ /* 0x000fe40006f81270 */
[----:B------:R-:W-:-:S03]  /*85990*/  PRMT R37, R37, 0x7773, RZ ;  /* 0x0000777325257816 */ /* 0x000fc600000000ff */
[----:B------:R-:W1:Y:S02]  /*859a0*/  LDC R11, c[0x0][0x228] ;  /* 0x00008a00ff0b7b82 */ /* 0x000e640000000800 */
[----:B------:R4:W-:Y:S01]  /*859b0*/  @P6 STG.E.U8 desc[UR60][R28.64], R0 ;  /* 0x000000001c006986 */ /* 0x0009e2000c10113c */
[----:B------:R-:W-:-:S03]  /*859c0*/  ISETP.LT.AND P6, PT, R16, R22, !P5 ;  /* 0x000000161000720c */ /* 0x000fc60006fc1270 */
[----:B------:R3:W-:Y:S02]  /*859d0*/  @P3 STG.E.U8 desc[UR60][R246.64], R37 ;  /* 0x00000025f6003986 */ /* 0x0007e4000c10113c */
[----:B------:R-:W2:Y:S02]  /*859e0*/  LDC R9, c[0x0][0x228] ;  /* 0x00008a00ff097b82 */ /* 0x000ea40000000800 */
[----:B----4-:R-:W4:Y:S01]  /*859f0*/  LDL.LU.64 R28, [R1+0x1000] ;  /* 0x00100000011c7983 */ /* 0x010f220000300a00 */
[----:B---3--:R-:W-:-:S03]  /*85a00*/  PRMT R5, R34, 0x7770, RZ ;  /* 0x0000777022057816 */ /* 0x008fc600000000ff */
[----:B------:R-:W3:Y:S01]  /*85a10*/  LDL.LU.64 R246, [R1+0xff8] ;  /* 0x000ff80001f67983 */ /* 0x000ee20000300a00 */
[----:B------:R-:W-:Y:S01]  /*85a20*/  PRMT R3, R34, 0x7771, RZ ;  /* 0x0000777122037816 */ /* 0x000fe200000000ff */
[----:B------:R-:W-:Y:S01]  /*85a30*/  VIADD R0, R10, 0x1d ;  /* 0x0000001d0a007836 */ /* 0x000fe20000000000 */
[----:B------:R-:W3:Y:S01]  /*85a40*/  LDC R19, c[0x0][0x228] ;  /* 0x00008a00ff137b82 */ /* 0x000ee20000000800 */
[----:B------:R0:W-:Y:S04]  /*85a50*/  @P4 STG.E.U8 desc[UR60][R244.64], R5 ;  /* 0x00000005f4004986 */ /* 0x0001e8000c10113c */
[----:B------:R1:W-:Y:S03]  /*85a60*/  @P6 STG.E.U8 desc[UR60][R38.64], R3 ;  /* 0x0000000326006986 */ /* 0x0003e6000c10113c */
[----:B------:R-:W3:Y:S01]  /*85a70*/  LDC R22, c[0x0][0x228] ;  /* 0x00008a00ff167b82 */ /* 0x000ee20000000800 */
[----:B0-----:R-:W3:Y:S04]  /*85a80*/  LDL.LU.64 R244, [R1+0xfe0] ;  /* 0x000fe00001f47983 */ /* 0x001ee80000300a00 */
[----:B-1----:R-:W4:Y:S01]  /*85a90*/  LDL.LU.64 R38, [R1+0x3078] ;  /* 0x0030780001267983 */ /* 0x002f220000300a00 */
[----:B------:R-:W-:-:S02]  /*85aa0*/  ISETP.LT.AND P3, PT, R17, R6, !P5 ;  /* 0x000000061100720c */ /* 0x000fc40006f61270 */
[----:B------:R-:W-:Y:S02]  /*85ab0*/  ISETP.LT.AND P5, PT, R14, R7, !P5 ;  /* 0x000000070e00720c */ /* 0x000fe40006fa1270 */
[----:B------:R-:W0:Y:S01]  /*85ac0*/  LDC.64 R6, c[0x0][0x228] ;  /* 0x00008a00ff067b82 */ /* 0x000e220000000a00 */
[----:B------:R-:W-:Y:S02]  /*85ad0*/  ISETP.GE.AND P4, PT, R0, R13, PT ;  /* 0x0000000d0000720c */ /* 0x000fe40003f86270 */
[C---:B------:R-:W-:Y:S02]  /*85ae0*/  PRMT R0, R34.reuse, 0x7772, RZ ;  /* 0x0000777222007816 */ /* 0x040fe400000000ff */
[----:B------:R-:W-:Y:S02]  /*85af0*/  PRMT R34, R34, 0x7773, RZ ;  /* 0x0000777322227816 */ /* 0x000fe400000000ff */
[----:B------:R-:W-:Y:S01]  /*85b00*/  ISETP.LT.AND P6, PT, R15, R11, !P4 ;  /* 0x0000000b0f00720c */ /* 0x000fe200067c1270 */
[----:B------:R-:W1:Y:S03]  /*85b10*/  LDC R13, c[0x0][0x228] ;  /* 0x00008a00ff0d7b82 */ /* 0x000e660000000800 */
[----:B--2---:R2:W-:Y:S04]  /*85b20*/  @P5 STG.E.U8 desc[UR60][R250.64], R0 ;  /* 0x00000000fa005986 */ /* 0x0045e8000c10113c */
[----:B------:R2:W-:Y:S01]  /*85b30*/  @P3 STG.E.U8 desc[UR60][R248.64], R34 ;  /* 0x00000022f8003986 */ /* 0x0005e2000c10113c */
[----:B------:R-:W-:Y:S01]  /*85b40*/  ISETP.LT.AND P5, PT, R16, R23, !P4 ;  /* 0x000000171000720c */ /* 0x000fe200067a1270 */
[----:B------:R-:W1:Y:S01]  /*85b50*/  LDC R11, c[0x0][0x228] ;  /* 0x00008a00ff0b7b82 */ /* 0x000e620000000800 */
[----:B------:R-:W-:-:S02]  /*85b60*/  ISETP.LT.AND P3, PT, R17, R4, !P4 ;  /* 0x000000041100720c */ /* 0x000fc40006761270 */
[----:B------:R-:W-:Y:S01]  /*85b70*/  ISETP.LT.AND P4, PT, R14, R9, !P4 ;  /* 0x000000090e00720c */ /* 0x000fe20006781270 */
[----:B--2---:R-:W-:-:S04]  /*85b80*/  VIADD R0, R10, 0x1e ;  /* 0x0000001e0a007836 */ /* 0x004fc80000000000 */
[----:B------:R-:W2:Y:S01]  /*85b90*/  LDC.64 R4, c[0x0][0x228] ;  /* 0x00008a00ff047b82 */ /* 0x000ea20000000a00 */
[----:B------:R-:W2:Y:S04]  /*85ba0*/  LDL.LU.64 R248, [R1+0xfd8] ;  /* 0x000fd80001f87983 */ /* 0x000ea80000300a00 */
[----:B------:R-:W2:Y:S03]  /*85bb0*/  LDL.LU.64 R250, [R1+0xfd0] ;  /* 0x000fd00001fa7983 */ /* 0x000ea60000300a00 */
[----:B------:R-:W2:Y:S01]  /*85bc0*/  LDC R23, c[0x0][0x228] ;  /* 0x00008a00ff177b82 */ /* 0x000ea20000000800 */
[C---:B----4-:R-:W-:Y:S02]  /*85bd0*/  PRMT R3, R38.reuse, 0x7770, RZ ;  /* 0x0000777026037816 */ /* 0x050fe400000000ff */
[----:B------:R-:W-:-:S03]  /*85be0*/  PRMT R9, R38, 0x7771, RZ ;  /* 0x0000777126097816 */ /* 0x000fc600000000ff */
[----:B------:R4:W-:Y:S01]  /*85bf0*/  @P6 STG.E.U8 desc[UR60][R26.64], R3 ;  /* 0x000000031a006986 */ /* 0x0009e2000c10113c */
[----:B0-----:R-:W-:Y:S02]  /*85c00*/  ISETP.GE.AND P6, PT, R0, R7, PT ;  /* 0x000000070000720c */ /* 0x001fe40003fc6270 */
[C---:B------:R-:W-:Y:S02]  /*85c10*/  PRMT R0, R38.reuse, 0x7772, RZ ;  /* 0x0000777226007816 */ /* 0x040fe400000000ff */
[----:B------:R-:W-:Y:S01]  /*85c20*/  PRMT R38, R38, 0x7773, RZ ;  /* 0x0000777326267816 */ /* 0x000fe200000000ff */
[----:B------:R0:W-:Y:S04]  /*85c30*/  @P5 STG.E.U8 desc[UR60][R28.64], R9 ;  /* 0x000000091c005986 */ /* 0x0001e8000c10113c */
[----:B----4-:R-:W4:Y:S04]  /*85c40*/  LDL.LU.64 R26, [R1+0xfc8] ;  /* 0x000fc800011a7983 */ /* 0x010f280000300a00 */
[----:B---3--:R-:W-:Y:S04]  /*85c50*/  @P4 STG.E.U8 desc[UR60][R246.64], R0 ;  /* 0x00000000f6004986 */ /* 0x008fe8000c10113c */
[----:B0-----:R-:W3:Y:S04]  /*85c60*/  LDL.LU.64 R28, [R1+0xfb0] ;  /* 0x000fb000011c7983 */ /* 0x001ee80000300a00 */
[----:B------:R0:W-:Y:S04]  /*85c70*/  @P3 STG.E.U8 desc[UR60][R244.64], R38 ;  /* 0x00000026f4003986 */ /* 0x0001e8000c10113c */
[----:B0-----:R-:W3:Y:S01]  /*85c80*/  LDL.LU.64 R244, [R1+0xfa8] ;  /* 0x000fa80001f47983 */ /* 0x001ee20000300a00 */
[----:B------:R-:W-:-:S02]  /*85c90*/  ISETP.LT.AND P5, PT, R15, R19, !P6 ;  /* 0x000000130f00720c */ /* 0x000fc400077a1270 */
[----:B------:R-:W-:Y:S01]  /*85ca0*/  ISETP.LT.AND P4, PT, R16, R22, !P6 ;  /* 0x000000161000720c */ /* 0x000fe20007781270 */
[----:B------:R-:W3:Y:S01]  /*85cb0*/  LDL.LU.64 R32, [R1+0xfa0] ;  /* 0x000fa00001207983 */ /* 0x000ee20000300a00 */
[----:B-1----:R-:W-:Y:S02]  /*85cc0*/  ISETP.LT.AND P3, PT, R14, R11, !P6 ;  /* 0x0000000b0e00720c */ /* 0x002fe40007761270 */
[C---:B------:R-:W-:Y:S01]  /*85cd0*/  PRMT R9, R35.reuse, 0x7771, RZ ;  /* 0x0000777123097816 */ /* 0x040fe200000000ff */
[----:B------:R-:W-:Y:S01]  /*85ce0*/  VIADD R0, R10, 0x1f ;  /* 0x0000001f0a007836 */ /* 0x000fe20000000000 */
[C---:B------:R-:W-:Y:S01]  /*85cf0*/  PRMT R11, R35.reuse, 0x7770, RZ ;  /* 0x00007770230b7816 */ /* 0x040fe200000000ff */
[----:B------:R-:W3:Y:S01]  /*85d00*/  LDL.LU.64 R246, [R1+0xf98] ;  /* 0x000f980001f67983 */ /* 0x000ee20000300a00 */
[----:B------:R-:W-:Y:S01]  /*85d10*/  PRMT R7, R35, 0x7772, RZ ;  /* 0x0000777223077816 */ /* 0x000fe200000000ff */
[----:B------:R-:W0:Y:S02]  /*85d20*/  LDC R22, c[0x0][0x228] ;  /* 0x00008a00ff167b82 */ /* 0x000e240000000800 */
[----:B--2---:R1:W-:Y:S01]  /*85d30*/  @P5 STG.E.U8 desc[UR60][R248.64], R11 ;  /* 0x0000000bf8005986 */ /* 0x0043e2000c10113c */
[----:B------:R-:W-:-:S03]  /*85d40*/  ISETP.GE.AND P5, PT, R0, R5, PT ;  /* 0x000000050000720c */ /* 0x000fc60003fa6270 */
[----:B------:R2:W-:Y:S01]  /*85d50*/  @P4 STG.E.U8 desc[UR60][R250.64], R9 ;  /* 0x00000009fa004986 */ /* 0x0005e2000c10113c */
[----:B------:R-:W-:Y:S01]  /*85d60*/  ISETP.LT.AND P6, PT, R17, R2, !P6 ;  /* 0x000000021100720c */ /* 0x000fe200077c1270 */
[----:B------:R-:W0:Y:S02]  /*85d70*/  LDC R19, c[0x0][0x228] ;  /* 0x00008a00ff137b82 */ /* 0x000e240000000800 */
[----:B-1----:R-:W3:Y:S01]  /*85d80*/  LDL.LU.64 R248, [R1+0xf90] ;  /* 0x000f900001f87983 */ /* 0x002ee20000300a00 */
[----:B------:R-:W-:-:S05]  /*85d90*/  ISETP.LT.AND P4, PT, R15, R13, !P5 ;  /* 0x0000000d0f00720c */ /* 0x000fca0006f81270 */
[----:B------:R-:W1:Y:S01]  /*85da0*/  LDC.64 R2, c[0x0][0x228] ;  /* 0x00008a00ff027b82 */ /* 0x000e620000000a00 */
[----:B--2---:R-:W2:Y:S04]  /*85db0*/  LDL.LU R250, [R1+0x70] ;  /* 0x0000700001fa7983 */ /* 0x004ea80000300800 */
[----:B------:R-:W2:Y:S01]  /*85dc0*/  LDL.LU.64 R30, [R1+0xf88] ;  /* 0x000f8800011e7983 */ /* 0x000ea20000300a00 */
[----:B------:R-:W-:Y:S02]  /*85dd0*/  PRMT R35, R35, 0x7773, RZ ;  /* 0x0000777323237816 */ /* 0x000fe400000000ff */
[----:B------:R-:W2:Y:S01]  /*85de0*/  LDC R13, c[0x0][0x228] ;  /* 0x00008a00ff0d7b82 */ /* 0x000ea20000000800 */
[----:B------:R-:W-:Y:S01]  /*85df0*/  PRMT R11, R39, 0x7770, RZ ;  /* 0x00007770270b7816 */ /* 0x000fe200000000ff */
[----:B----4-:R4:W-:Y:S04]  /*85e00*/  @P3 STG.E.U8 desc[UR60][R26.64], R7 ;  /* 0x000000071a003986 */ /* 0x0109e8000c10113c */
[----:B----4-:R-:W4:Y:S04]  /*85e10*/  LDL.LU.64 R26, [R1+0xf80] ;  /* 0x000f8000011a7983 */ /* 0x010f280000300a00 */
[----:B---3--:R3:W-:Y:S04]  /*85e20*/  @P6 STG.E.U8 desc[UR60][R28.64], R35 ;  /* 0x000000231c006986 */ /* 0x0087e8000c10113c */
[----:B------:R0:W-:Y:S04]  /*85e30*/  @P4 STG.E.U8 desc[UR60][R244.64], R11 ;  /* 0x0000000bf4004986 */ /* 0x0001e8000c10113c */
[----:B---3--:R-:W3:Y:S04]  /*85e40*/  LDL.LU.64 R28, [R1+0xf78] ;  /* 0x000f7800011c7983 */ /* 0x008ee80000300a00 */
[----:B0-----:R-:W3:Y:S01]  /*85e50*/  LDL.LU.64 R244, [R1+0xf68] ;  /* 0x000f680001f47983 */ /* 0x001ee20000300a00 */
[----:B------:R-:W-:Y:S01]  /*85e60*/  ISETP.LT.AND P3, PT, R16, R24, !P5 ;  /* 0x000000181000720c */ /* 0x000fe20006f61270 */
[----:B------:R-:W-:Y:S01]  /*85e70*/  VIADD R0, R10, 0x20 ;  /* 0x000000200a007836 */ /* 0x000fe20000000000 */
[----:B------:R-:W-:Y:S01]  /*85e80*/  ISETP.LT.AND P6, PT, R17, R8, !P5 ;  /* 0x000000081100720c */ /* 0x000fe20006fc1270 */
[----:B------:R-:W3:Y:S01]  /*85e90*/  LDL.LU R251, [R1+0x60] ;  /* 0x0000600001fb7983 */ /* 0x000ee20000300800 */
[----:B------:R-:W-:Y:S01]  /*85ea0*/  ISETP.LT.AND P5, PT, R14, R22, !P5 ;  /* 0x000000160e00720c */ /* 0x000fe20006fa1270 */
[----:B------:R-:W0:Y:S01]  /*85eb0*/  LDC.64 R8, c[0x0][0x228] ;  /* 0x00008a00ff087b82 */ /* 0x000e220000000a00 */
[----:B------:R-:W-:-:S02]  /*85ec0*/  PRMT R7, R39, 0x7771, RZ ;  /* 0x0000777127077816 */ /* 0x000fc400000000ff */
[----:B-1----:R-:W-:Y:S02]  /*85ed0*/  ISETP.GE.AND P4, PT, R0, R3, PT ;  /* 0x000000030000720c */ /* 0x002fe40003f86270 */
[----:B------:R-:W-:-:S03]  /*85ee0*/  PRMT R5, R39, 0x7772, RZ ;  /* 0x0000777227057816 */ /* 0x000fc600000000ff */
[----:B------:R-:W-:Y:S01]  /*85ef0*/  @P3 STG.E.U8 desc[UR60][R32.64], R7 ;  /* 0x0000000720003986 */ /* 0x000fe2000c10113c */
[----:B------:R-:W-:Y:S01]  /*85f00*/  ISETP.LT.AND P3, PT, R15, R23, !P4 ;  /* 0x000000170f00720c */ /* 0x000fe20006761270 */
[----:B------:R-:W1:Y:S01]  /*85f10*/  LDC R22, c[0x0][0x228] ;  /* 0x00008a00ff167b82 */ /* 0x000e620000000800 */
[----:B------:R-:W-:Y:S01]  /*85f20*/  PRMT R39, R39, 0x7773, RZ ;  /* 0x0000777327277816 */ /* 0x000fe200000000ff */
[----:B------:R2:W-:Y:S01]  /*85f30*/  @P5 STG.E.U8 desc[UR60][R246.64], R5 ;  /* 0x00000005f6005986 */ /* 0x0005e2000c10113c */
[----:B------:R-:W-:-:S03]  /*85f40*/  ISETP.LT.AND P5, PT, R16, R19, !P4 ;  /* 0x000000131000720c */ /* 0x000fc600067a1270 */
[----:B------:R2:W-:Y:S01]  /*85f50*/  @P6 STG.E.U8 desc[UR60][R248.64], R39 ;  /* 0x00000027f8006986 */ /* 0x0005e2000c10113c */
[----:B------:R-:W-:Y:S01]  /*85f60*/  ISETP.LT.AND P6, PT, R17, R12, !P4 ;  /* 0x0000000c1100720c */ /* 0x000fe200067c1270 */
[----:B------:R-:W-:Y:S01]  /*85f70*/  VIADD R0, R10, 0x21 ;  /* 0x000000210a007836 */ /* 0x000fe20000000000 */
[C---:B--2---:R-:W-:Y:S01]  /*85f80*/  PRMT R3, R250.reuse, 0x7771, RZ ;  /* 0x00007771fa037816 */ /* 0x044fe200000000ff */
[----:B------:R-:W2:Y:S01]  /*85f90*/  LDC R11, c[0x0][0x228] ;  /* 0x00008a00ff0b7b82 */ /* 0x000ea20000000800 */
[----:B------:R-:W2:Y:S01]  /*85fa0*/  LDL.LU.64 R246, [R1+0xf60] ;  /* 0x000f600001f67983 */ /* 0x000ea20000300a00 */
[----:B------:R-:W-:-:S03]  /*85fb0*/  PRMT R5, R250, 0x7770, RZ ;  /* 0x00007770fa057816 */ /* 0x000fc600000000ff */
[----:B------:R-:W2:Y:S01]  /*85fc0*/  LDL.LU.64 R248, [R1+0xf58] ;  /* 0x000f580001f87983 */ /* 0x000ea20000300a00 */
[----:B------:R-:W-:Y:S02]  /*85fd0*/  ISETP.LT.AND P4, PT, R14, R13, !P4 ;  /* 0x0000000d0e00720c */ /* 0x000fe40006781270 */
[----:B------:R-:W2:Y:S01]  /*85fe0*/  LDC R7, c[0x0][0x228] ;  /* 0x00008a00ff077b82 */ /* 0x000ea20000000800 */
[----:B------:R0:W-:Y:S02]  /*85ff0*/  @P3 STG.E.U8 desc[UR60][R30.64], R5 ;  /* 0x000000051e003986 */ /* 0x0001e4000c10113c */
[----:B0-----:R-:W-:Y:S02]  /*86000*/  ISETP.GE.AND P3, PT, R0, R9, PT ;  /* 0x000000090000720c */ /* 0x001fe40003f66270 */
[----:B------:R-:W-:-:S03]  /*86010*/  PRMT R0, R250, 0x7773, RZ ;  /* 0x00007773fa007816 */ /* 0x000fc600000000ff */
[----:B------:R-:W0:Y:S01]  /*86020*/  LDC.64 R12, c[0x0][0x228] ;  /* 0x00008a00ff0c7b82 */ /* 0x000e220000000a00 */
[----:B------:R-:W2:Y:S07]  /*86030*/  LDL.LU.64 R30, [R1+0xf50] ;  /* 0x000f5000011e7983 */ /* 0x000eae0000300a00 */
[----:B------:R-:W0:Y:S08]  /*86040*/  LDC R19, c[0x0][0x228] ;  /* 0x00008a00ff137b82 */ /* 0x000e300000000800 */
[----:B------:R-:W0:Y:S08]  /*86050*/  LDC R23, c[0x0][0x228] ;  /* 0x00008a00ff177b82 */ /* 0x000e300000000800 */
[----:B------:R-:W0:Y:S08]  /*86060*/  LDC R9, c[0x0][0x228] ;  /* 0x00008a00ff097b82 */ /* 0x000e300000000800 */
[----:B------:R-:W0:Y:S01]  /*86070*/  LDC R24, c[0x0][0x228] ;  /* 0x00008a00ff187b82 */ /* 0x000e220000000800 */
[----:B----4-:R4:W-:Y:S04]  /*86080*/  @P5 STG.E.U8 desc[UR60][R26.64], R3 ;  /* 0x000000031a005986 */ /* 0x0109e8000c10113c */
[----:B----4-:R-:W4:Y:S01]  /*86090*/  LDL.LU.64 R26, [R1+0xf40] ;  /* 0x000f4000011a7983 */ /* 0x010f220000300a00 */
[----:B------:R-:W-:-:S03]  /*860a0*/  PRMT R3, R250, 0x7772, RZ ;  /* 0x00007772fa037816 */ /* 0x000fc600000000ff */
[----:B------:R-:W4:Y:S04]  /*860b0*/  LDL.LU R252, [R1+0x74] ;  /* 0x0000740001fc7983 */ /* 0x000f280000300800 */
[----:B---3--:R3:W-:Y:S04]  /*860c0*/  @P4 STG.E.U8 desc[UR60][R28.64], R3 ;  /* 0x000000031c004986 */ /* 0x0087e8000c10113c */
[----:B------:R1:W-:Y:S04]  /*860d0*/  @P6 STG.E.U8 desc[UR60][R244.64], R0 ;  /* 0x00000000f4006986 */ /* 0x0003e8000c10113c */
[----:B---3--:R-:W3:Y:S04]  /*860e0*/  LDL.LU.64 R28, [R1+0xf38] ;  /* 0x000f3800011c7983 */ /* 0x008ee80000300a00 */
[----:B-1----:R-:W3:Y:S01]  /*860f0*/  LDL.LU.64 R244, [R1+0xf30] ;  /* 0x000f300001f47983 */ /* 0x002ee20000300a00 */
[----:B------:R-:W-:-:S02]  /*86100*/  ISETP.LT.AND P5, PT, R15, R22, !P3 ;  /* 0x000000160f00720c */ /* 0x000fc40005fa1270 */
[----:B--2---:R-:W-:Y:S02]  /*86110*/  ISETP.LT.AND P4, PT, R16, R11, !P3 ;  /* 0x0000000b1000720c */ /* 0x004fe40005f81270 */
[C---:B------:R-:W-:Y:S02]  /*86120*/  PRMT R5, R251.reuse, 0x7770, RZ ;  /* 0x00007770fb057816 */ /* 0x040fe400000000ff */
[----:B------:R-:W-:Y:S01]  /*86130*/  PRMT R3, R251, 0x7771, RZ ;  /* 0x00007771fb037816 */ /* 0x000fe200000000ff */
[----:B------:R-:W-:Y:S01]  /*86140*/  VIADD R0, R10, 0x22 ;  /* 0x000000220a007836 */ /* 0x000fe20000000000 */
[----:B------:R-:W-:Y:S01]  /*86150*/  ISETP.LT.AND P6, PT, R17, R6, !P3 ;  /* 0x000000061100720c */ /* 0x000fe20005fc1270 */
[----:B------:R-:W1:Y:S01]  /*86160*/  LDC R11, c[0x0][0x228] ;  /* 0x00008a00ff0b7b82 */ /* 0x000e620000000800 */
[----:B------:R-:W-:-:S03]  /*86170*/  ISETP.LT.AND P3, PT, R14, R7, !P3 ;  /* 0x000000070e00720c */ /* 0x000fc60005f61270 */
[----:B------:R2:W-:Y:S01]  /*86180*/  @P5 STG.E.U8 desc[UR60][R246.64], R5 ;  /* 0x00000005f6005986 */ /* 0x0005e2000c10113c */
[----:B0-----:R-:W-:-:S03]  /*86190*/  ISETP.GE.AND P5, PT, R0, R13, PT ;  /* 0x0000000d0000720c */ /* 0x001fc60003fa6270 */
[----:B------:R-:W0:Y:S01]  /*861a0*/  LDC.64 R6, c[0x0][0x228] ;  /* 0x00008a00ff067b82 */ /* 0x000e220000000a00 */
[----:B------:R2:W-:Y:S01]  /*861b0*/  @P4 STG.E.U8 desc[UR60][R248.64], R3 ;  /* 0x00000003f8004986 */ /* 0x0005e2000c10113c */
[----:B------:R-:W-:-:S06]  /*861c0*/  ISETP.LT.AND P4, PT, R15, R19, !P5 ;  /* 0x000000130f00720c */ /* 0x000fcc0006f81270 */
[----:B------:R-:W1:Y:S01]  /*861d0*/  LDC R22, c[0x0][0x228] ;  /* 0x00008a00ff167b82 */ /* 0x000e620000000800 */
[----:B--2---:R-:W2:Y:S04]  /*861e0*/  LDL.LU.64 R246, [R1+0xf28] ;  /* 0x000f280001f67983 */ /* 0x004ea80000300a00 */
[----:B------:R-:W2:Y:S01]  /*861f0*/  LDL.LU.64 R248, [R1+0xf10] ;  /* 0x000f100001f87983 */ /* 0x000ea20000300a00 */
[C---:B------:R-:W-:Y:S02]  /*86200*/  PRMT R3, R251.reuse, 0x7772, RZ ;  /* 0x00007772fb037816 */ /* 0x040fe400000000ff */
[----:B------:R-:W2:Y:S01]  /*86210*/  LDC R19, c[0x0][0x228] ;  /* 0x00008a00ff137b82 */ /* 0x000ea20000000800 */
[----:B------:R-:W2:Y:S01]  /*86220*/  LDL.LU R250, [R1+0x64] ;  /* 0x0000640001fa7983 */ /* 0x000ea20000300800 */
[----:B------:R-:W-:-:S03]  /*86230*/  PRMT R0, R251, 0x7773, RZ ;  /* 0x00007773fb007816 */ /* 0x000fc600000000ff */
[----:B------:R0:W-:Y:S01]  /*86240*/  @P3 STG.E.U8 desc[UR60][R30.64], R3 ;  /* 0x000000031e003986 */ /* 0x0001e2000c10113c */
[----:B------:R-:W-:Y:S02]  /*86250*/  ISETP.LT.AND P3, PT, R16, R23, !P5 ;  /* 0x000000171000720c */ /* 0x000fe40006f61270 */
[----:B------:R-:W2:Y:S08]  /*86260*/  LDC R13, c[0x0][0x228] ;  /* 0x00008a00ff0d7b82 */ /* 0x000eb00000000800 */
[----:B------:R-:W2:Y:S01]  /*86270*/  LDC R23, c[0x0][0x228] ;  /* 0x00008a00ff177b82 */ /* 0x000ea20000000800 */
[----:B0-----:R-:W2:Y:S04]  /*86280*/  LDL.LU.64 R30, [R1+0xf08] ;  /* 0x000f0800011e7983 */ /* 0x001ea80000300a00 */
[----:B----4-:R0:W-:Y:S01]  /*86290*/  @P6 STG.E.U8 desc[UR60][R26.64], R0 ;  /* 0x000000001a006986 */ /* 0x0101e2000c10113c */
[----:B------:R-:W-:-:S02]  /*862a0*/  ISETP.LT.AND P6, PT, R17, R4, !P5 ;  /* 0x000000041100720c */ /* 0x000fc40006fc1270 */
[----:B------:R-:W-:Y:S01]  /*862b0*/  ISETP.LT.AND P5, PT, R14, R9, !P5 ;  /* 0x000000090e00720c */ /* 0x000fe20006fa1270 */
[----:B------:R-:W4:Y:S01]  /*862c0*/  LDC.64 R4, c[0x0][0x228] ;  /* 0x00008a00ff047b82 */ /* 0x000f220000000a00 */
[C---:B------:R-:W-:Y:S02]  /*862d0*/  PRMT R9, R252.reuse, 0x7770, RZ ;  /* 0x00007770fc097816 */ /* 0x040fe400000000ff */
[----:B------:R-:W-:Y:S01]  /*862e0*/  PRMT R3, R252, 0x7771, RZ ;  /* 0x00007771fc037816 */ /* 0x000fe200000000ff */
[----:B0-----:R-:W4:Y:S04]  /*862f0*/  LDL.LU.64 R26, [R1+0xf00] ;  /* 0x000f0000011a7983 */ /* 0x001f280000300a00 */
[----:B---3--:R0:W-:Y:S04]  /*86300*/  @P4 STG.E.U8 desc[UR60][R28.64], R9 ;  /* 0x000000091c004986 */ /* 0x0081e8000c10113c */
[----:B------:R3:W-:Y:S04]  /*86310*/  @P3 STG.E.U8 desc[UR60][R244.64], R3 ;  /* 0x00000003f4003986 */ /* 0x0007e8000c10113c */
[----:B0-----:R-:W4:Y:S04]  /*86320*/  LDL.LU.64 R28, [R1+0xef8] ;  /* 0x000ef800011c7983 */ /* 0x001f280000300a00 */
[----:B---3--:R-:W3:Y:S01]  /*86330*/  LDL.LU.64 R244, [R1+0xee8] ;  /* 0x000ee80001f47983 */ /* 0x008ee20000300a00 */
[----:B------:R-:W-:Y:S01]  /*86340*/  VIADD R0, R10, 0x23 ;  /* 0x000000230a007836 */ /* 0x000fe20000000000 */
[----:B------:R-:W-:-:S02]  /*86350*/  PRMT R3, R252, 0x7772, RZ ;  /* 0x00007772fc037816 */ /* 0x000fc400000000ff */
[----:B------:R-:W3:Y:S02]  /*86360*/  LDL.LU R251, [R1+0x78] ;  /* 0x0000780001fb7983 */ /* 0x000ee40000300800 */
[----:B------:R-:W-:-:S04]  /*86370*/  ISETP.GE.AND P4, PT, R0, R7, PT ;  /* 0x000000070000720c */ /* 0x000fc80003f86270 */
[----:B-1----:R-:W-:Y:S02]  /*86380*/  ISETP.LT.AND P3, PT, R15, R11, !P4 ;  /* 0x0000000b0f00720c */ /* 0x002fe40006761270 */
[----:B------:R-:W-:Y:S01]  /*86390*/  PRMT R0, R252, 0x7773, RZ ;  /* 0x00007773fc007816 */ /* 0x000fe200000000ff */
[----:B------:R-:W0:Y:S01]  /*863a0*/  LDC R11, c[0x0][0x228] ;  /* 0x00008a00ff0b7b82 */ /* 0x000e220000000800 */
[----:B--2---:R1:W-:Y:S01]  /*863b0*/  @P5 STG.E.U8 desc[UR60][R246.64], R3 ;  /* 0x00000003f6005986 */ /* 0x0043e2000c10113c */
[----:B------:R-:W-:-:S06]  /*863c0*/  ISETP.LT.AND P5, PT, R16, R22, !P4 ;  /* 0x000000161000720c */ /* 0x000fcc00067a1270 */
[----:B------:R-:W2:Y:S01]  /*863d0*/  LDC R22, c[0x0][0x228] ;  /* 0x00008a00ff167b82 */ /* 0x000ea20000000800 */
[----:B------:R1:W-:Y:S01]  /*863e0*/  @P6 STG.E.U8 desc[UR60][R248.64], R0 ;  /* 0x00000000f8006986 */ /* 0x0003e2000c10113c */
[----:B------:R-:W-:-:S03]  /*863f0*/  PRMT R9, R250, 0x7770, RZ ;  /* 0x00007770fa097816 */ /* 0x000fc600000000ff */
[----:B-1----:R-:W2:Y:S01]  /*86400*/  LDL.LU.64 R246, [R1+0xee0] ;  /* 0x000ee00001f67983 */ /* 0x002ea20000300a00 */
[----:B------:R-:W-:-:S03]  /*86410*/  ISETP.LT.AND P6, PT, R17, R2, !P4 ;  /* 0x000000021100720c */ /* 0x000fc600067c1270 */
[----:B------:R-:W2:Y:S01]  /*86420*/  LDL.LU.64 R248, [R1+0xed8] ;  /* 0x000ed80001f87983 */ /* 0x000ea20000300a00 */
[----:B------:R-:W-:Y:S01]  /*86430*/  ISETP.LT.AND P4, PT, R14, R19, !P4 ;  /* 0x000000130e00720c */ /* 0x000fe20006781270 */
[----:B------:R-:W-:Y:S01]  /*86440*/  VIADD R0, R10, 0x24 ;  /* 0x000000240a007836 */ /* 0x000fe20000000000 */
[----:B------:R-:W-:Y:S01]  /*86450*/  PRMT R7, R250, 0x7771, RZ ;  /* 0x00007771fa077816 */ /* 0x000fe200000000ff */
[----:B------:R-:W1:Y:S01]  /*86460*/  LDC.64 R2, c[0x0][0x228] ;  /* 0x00008a00ff027b82 */ /* 0x000e620000000a00 */
[----:B------:R0:W-:Y:S02]  /*86470*/  @P3 STG.E.U8 desc[UR60][R30.64], R9 ;  /* 0x000000091e003986 */ /* 0x0001e4000c10113c */
[----:B----4-:R-:W-:Y:S02]  /*86480*/  ISETP.GE.AND P3, PT, R0, R5, PT ;  /* 0x000000050000720c */ /* 0x010fe40003f66270 */
[----:B------:R-:W-:-:S03]  /*86490*/  PRMT R5, R250, 0x7772, RZ ;  /* 0x00007772fa057816 */ /* 0x000fc600000000ff */
[----:B------:R-:W4:Y:S01]  /*864a0*/  LDC R19, c[0x0][0x228] ;  /* 0x00008a00ff137b82 */ /* 0x000f220000000800 */
[----:B0-----:R-:W4:Y:S01]  /*864b0*/  LDL.LU.64 R30, [R1+0xed0] ;  /* 0x000ed000011e7983 */ /* 0x001f220000300a00 */
[----:B------:R-:W-:-:S03]  /*864c0*/  PRMT R0, R250, 0x7773, RZ ;  /* 0x00007773fa007816 */ /* 0x000fc600000000ff */
[----:B------:R0:W-:Y:S04]  /*864d0*/  @P5 STG.E.U8 desc[UR60][R26.64], R7 ;  /* 0x000000071a005986 */ /* 0x0001e8000c10113c */
[----:B0-----:R-:W4:Y:S04]  /*864e0*/  LDL.LU.64 R26, [R1+0xec0] ;  /* 0x000ec000011a7983 */ /* 0x001f280000300a00 */
[----:B------:R-:W4:Y:S04]  /*864f0*/  LDL.LU R252, [R1+0x68] ;  /* 0x0000680001fc7983 */ /* 0x000f280000300800 */
[----:B------:R0:W-:Y:S04]  /*86500*/  @P4 STG.E.U8 desc[UR60][R28.64], R5 ;  /* 0x000000051c004986 */ /* 0x0001e8000c10113c */
[----:B---3--:R3:W-:Y:S04]  /*86510*/  @P6 STG.E.U8 desc[UR60][R244.64], R0 ;  /* 0x00000000f4006986 */ /* 0x0087e8000c10113c */
[----:B0-----:R-:W4:Y:S04]  /*86520*/  LDL.LU.64 R28, [R1+0xea0] ;  /* 0x000ea000011c7983 */ /* 0x001f280000300a00 */
[----:B---3--:R-:W3:Y:S01]  /*86530*/  LDL.LU.64 R244, [R1+0xeb8] ;  /* 0x000eb80001f47983 */ /* 0x008ee20000300a00 */
[----:B------:R-:W-:-:S02]  /*86540*/  ISETP.LT.AND P5, PT, R15, R13, !P3 ;  /* 0x0000000d0f00720c */ /* 0x000fc40005fa1270 */
[----:B------:R-:W-:Y:S01]  /*86550*/  ISETP.LT.AND P4, PT, R16, R23, !P3 ;  /* 0x000000171000720c */ /* 0x000fe20005f81270 */
[----:B------:R-:W-:Y:S01]  /*86560*/  VIADD R0, R10, 0x25 ;  /* 0x000000250a007836 */ /* 0x000fe20000000000 */
[----:B------:R-:W-:Y:S01]  /*86570*/  ISETP.LT.AND P6, PT, R17, R8, !P3 ;  /* 0x000000081100720c */ /* 0x000fe20005fc1270 */
[----:B------:R-:W0:Y:S01]  /*86580*/  LDC R13, c[0x0][0x228] ;  /* 0x00008a00ff0d7b82 */ /* 0x000e220000000800 */
[----:B------:R-:W-:Y:S02]  /*86590*/  ISETP.LT.AND P3, PT, R14, R11, !P3 ;  /* 0x0000000b0e00720c */ /* 0x000fe40005f61270 */
[C---:B------:R-:W-:Y:S02]  /*865a0*/  PRMT R7, R251.reuse, 0x7770, RZ ;  /* 0x00007770fb077816 */ /* 0x040fe400000000ff */
[----:B------:R-:W-:-:S03]  /*865b0*/  PRMT R5, R251, 0x7771, RZ ;  /* 0x00007771fb057816 */ /* 0x000fc600000000ff */
[----:B------:R-:W0:Y:S01]  /*865c0*/  LDC.64 R8, c[0x0][0x228] ;  /* 0x00008a00ff087b82 */ /* 0x000e220000000a00 */
[----:B--2---:R2:W-:Y:S01]  /*865d0*/  @P5 STG.E.U8 desc[UR60][R246.64], R7 ;  /* 0x00000007f6005986 */ /* 0x0045e2000c10113c */
[----:B-1----:R-:W-:Y:S02]  /*865e0*/  ISETP.GE.AND P5, PT, R0, R3, PT ;  /* 0x000000030000720c */ /* 0x002fe40003fa6270 */
[----:B------:R-:W-:Y:S01]  /*865f0*/  PRMT R3, R251, 0x7772, RZ ;  /* 0x00007772fb037816 */ /* 0x000fe200000000ff */
[----:B------:R1:W-:Y:S01]  /*86600*/  @P4 STG.E.U8 desc[UR60][R248.64], R5 ;  /* 0x00000005f8004986 */ /* 0x0003e2000c10113c */
[----:B----4-:R-:W-:Y:S02]  /*86610*/  ISETP.LT.AND P4, PT, R15, R19, !P5 ;  /* 0x000000130f00720c */ /* 0x010fe40006f81270 */
[----:B------:R-:W4:Y:S01]  /*86620*/  LDC R11, c[0x0][0x228] ;  /* 0x00008a00ff0b7b82 */ /* 0x000f220000000800 */
[----:B--2---:R-:W2:Y:S01]  /*86630*/  LDL.LU.64 R246, [R1+0xeb0] ;  /* 0x000eb00001f67983 */ /* 0x004ea20000300a00 */
[----:B------:R-:W-:-:S06]  /*86640*/  PRMT R0, R251, 0x7773, RZ ;  /* 0x00007773fb007816 */ /* 0x000fcc00000000ff */
[----:B------:R-:W2:Y:S01]  /*86650*/  LDC R23, c[0x0][0x228] ;  /* 0x00008a00ff177b82 */ /* 0x000ea20000000800 */
[----:B-1----:R-:W2:Y:S04]  /*86660*/  LDL.LU.64 R248, [R1+0xe98] ;  /* 0x000e980001f87983 */ /* 0x002ea80000300a00 */
[----:B------:R-:W2:Y:S03]  /*86670*/  LDL.LU R250, [R1+0x7c] ;  /* 0x00007c0001fa7983 */ /* 0x000ea60000300800 */
[----:B------:R-:W1:Y:S01]  /*86680*/  LDC R7, c[0x0][0x228] ;  /* 0x00008a00ff077b82 */ /* 0x000e620000000800 */
[----:B------:R0:W-:Y:S01]  /*86690*/  @P3 STG.E.U8 desc[UR60][R30.64], R3 ;  /* 0x000000031e003986 */ /* 0x0001e2000c10113c */
[----:B------:R-:W-:-:S03]  /*866a0*/  ISETP.LT.AND P3, PT, R16, R22, !P5 ;  /* 0x000000161000720c */ /* 0x000fc60006f61270 */
[----:B------:R-:W2:Y:S03]  /*866b0*/  LDL.LU.64 R32, [R1+0xe90] ;  /* 0x000e900001207983 */ /* 0x000ea60000300a00 */
[----:B------:R-:W1:Y:S01]  /*866c0*/  LDC R19, c[0x0][0x228] ;  /* 0x00008a00ff137b82 */ /* 0x000e620000000800 */
[----:B0-----:R-:W2:Y:S07]  /*866d0*/  LDL.LU.64 R30, [R1+0xe88] ;  /* 0x000e8800011e7983 */ /* 0x001eae0000300a00 */
[----:B------:R-:W0:Y:S01]  /*866e0*/  LDC R22, c[0x0][0x228] ;  /* 0x00008a00ff167b82 */ /* 0x000e220000000800 */
[----:B------:R-:W-:Y:S01]  /*866f0*/  @P6 STG.E.U8 desc[UR60][R26.64], R0 ;  /* 0x000000001a006986 */ /* 0x000fe2000c10113c */
[----:B------:R-:W-:-:S02]  /*86700*/  PRMT R3, R252, 0x7770, RZ ;  /* 0x00007770fc037816 */ /* 0x000fc400000000ff */
[----:B------:R-:W-:-:S03]  /*86710*/  PRMT R5, R252, 0x7771, RZ ;  /* 0x00007771fc057816 */ /* 0x000fc600000000ff */
[----:B------:R-:W-:Y:S04]  /*86720*/  @P4 STG.E.U8 desc[UR60][R28.64], R3 ;  /* 0x000000031c004986 */ /* 0x000fe8000c10113c */
[----:B---3--:R3:W-:Y:S04]  /*86730*/  @P3 STG.E.U8 desc[UR60][R244.64], R5 ;  /* 0x00000005f4003986 */ /* 0x0087e8000c10113c */
[----:B---3--:R-:W3:Y:S01]  /*86740*/  LDL.LU.64 R244, [R1+0xe80] ;  /* 0x000e800001f47983 */ /* 0x008ee20000300a00 */
[----:B------:R-:W-:Y:S02]  /*86750*/  ISETP.LT.AND P6, PT, R17, R12, !P5 ;  /* 0x0000000c1100720c */ /* 0x000fe40006fc1270 */
[----:B------:R-:W-:Y:S01]  /*86760*/  ISETP.LT.AND P5, PT, R14, R13, !P5 ;  /* 0x0000000d0e00720c */ /* 0x000fe20006fa1270 */
[----:B------:R-:W-:Y:S01]  /*86770*/  VIADD R0, R10, 0x26 ;  /* 0x000000260a007836 */ /* 0x000fe20000000000 */
[----:B------:R-:W3:Y:S01]  /*86780*/  LDL.LU.64 R26, [R1+0xe68] ;  /* 0x000e6800011a7983 */ /* 0x000ee20000300a00 */
[----:B------:R-:W-:Y:S01]  /*86790*/  PRMT R3, R252, 0x7772, RZ ;  /* 0x00007772fc037816 */ /* 0x000fe200000000ff */
[----:B------:R-:W0:Y:S02]  /*867a0*/  LDC.64 R12, c[0x0][0x228] ;  /* 0x00008a00ff0c7b82 */ /* 0x000e240000000a00 */
[----:B------:R-:W-:-:S02]  /*867b0*/  ISETP.GE.AND P4, PT, R0, R9, PT ;  /* 0x000000090000720c */ /* 0x000fc40003f86270 */
[----:B------:R-:W-:Y:S02]  /*867c0*/  PRMT R0, R252, 0x7773, RZ ;  /* 0x00007773fc007816 */ /* 0x000fe400000000ff */
[----:B------:R-:W3:Y:S01]  /*867d0*/  LDL.LU R252, [R1+0x6c] ;  /* 0x00006c0001fc7983 */ /* 0x000ee20000300800 */
[----:B----4-:R-:W-:-:S03]  /*867e0*/  ISETP.LT.AND P3, PT, R15, R11, !P4 ;  /* 0x0000000b0f00720c */ /* 0x010fc60006761270 */
[----:B--2---:R-:W-:Y:S04]  /*867f0*/  @P5 STG.E.U8 desc[UR60][R246.64], R3 ;  /* 0x00000003f6005986 */ /* 0x004fe8000c10113c */
[----:B------:R2:W-:Y:S01]  /*86800*/  @P6 STG.E.U8 desc[UR60][R248.64], R0 ;  /* 0x00000000f8006986 */ /* 0x0005e2000c10113c */
[----:B------:R-:W-:Y:S02]  /*86810*/  ISETP.LT.AND P5, PT, R16, R23, !P4 ;  /* 0x000000171000720c */ /* 0x000fe400067a1270 */
[----:B-1----:R-:W-:Y:S01]  /*86820*/  ISETP.LT.AND P6, PT, R14, R7, !P4 ;  /* 0x000000070e00720c */ /* 0x002fe200067c1270 */
[----:B------:R-:W1:Y:S01]  /*86830*/  LDC R23, c[0x0][0x228] ;  /* 0x00008a00ff177b82 */ /* 0x000e620000000800 */
[----:B--2---:R-:W2:Y:S04]  /*86840*/  LDL.LU.64 R248, [R1+0xe60] ;  /* 0x000e600001f87983 */ /* 0x004ea80000300a00 */
[----:B------:R-:W4:Y:S04]  /*86850*/  LDL.LU.64 R28, [R1+0xe58] ;  /* 0x000e5800011c7983 */ /* 0x000f280000300a00 */
[----:B------:R-:W4:Y:S01]  /*86860*/  LDL.LU.64 R246, [R1+0xe50] ;  /* 0x000e500001f67983 */ /* 0x000f220000300a00 */
[----:B------:R-:W-:-:S02]  /*86870*/  PRMT R11, R250, 0x7770, RZ ;  /* 0x00007770fa0b7816 */ /* 0x000fc400000000ff */
[C---:B------:R-:W-:Y:S02]  /*86880*/  PRMT R9, R250.reuse, 0x7771, RZ ;  /* 0x00007771fa097816 */ /* 0x040fe400000000ff */
[C---:B------:R-:W-:Y:S02]  /*86890*/  PRMT R5, R250.reuse, 0x7772, RZ ;  /* 0x00007772fa057816 */ /* 0x040fe400000000ff */
[----:B------:R-:W-:Y:S02]  /*868a0*/  PRMT R3, R250, 0x7773, RZ ;  /* 0x00007773fa037816 */ /* 0x000fe400000000ff */
[----:B------:R-:W4:Y:S04]  /*868b0*/  LDL.LU.64 R250, [R1+0xe48] ;  /* 0x000e480001fa7983 */ /* 0x000f280000300a00 */
[----:B------:R-:W4:Y:S04]  /*868c0*/  LDL.LU R25, [R1+0x80] ;  /* 0x0000800001197983 */ /* 0x000f280000300800 */
[----:B------:R-:W-:Y:S04]  /*868d0*/  @P3 STG.E.U8 desc[UR60][R32.64], R11 ;  /* 0x0000000b20003986 */ /* 0x000fe8000c10113c */
[----:B------:R-:W-:Y:S04]  /*868e0*/  @P5 STG.E.U8 desc[UR60][R30.64], R9 ;  /* 0x000000091e005986 */ /* 0x000fe8000c10113c */
[----:B---3--:R3:W-:Y:S04]  /*868f0*/  @P6 STG.E.U8 desc[UR60][R244.64], R5 ;  /* 0x00000005f4006986 */ /* 0x0087e8000c10113c */
[----:B---3--:R-:W3:Y:S01]  /*86900*/  LDL.LU.64 R244, [R1+0xe40] ;  /* 0x000e400001f47983 */ /* 0x008ee20000300a00 */
[----:B------:R-:W-:Y:S01]  /*86910*/  VIADD R0, R10, 0x27 ;  /* 0x000000270a007836 */ /* 0x000fe20000000000 */
[----:B------:R-:W-:-:S02]  /*86920*/  ISETP.LT.AND P4, PT, R17, R6, !P4 ;  /* 0x000000061100720c */ /* 0x000fc40006781270 */
[----:B------:R-:W4:Y:S02]  /*86930*/  LDC.64 R6, c[0x0][0x228] ;  /* 0x00008a00ff067b82 */ /* 0x000f240000000a00 */
[----:B0-----:R-:W-:-:S04]  /*86940*/  ISETP.GE.AND P3, PT, R0, R13, PT ;  /* 0x0000000d0000720c */ /* 0x001fc80003f66270 */
[----:B------:R-:W-:Y:S02]  /*86950*/  ISETP.LT.AND P5, PT, R15, R19, !P3 ;  /* 0x000000130f00720c */ /* 0x000fe40005fa1270 */
[----:B------:R-:W0:Y:S01]  /*86960*/  LDC R19, c[0x0][0x228] ;  /* 0x00008a00ff137b82 */ /* 0x000e220000000800 */
[----:B------:R-:W-:Y:S02]  /*86970*/  ISETP.LT.AND P6, PT, R16, R22, !P3 ;  /* 0x000000161000720c */ /* 0x000fe40005fc1270 */
[----:B------:R2:W-:Y:S01]  /*86980*/  @P4 STG.E.U8 desc[UR60][R26.64], R3 ;  /* 0x000000031a004986 */ /* 0x0005e2000c10113c */
[----:B------:R-:W-:Y:S02]  /*86990*/  ISETP.LT.AND P4, PT, R17, R4, !P3 ;  /* 0x000000041100720c */ /* 0x000fe40005f81270 */
[----:B-1----:R-:W-:Y:S02]  /*869a0*/  ISETP.LT.AND P3, PT, R14, R23, !P3 ;  /* 0x000000170e00720c */ /* 0x002fe40005f61270 */
[C---:B------:R-:W-:Y:S01]  /*869b0*/  PRMT R13, R252.reuse, 0x7770, RZ ;  /* 0x00007770fc0d7816 */ /* 0x040fe200000000ff */
[----:B------:R-:W1:Y:S01]  /*869c0*/  LDC R22, c[0x0][0x228] ;  /* 0x00008a00ff167b82 */ /* 0x000e620000000800 */
[----:B------:R-:W-:Y:S01]  /*869d0*/  PRMT R11, R252, 0x7771, RZ ;  /* 0x00007771fc0b7816 */ /* 0x000fe200000000ff */
[----:B--2---:R-:W-:Y:S01]  /*869e0*/  VIADD R3, R10, 0x28 ;  /* 0x000000280a037836 */ /* 0x004fe20000000000 */
[C---:B------:R-:W-:Y:S01]  /*869f0*/  PRMT R9, R252.reuse, 0x7772, RZ ;  /* 0x00007772fc097816 */ /* 0x040fe200000000ff */
[----:B------:R2:W-:Y:S01]  /*86a00*/  @P5 STG.E.U8 desc[UR60][R248.64], R13 ;  /* 0x0000000df8005986 */ /* 0x0005e2000c10113c */
[----:B------:R-:W-:-:S03]  /*86a10*/  PRMT R0, R252, 0x7773, RZ ;  /* 0x00007773fc007816 */ /* 0x000fc600000000ff */
[----:B------:R-:W1:Y:S01]  /*86a20*/  LDC.64 R4, c[0x0][0x228] ;  /* 0x00008a00ff047b82 */ /* 0x000e620000000a00 */
[----:B----4-:R-:W-:Y:S01]  /*86a30*/  ISETP.GE.AND P5, PT, R3, R7, PT ;  /* 0x000000070300720c */ /* 0x010fe20003fa6270 */
[----:B------:R4:W-:Y:S03]  /*86a40*/  @P6 STG.E.U8 desc[UR60][R28.64], R11 ;  /* 0x0000000b1c006986 */ /* 0x0009e6000c10113c */
[----:B------:R-:W-:Y:S01]  /*86a50*/  ISETP.LT.AND P6, PT, R15, R24, !P5 ;  /* 0x000000180f00720c */ /* 0x000fe20006fc1270 */
[----:B------:R4:W-:Y:S01]  /*86a60*/  @P3 STG.E.U8 desc[UR60][R246.64], R9 ;  /* 0x00000009f6003986 */ /* 0x0009e2000c10113c */
[----:B0-----:R-:W-:Y:S01]  /*86a70*/  ISETP.LT.AND P3, PT, R16, R19, !P5 ;  /* 0x000000131000720c */ /* 0x001fe20006f61270 */
[----:B------:R-:W0:Y:S02]  /*86a80*/  LDC R23, c[0x0][0x228] ;  /* 0x00008a00ff177b82 */ /* 0x000e240000000800 */
[----:B------:R-:W3:Y:S01]  /*86a90*/  LDL.LU.64 R26, [R1+0xe30] ;  /* 0x000e3000011a7983 */ /* 0x000ee20000300a00 */
[----:B------:R-:W-:-:S03]  /*86aa0*/  PRMT R7, R25, 0x7771, RZ ;  /* 0x0000777119077816 */ /* 0x000fc600000000ff */
[----:B--2---:R-:W2:Y:S02]  /*86ab0*/  LDL.LU.64 R248, [R1+0xe20] ;  /* 0x000e200001f87983 */ /* 0x004ea40000300a00 */
[----:B----4-:R-:W4:Y:S01]  /*86ac0*/  LDC R11, c[0x0][0x228] ;  /* 0x00008a00ff0b7b82 */ /* 0x010f220000000800 */
[----:B------:R-:W-:Y:S01]  /*86ad0*/  PRMT R9, R25, 0x7770, RZ ;  /* 0x0000777019097816 */ /* 0x000fe200000000ff */
[----:B------:R1:W-:Y:S06]  /*86ae0*/  @P4 STG.E.U8 desc[UR60][R250.64], R0 ;  /* 0x00000000fa004986 */ /* 0x0003ec000c10113c */
[----:B------:R-:W4:Y:S01]  /*86af0*/  LDC R19, c[0x0][0x228] ;  /* 0x00008a00ff137b82 */ /* 0x000f220000000800 */
[----:B-1----:R-:W4:Y:S07]  /*86b00*/  LDL.LU.64 R250, [R1+0xe18] ;  /* 0x000e180001fa7983 */ /* 0x002f2e0000300a00 */
[----:B------:R-:W1:Y:S01]  /*86b10*/  LDC R13, c[0x0][0x228] ;  /* 0x00008a00ff0d7b82 */ /* 0x000e620000000800 */
[----:B------:R-:W4:Y:S04]  /*86b20*/  LDL.LU.64 R28, [R1+0xe10] ;  /* 0x000e1000011c7983 */ /* 0x000f280000300a00 */
[----:B------:R-:W4:Y:S03]  /*86b30*/  LDL.LU.64 R246, [R1+0xe08] ;  /* 0x000e080001f67983 */ /* 0x000f260000300a00 */
[----:B------:R-:W1:Y:S01]  /*86b40*/  LDC R24, c[0x0][0x228] ;  /* 0x00008a00ff187b82 */ /* 0x000e620000000800 */
[----:B---3--:R-:W-:Y:S04]  /*86b50*/  @P6 STG.E.U8 desc[UR60][R244.64], R9 ;  /* 0x00000009f4006986 */ /* 0x008fe8000c10113c */
[----:B------:R3:W-:Y:S04]  /*86b60*/  @P3 STG.E.U8 desc[UR60][R40.64], R7 ;  /* 0x0000000728003986 */ /* 0x0007e8000c10113c */
[----:B---3--:R-:W3:Y:S01]  /*86b70*/  LDL.LU.64 R40, [R1+0x3070] ;  /* 0x0030700001287983 */ /* 0x008ee20000300a00 */
[----:B------:R-:W-:Y:S01]  /*86b80*/  ISETP.LT.AND P4, PT, R17, R2, !P5 ;  /* 0x000000021100720c */ /* 0x000fe20006f81270 */
[----:B------:R-:W-:Y:S01]  /*86b90*/  VIADD R0, R10, 0x29 ;  /* 0x000000290a007836 */ /* 0x000fe20000000000 */
[----:B------:R-:W-:Y:S01]  /*86ba0*/  ISETP.LT.AND P5, PT, R14, R22, !P5 ;  /* 0x000000160e00720c */ /* 0x000fe20006fa1270 */
[----:B------:R-:W4:Y:S01]  /*86bb0*/  LDL.LU.64 R244, [R1+0xdf8] ;  /* 0x000df80001f47983 */ /* 0x000f220000300a00 */
[----:B------:R-:W1:Y:S02]  /*86bc0*/  LDC.64 R2, c[0x0][0x228] ;  /* 0x00008a00ff027b82 */ /* 0x000e640000000a00 */
[----:B------:R-:W-:Y:S01]  /*86bd0*/  ISETP.GE.AND P6, PT, R0, R5, PT ;  /* 0x000000050000720c */ /* 0x000fe20003fc6270 */
[----:B------:R-:W4:Y:S01]  /*86be0*/  LDL.LU R252, [R1+0x84] ;  /* 0x0000840001fc7983 */ /* 0x000f220000300800 */
[----:B------:R-:W-:-:S02]  /*86bf0*/  PRMT R5, R25, 0x7772, RZ ;  /* 0x0000777219057816 */ /* 0x000fc400000000ff */
[----:B0-----:R-:W-:Y:S02]  /*86c00*/  ISETP.LT.AND P3, PT, R15, R23, !P6 ;  /* 0x000000170f00720c */ /* 0x001fe40007761270 */
[----:B------:R-:W-:Y:S01]  /*86c10*/  PRMT R0, R25, 0x7773, RZ ;  /* 0x0000777319007816 */ /* 0x000fe200000000ff */
[----:B------:R-:W0:Y:S08]  /*86c20*/  LDC R22, c[0x0][0x228] ;  /* 0x00008a00ff167b82 */ /* 0x000e300000000800 */
[----:B------:R-:W0:Y:S01]  /*86c30*/  LDC R23, c[0x0][0x228] ;  /* 0x00008a00ff177b82 */ /* 0x000e220000000800 */
[----:B------:R-:W-:Y:S04]  /*86c40*/  @P5 STG.E.U8 desc[UR60][R26.64], R5 ;  /* 0x000000051a005986 */ /* 0x000fe8000c10113c */
[----:B--2---:R2:W-:Y:S04]  /*86c50*/  @P4 STG.E.U8 desc[UR60][R248.64], R0 ;  /* 0x00000000f8004986 */ /* 0x0045e8000c10113c */
[----:B--2---:R-:W2:Y:S04]  /*86c60*/  LDL.LU.64 R248, [R1+0xdf0] ;  /* 0x000df00001f87983 */ /* 0x004ea80000300a00 */
[----:B------:R-:W2:Y:S01]  /*86c70*/  LDL.LU.64 R30, [R1+0xde8] ;  /* 0x000de800011e7983 */ /* 0x000ea20000300a00 */
[----:B---3--:R-:W-:-:S05]  /*86c80*/  PRMT R7, R40, 0x7770, RZ ;  /* 0x0000777028077816 */ /* 0x008fca00000000ff */
[----:B----4-:R3:W-:Y:S04]  /*86c90*/  @P3 STG.E.U8 desc[UR60][R250.64], R7 ;  /* 0x00000007fa003986 */ /* 0x0107e8000c10113c */
[----:B---3--:R-:W3:Y:S01]  /*86ca0*/  LDL.LU.64 R250, [R1+0xde0] ;  /* 0x000de00001fa7983 */ /* 0x008ee20000300a00 */
[----:B------:R-:W-:Y:S01]  /*86cb0*/  ISETP.LT.AND P5, PT, R16, R11, !P6 ;  /* 0x0000000b1000720c */ /* 0x000fe200077a1270 */
[----:B------:R-:W-:Y:S01]  /*86cc0*/  VIADD R0, R10, 0x2a ;  /* 0x0000002a0a007836 */ /* 0x000fe20000000000 */
[----:B------:R-:W4:Y:S01]  /*86cd0*/  LDC R11, c[0x0][0x228] ;  /* 0x00008a00ff0b7b82 */ /* 0x000f220000000800 */
[----:B------:R-:W-:Y:S01]  /*86ce0*/  ISETP.LT.AND P4, PT, R17, R8, !P6 ;  /* 0x000000081100720c */ /* 0x000fe20007781270 */
[----:B------:R-:W3:Y:S01]  /*86cf0*/  LDL.LU.64 R26, [R1+0xdc8] ;  /* 0x000dc800011a7983 */ /* 0x000ee20000300a00 */
[----:B------:R-:W-:-:S02]  /*86d00*/  ISETP.LT.AND P6, PT, R14, R19, !P6 ;  /* 0x000000130e00720c */ /* 0x000fc400077c1270 */
[----:B------:R-:W-:Y:S02]  /*86d10*/  PRMT R5, R40, 0x7771, RZ ;  /* 0x0000777128057816 */ /* 0x000fe400000000ff */
[----:B-1----:R-:W-:Y:S01]  /*86d20*/  ISETP.GE.AND P3, PT, R0, R3, PT ;  /* 0x000000030000720c */ /* 0x002fe20003f66270 */
[----:B------:R-:W1:Y:S01]  /*86d30*/  LDC.64 R8, c[0x0][0x228] ;  /* 0x00008a00ff087b82 */ /* 0x000e620000000a00 */
[C---:B------:R-:W-:Y:S02]  /*86d40*/  PRMT R0, R40.reuse, 0x7772, RZ ;  /* 0x0000777228007816 */ /* 0x040fe400000000ff */
[----:B------:R-:W-:Y:S01]  /*86d50*/  @P5 STG.E.U8 desc[UR60][R28.64], R5 ;  /* 0x000000051c005986 */ /* 0x000fe2000c10113c */
[----:B------:R-:W-:Y:S02]  /*86d60*/  ISETP.LT.AND P5, PT, R15, R13, !P3 ;  /* 0x0000000d0f00720c */ /* 0x000fe40005fa1270 */
[----:B------:R-:W-:Y:S02]  /*86d70*/  PRMT R40, R40, 0x7773, RZ ;  /* 0x0000777328287816 */ /* 0x000fe400000000ff */
[----:B------:R0:W-:Y:S02]  /*86d80*/  @P6 STG.E.U8 desc[UR60][R246.64], R0 ;  /* 0x00000000f6006986 */ /* 0x0001e4000c10113c */
[----:B0-----:R-:W-:Y:S01]  /*86d90*/  ISETP.LT.AND P6, PT, R16, R22, !P3 ;  /* 0x000000161000720c */ /* 0x001fe20005fc1270 */
[----:B------:R-:W0:Y:S01]  /*86da0*/  LDC R19, c[0x0][0x228] ;  /* 0x00008a00ff137b82 */ /* 0x000e220000000800 */
[----:B------:R4:W-:Y:S01]  /*86db0*/  @P4 STG.E.U8 desc[UR60][R244.64], R40 ;  /* 0x00000028f4004986 */ /* 0x0009e2000c10113c */
[----:B------:R-:W-:-:S06]  /*86dc0*/  ISETP.LT.AND P4, PT, R17, R12, !P3 ;  /* 0x0000000c1100720c */ /* 0x000fcc0005f81270 */
[----:B------:R-:W0:Y:S01]  /*86dd0*/  LDC R7, c[0x0][0x228] ;  /* 0x00008a00ff077b82 */ /* 0x000e220000000800 */
[----:B------:R-:W3:Y:S01]  /*86de0*/  LDL.LU.64 R246, [R1+0xdc0] ;  /* 0x000dc00001f67983 */ /* 0x000ee20000300a00 */
[----:B----4-:R-:W-:Y:S02]  /*86df0*/  ISETP.LT.AND P3, PT, R14, R11, !P3 ;  /* 0x0000000b0e00720c */ /* 0x010fe40005f61270 */
[C---:B------:R-:W-:Y:S01]  /*86e00*/  PRMT R5, R252.reuse, 0x7770, RZ ;  /* 0x00007770fc057816 */ /* 0x040fe200000000ff */
[----:B------:R-:W4:Y:S01]  /*86e10*/  LDL.LU.64 R244, [R1+0xdb8] ;  /* 0x000db80001f47983 */ /* 0x000f220000300a00 */
[----:B------:R-:W-:Y:S02]  /*86e20*/  PRMT R3, R252, 0x7771, RZ ;  /* 0x00007771fc037816 */ /* 0x000fe400000000ff */
[----:B------:R-:W0:Y:S01]  /*86e30*/  LDC.64 R12, c[0x0][0x228] ;  /* 0x00008a00ff0c7b82 */ /* 0x000e220000000a00 */
[----:B------:R-:W4:Y:S04]  /*86e40*/  LDL.LU.64 R28, [R1+0xdb0] ;  /* 0x000db000011c7983 */ /* 0x000f280000300a00 */
[----:B--2---:R2:W-:Y:S01]  /*86e50*/  @P5 STG.E.U8 desc[UR60][R248.64], R5 ;  /* 0x00000005f8005986 */ /* 0x0045e2000c10113c */
[----:B------:R-:W-:-:S02]  /*86e60*/  VIADD R0, R10, 0x2b ;  /* 0x0000002b0a007836 */ /* 0x000fc40000000000 */
[----:B------:R-:W4:Y:S01]  /*86e70*/  LDC R11, c[0x0][0x228] ;  /* 0x00008a00ff0b7b82 */ /* 0x000f220000000800 */
[----:B------:R1:W-:Y:S07]  /*86e80*/  @P6 STG.E.U8 desc[UR60][R30.64], R3 ;  /* 0x000000031e006986 */ /* 0x0003ee000c10113c */
[----:B------:R-:W4:Y:S01]  /*86e90*/  LDC R22, c[0x0][0x228] ;  /* 0x00008a00ff167b82 */ /* 0x000f220000000800 */
[----:B--2---:R-:W2:Y:S01]  /*86ea0*/  LDL.LU.64 R248, [R1+0xda8] ;  /* 0x000da80001f87983 */ /* 0x004ea20000300a00 */
[----:B-1----:R-:W-:-:S03]  /*86eb0*/  PRMT R3, R252, 0x7772, RZ ;  /* 0x00007772fc037816 */ /* 0x002fc600000000ff */
[----:B------:R-:W2:Y:S04]  /*86ec0*/  LDL.LU R25, [R1+0x88] ;  /* 0x0000880001197983 */ /* 0x000ea80000300800 */
[----:B---3--:R1:W-:Y:S04]  /*86ed0*/  @P3 STG.E.U8 desc[UR60][R250.64], R3 ;  /* 0x00000003fa003986 */ /* 0x0083e8000c10113c */
[----:B-1----:R-:W3:Y:S01]  /*86ee0*/  LDL.LU.64 R250, [R1+0xda0] ;  /* 0x000da00001fa7983 */ /* 0x002ee20000300a00 */
[----:B------:R-:W-:Y:S02]  /*86ef0*/  ISETP.GE.AND P5, PT, R0, R9, PT ;  /* 0x000000090000720c */ /* 0x000fe40003fa6270 */
[----:B------:R-:W-:Y:S01]  /*86f00*/  PRMT R0, R252, 0x7773, RZ ;  /* 0x00007773fc007816 */ /* 0x000fe200000000ff */
[----:B------:R-:W1:Y:S01]  /*86f10*/  LDC R9, c[0x0][0x228] ;  /* 0x00008a00ff097b82 */ /* 0x000e620000000800 */
[----:B0-----:R-:W-:-:S02]  /*86f20*/  ISETP.LT.AND P6, PT, R15, R19, !P5 ;  /* 0x000000130f00720c */ /* 0x001fc40006fc1270 */
[----:B------:R-:W-:Y:S01]  /*86f30*/  ISETP.LT.AND P3, PT, R16, R23, !P5 ;  /* 0x000000171000720c */ /* 0x000fe20006f61270 */
[----:B------:R0:W-:Y:S01]  /*86f40*/  @P4 STG.E.U8 desc[UR60][R26.64], R0 ;  /* 0x000000001a004986 */ /* 0x0001e2000c10113c */
[----:B------:R-:W-:Y:S02]  /*86f50*/  ISETP.LT.AND P4, PT, R17, R6, !P5 ;  /* 0x000000061100720c */ /* 0x000fe40006f81270 */
[----:B------:R-:W-:Y:S01]  /*86f60*/  ISETP.LT.AND P5, PT, R14, R7, !P5 ;  /* 0x000000070e00720c */ /* 0x000fe20006fa1270 */
[----:B------:R-:W3:Y:S01]  /*86f70*/  LDC R19, c[0x0][0x228] ;  /* 0x00008a00ff137b82 */ /* 0x000ee20000000800 */
[C---:B------:R-:W-:Y:S02]  /*86f80*/  PRMT R5, R41.reuse, 0x7770, RZ ;  /* 0x0000777029057816 */ /* 0x040fe400000000ff */
[----:B------:R-:W-:Y:S01]  /*86f90*/  PRMT R3, R41, 0x7771, RZ ;  /* 0x0000777129037816 */ /* 0x000fe200000000ff */
[----:B0-----:R-:W-:Y:S02]  /*86fa0*/  VIADD R0, R10, 0x2c ;  /* 0x0000002c0a007836 */ /* 0x001fe40000000000 */
[----:B------:R0:W-:Y:S02]  /*86fb0*/  @P6 STG.E.U8 desc[UR60][R246.64], R5 ;  /* 0x00000005f6006986 */ /* 0x0001e4000c10113c */
[----:B------:R-:W3:Y:S01]  /*86fc0*/  LDC.64 R6, c[0x0][0x228] ;  /* 0x00008a00ff067b82 */ /* 0x000ee20000000a00 */
[----:B------:R-:W-:-:S02]  /*86fd0*/  ISETP.GE.AND P6, PT, R0, R13, PT ;  /* 0x0000000d0000720c */ /* 0x000fc40003fc6270 */
[----:B------:R-:W-:Y:S01]  /*86fe0*/  PRMT R0, R41, 0x7772, RZ ;  /* 0x0000777229007816 */ /* 0x000fe200000000ff */
[----:B----4-:R4:W-:Y:S01]  /*86ff0*/  @P3 STG.E.U8 desc[UR60][R244.64], R3 ;  /* 0x00000003f4003986 */ /* 0x0109e2000c10113c */
[----:B------:R-:W-:-:S03]  /*87000*/  ISETP.LT.AND P3, PT, R15, R11, !P6 ;  /* 0x0000000b0f00720c */ /* 0x000fc60007761270 */
[----:B------:R-:W3:Y:S01]  /*87010*/  LDC R23, c[0x0][0x228] ;  /* 0x00008a00ff177b82 */ /* 0x000ee20000000800 */
[----:B------:R-:W-:Y:S01]  /*87020*/  PRMT R41, R41, 0x7773, RZ ;  /* 0x0000777329297816 */ /* 0x000fe200000000ff */
[----:B------:R1:W-:Y:S01]  /*87030*/  @P5 STG.E.U8 desc[UR60][R28.64], R0 ;  /* 0x000000001c005986 */ /* 0x0003e2000c10113c */
[----:B------:R-:W-:-:S03]  /*87040*/  ISETP.LT.AND P5, PT, R16, R22, !P6 ;  /* 0x000000161000720c */ /* 0x000fc600077a1270 */
[----:B0-----:R-:W3:Y:S02]  /*87050*/  LDL.LU.64 R246, [R1+0xd90] ;  /* 0x000d900001f67983 */ /* 0x001ee40000300a00 */
[----:B------:R-:W0:Y:S02]  /*87060*/  LDC R13, c[0x0][0x228] ;  /* 0x00008a00ff0d7b82 */ /* 0x000e240000000800 */
[----:B----4-:R-:W4:Y:S04]  /*87070*/  LDL.LU.64 R244, [R1+0xd80] ;  /* 0x000d800001f47983 */ /* 0x010f280000300a00 */
[----:B--2---:R2:W-:Y:S01]  /*87080*/  @P4 STG.E.U8 desc[UR60][R248.64], R41 ;  /* 0x00000029f8004986 */ /* 0x0045e2000c10113c */
[----:B------:R-:W-:Y:S02]  /*87090*/  ISETP.LT.AND P4, PT, R17, R4, !P6 ;  /* 0x000000041100720c */ /* 0x000fe40007781270 */
[C---:B------:R-:W-:Y:S01]  /*870a0*/  PRMT R3, R25.reuse, 0x7771, RZ ;  /* 0x0000777119037816 */ /* 0x040fe200000000ff */
[----:B-1----:R-:W-:Y:S01]  /*870b0*/  VIADD R0, R10, 0x2d ;  /* 0x0000002d0a007836 */ /* 0x002fe20000000000 */
[----:B------:R-:W-:Y:S01]  /*870c0*/  ISETP.LT.AND P6, PT, R14, R9, !P6 ;  /* 0x000000090e00720c */ /* 0x000fe200077c1270 */
[----:B------:R-:W1:Y:S01]  /*870d0*/  LDC.64 R4, c[0x0][0x228] ;  /* 0x00008a00ff047b82 */ /* 0x000e620000000a00 */
[----:B------:R-:W-:Y:S01]  /*870e0*/  PRMT R9, R25, 0x7770, RZ ;  /* 0x0000777019097816 */ /* 0x000fe200000000ff */
[----:B--2---:R-:W2:Y:S06]  /*870f0*/  LDL.LU.64 R248, [R1+0xd60] ;  /* 0x000d600001f87983 */ /* 0x004eac0000300a00 */
[----:B------:R-:W1:Y:S01]  /*87100*/  LDC R11, c[0x0][0x228] ;  /* 0x00008a00ff0b7b82 */ /* 0x000e620000000800 */
[----:B------:R-:W2:Y:S04]  /*87110*/  LDL.LU.64 R26, [R1+0xd78] ;  /* 0x000d7800011a7983 */ /* 0x000ea80000300a00 */
[----:B------:R-:W2:Y:S03]  /*87120*/  LDL.LU.64 R28, [R1+0xd70] ;  /* 0x000d7000011c7983 */ /* 0x000ea60000300a00 */
[----:B------:R-:W1:Y:S01]  /*87130*/  LDC R22, c[0x0][0x228] ;  /* 0x00008a00ff167b82 */ /* 0x000e620000000800 */
[----:B---3--:R3:W-:Y:S04]  /*87140*/  @P3 STG.E.U8 desc[UR60][R250.64], R9 ;  /* 0x00000009fa003986 */ /* 0x0087e8000c10113c */
[----:B------:R0:W-:Y:S03]  /*87150*/  @P5 STG.E.U8 desc[UR60][R42.64], R3 ;  /* 0x000000032a005986 */ /* 0x0001e6000c10113c */
[----:B---3--:R-:W3:Y:S01]  /*87160*/  LDC R9, c[0x0][0x228] ;  /* 0x00008a00ff097b82 */ /* 0x008ee20000000800 */
[----:B0-----:R-:W3:Y:S01]  /*87170*/  LDL.LU.64 R42, [R1+0x3068] ;  /* 0x00306800012a7983 */ /* 0x001ee20000300a00 */
[----:B------:R-:W-:-:S02]  /*87180*/  ISETP.GE.AND P3, PT, R0, R7, PT ;  /* 0x000000070000720c */ /* 0x000fc40003f66270 */
[----:B------:R-:W-:Y:S01]  /*87190*/  PRMT R3, R25, 0x7772, RZ ;  /* 0x0000777219037816 */ /* 0x000fe200000000ff */
[----:B------:R-:W2:Y:S01]  /*871a0*/  LDL.LU.64 R250, [R1+0xd58] ;  /* 0x000d580001fa7983 */ /* 0x000ea20000300a00 */
[----:B------:R-:W-:Y:S02]  /*871b0*/  ISETP.LT.AND P5, PT, R15, R19, !P3 ;  /* 0x000000130f00720c */ /* 0x000fe40005fa1270 */
[----:B------:R-:W-:Y:S01]  /*871c0*/  PRMT R0, R25, 0x7773, RZ ;  /* 0x0000777319007816 */ /* 0x000fe200000000ff */
[----:B------:R-:W2:Y:S01]  /*871d0*/  LDL.LU R252, [R1+0x8c] ;  /* 0x00008c0001fc7983 */ /* 0x000ea20000300800 */
[----:B------:R-:W0:Y:S03]  /*871e0*/  LDC R19, c[0x0][0x228] ;  /* 0x00008a00ff137b82 */ /* 0x000e260000000800 */
[----:B------:R-:W2:Y:S05]  /*871f0*/  LDL.LU.64 R30, [R1+0xd50] ;  /* 0x000d5000011e7983 */ /* 0x000eaa0000300a00 */
[----:B------:R-:W0:Y:S01]  /*87200*/  LDC R25, c[0x0][0x228] ;  /* 0x00008a00ff197b82 */ /* 0x000e220000000800 */
[----:B------:R1:W-:Y:S04]  /*87210*/  @P6 STG.E.U8 desc[UR60][R246.64], R3 ;  /* 0x00000003f6006986 */ /* 0x0003e8000c10113c */
[----:B----4-:R4:W-:Y:S01]  /*87220*/  @P4 STG.E.U8 desc[UR60][R244.64], R0 ;  /* 0x00000000f4004986 */ /* 0x0109e2000c10113c */
[----:B------:R-:W-:-:S02]  /*87230*/  ISETP.LT.AND P4, PT, R17, R2, !P3 ;  /* 0x000000021100720c */ /* 0x000fc40005f81270 */
[----:B------:R-:W-:Y:S01]  /*87240*/  ISETP.LT.AND P6, PT, R16, R23, !P3 ;  /* 0x000000171000720c */ /* 0x000fe20005fc1270 */
[----:B-1----:R-:W2:Y:S01]  /*87250*/  LDL.LU.64 R246, [R1+0xd48] ;  /* 0x000d480001f67983 */ /* 0x002ea20000300a00 */
[C---:B---3--:R-:W-:Y:S02]  /*87260*/  PRMT R2, R42.reuse, 0x7770, RZ ;  /* 0x000077702a027816 */ /* 0x048fe400000000ff */
[----:B------:R-:W-:Y:S01]  /*87270*/  PRMT R7, R42, 0x7771, RZ ;  /* 0x000077712a077816 */ /* 0x000fe200000000ff */
[----:B----4-:R-:W-:Y:S01]  /*87280*/  VIADD R0, R10, 0x2e ;  /* 0x0000002e0a007836 */ /* 0x010fe20000000000 */
[----:B------:R-:W1:Y:S01]  /*87290*/  LDC R23, c[0x0][0x228] ;  /* 0x00008a00ff177b82 */ /* 0x000e620000000800 */
[----:B--2---:R2:W-:Y:S04]  /*872a0*/  @P5 STG.E.U8 desc[UR60][R248.64], R2 ;  /* 0x00000002f8005986 */ /* 0x0045e8000c10113c */
[----:B--2---:R-:W2:Y:S01]  /*872b0*/  LDL.LU.64 R248, [R1+0xd40] ;  /* 0x000d400001f87983 */ /* 0x004ea20000300a00 */
[----:B------:R-:W-:-:S02]  /*872c0*/  ISETP.LT.AND P3, PT, R14, R13, !P3 ;  /* 0x0000000d0e00720c */ /* 0x000fc40005f61270 */
[----:B------:R-:W3:Y:S01]  /*872d0*/  LDC.64 R2, c[0x0][0x228] ;  /* 0x00008a00ff027b82 */ /* 0x000ee20000000a00 */
[----:B------:R-:W4:Y:S04]  /*872e0*/  LDL.LU.64 R244, [R1+0xd28] ;  /* 0x000d280001f47983 */ /* 0x000f280000300a00 */
[----:B------:R0:W-:Y:S04]  /*872f0*/  @P6 STG.E.U8 desc[UR60][R26.64], R7 ;  /* 0x000000071a006986 */ /* 0x0001e8000c10113c */
[----:B0-----:R-:W4:Y:S01]  /*87300*/  LDL.LU.64 R26, [R1+0xd20] ;  /* 0x000d2000011a7983 */ /* 0x001f220000300a00 */
[----:B------:R-:W-:-:S02]  /*87310*/  ISETP.GE.AND P5, PT, R0, R5, PT ;  /* 0x000000050000720c */ /* 0x000fc40003fa6270 */
[C---:B------:R-:W-:Y:S02]  /*87320*/  PRMT R0, R42.reuse, 0x7772, RZ ;  /* 0x000077722a007816 */ /* 0x040fe400000000ff */
[----:B------:R-:W-:Y:S02]  /*87330*/  PRMT R42, R42, 0x7773, RZ ;  /* 0x000077732a2a7816 */ /* 0x000fe400000000ff */
[----:B------:R-:W-:Y:S01]  /*87340*/  ISETP.LT.AND P6, PT, R15, R11, !P5 ;  /* 0x0000000b0f00720c */ /* 0x000fe20006fc1270 */
[----:B------:R0:W-:Y:S01]  /*87350*/  @P3 STG.E.U8 desc[UR60][R28.64], R0 ;  /* 0x000000001c003986 */ /* 0x0001e2000c10113c */
[----:B------:R-:W-:Y:S02]  /*87360*/  ISETP.LT.AND P3, PT, R16, R22, !P5 ;  /* 0x000000161000720c */ /* 0x000fe40006f61270 */
[----:B------:R-:W-:Y:S01]  /*87370*/  PRMT R13, R252, 0x7770, RZ ;  /* 0x00007770fc0d7816 */ /* 0x000fe200000000ff */
[----:B------:R1:W-:Y:S01]  /*87380*/  @P4 STG.E.U8 desc[UR60][R250.64], R42 ;  /* 0x0000002afa004986 */ /* 0x0003e2000c10113c */
[----:B------:R-:W-:Y:S01]  /*87390*/  ISETP.LT.AND P4, PT, R14, R9, !P5 ;  /* 0x000000090e00720c */ /* 0x000fe20006f81270 */
[----:B------:R-:W4:Y:S01]  /*873a0*/  LDC R22, c[0x0][0x228] ;  /* 0x00008a00ff167b82 */ /* 0x000f220000000800 */
[----:B------:R-:W-:Y:S01]  /*873b0*/  PRMT R11, R252, 0x7771, RZ ;  /* 0x00007771fc0b7816 */ /* 0x000fe200000000ff */
[----:B0-----:R-:W-:Y:S01]  /*873c0*/  VIADD R0, R10, 0x2f ;  /* 0x0000002f0a007836 */ /* 0x001fe20000000000 */
[----:B------:R-:W-:-:S03]  /*873d0*/  PRMT R7, R252, 0x7772, RZ ;  /* 0x00007772fc077816 */ /* 0x000fc600000000ff */
[----:B------:R-:W-:Y:S01]  /*873e0*/  @P6 STG.E.U8 desc[UR60][R30.64], R13 ;  /* 0x0000000d1e006986 */ /* 0x000fe2000c10113c */
[----:B------:R-:W-:Y:S02]  /*873f0*/  ISETP.LT.AND P5, PT, R17, R8, !P5 ;  /* 0x000000081100720c */ /* 0x000fe40006fa1270 */
[----:B---3--:R-:W-:Y:S01]  /*87400*/  ISETP.GE.AND P6, PT, R0, R3, PT ;  /* 0x000000030000720c */ /* 0x008fe20003fc6270 */
[----:B------:R0:W-:Y:S01]  /*87410*/  @P3 STG.E.U8 desc[UR60][R246.64], R11 ;  /* 0x0000000bf6003986 */ /* 0x0001e2000c10113c */
[----:B------:R-:W-:Y:S01]  /*87420*/  PRMT R5, R252, 0x7773, RZ ;  /* 0x00007773fc057816 */ /* 0x000fe200000000ff */
[----:B------:R-:W3:Y:S01]  /*87430*/  LDC.64 R8, c[0x0][0x228] ;  /* 0x00008a00ff087b82 */ /* 0x000ee20000000a00 */
[----:B------:R-:W-:Y:S01]  /*87440*/  ISETP.LT.AND P3, PT, R15, R19, !P6 ;  /* 0x000000130f00720c */ /* 0x000fe20007761270 */
[----:B------:R-:W3:Y:S04]  /*87450*/  LDL.LU.64 R28, [R1+0xd10] ;  /* 0x000d1000011c7983 */ /* 0x000ee80000300a00 */
[----:B-1----:R-:W3:Y:S01]  /*87460*/  LDL.LU.64 R250, [R1+0xd08] ;  /* 0x000d080001fa7983 */ /* 0x002ee20000300a00 */
[----:B------:R-:W-:Y:S01]  /*87470*/  VIADD R0, R10, 0x30 ;  /* 0x000000300a007836 */ /* 0x000fe20000000000 */
[----:B------:R-:W-:Y:S01]  /*87480*/  PRMT R3, R43, 0x7772, RZ ;  /* 0x000077722b037816 */ /* 0x000fe200000000ff */
[----:B------:R-:W1:Y:S08]  /*87490*/  LDC R19, c[0x0][0x228] ;  /* 0x00008a00ff137b82 */ /* 0x000e700000000800 */
[----:B0-----:R-:W0:Y:S01]  /*874a0*/  LDC R11, c[0x0][0x228] ;  /* 0x00008a00ff0b7b82 */ /* 0x001e220000000800 */
[----:B--2---:R2:W-:Y:S01]  /*874b0*/  @P4 STG.E.U8 desc[UR60][R248.64], R7 ;  /* 0x00000007f8004986 */ /* 0x0045e2000c10113c */
[----:B------:R-:W-:-:S03]  /*874c0*/  ISETP.LT.AND P4, PT, R16, R25, !P6 ;  /* 0x000000191000720c */ /* 0x000fc60007781270 */
[----:B----4-:R4:W-:Y:S01]  /*874d0*/  @P5 STG.E.U8 desc[UR60][R244.64], R5 ;  /* 0x00000005f4005986 */ /* 0x0109e2000c10113c */
[----:B--2---:R-:W-:-:S03]  /*874e0*/  PRMT R7, R43, 0x7770, RZ ;  /* 0x000077702b077816 */ /* 0x004fc600000000ff */
[----:B------:R-:W2:Y:S01]  /*874f0*/  LDL.LU.64 R248, [R1+0xd00] ;  /* 0x000d000001f87983 */ /* 0x000ea20000300a00 */
[----:B----4-:R-:W-:-:S03]  /*87500*/  PRMT R5, R43, 0x7771, RZ ;  /* 0x000077712b057816 */ /* 0x010fc600000000ff */
[----:B------:R-:W4:Y:S04]  /*87510*/  LDL.LU.64 R246, [R1+0xcf0] ;  /* 0x000cf00001f67983 */ /* 0x000f280000300a00 */
[----:B------:R-:W-:Y:S04]  /*87520*/  @P3 STG.E.U8 desc[UR60][R26.64], R7 ;  /* 0x000000071a003986 */ /* 0x000fe8000c10113c */
[----:B------:R-:W4:Y:S04]  /*87530*/  LDL.LU.64 R244, [R1+0xce0] ;  /* 0x000ce00001f47983 */ /* 0x000f280000300a00 */
[----:B------:R1:W-:Y:S04]  /*87540*/  @P4 STG.E.U8 desc[UR60][R44.64], R5 ;  /* 0x000000052c004986 */ /* 0x0003e8000c10113c */
[----:B-1----:R-:W2:Y:S01]  /*87550*/  LDL.LU.64 R44, [R1+0x3060] ;  /* 0x00306000012c7983 */ /* 0x002ea20000300a00 */
[----:B------:R-:W-:-:S02]  /*87560*/  ISETP.LT.AND P5, PT, R17, R12, !P6 ;  /* 0x0000000c1100720c */ /* 0x000fc400077a1270 */
[----:B------:R-:W-:Y:S01]  /*87570*/  ISETP.LT.AND P6, PT, R14, R22, !P6 ;  /* 0x000000160e00720c */ /* 0x000fe200077c1270 */
[----:B------:R-:W1:Y:S01]  /*87580*/  LDC.64 R12, c[0x0][0x228] ;  /* 0x00008a00ff0c7b82 */ /* 0x000e620000000a00 */
[----:B---3--:R-:W-:-:S04]  /*87590*/  ISETP.GE.AND P3, PT, R0, R9, PT ;  /* 0x000000090000720c */ /* 0x008fc80003f66270 */
[----:B------:R-:W-:Y:S02]  /*875a0*/  ISETP.LT.AND P4, PT, R15, R24, !P3 ;  /* 0x000000180f00720c */ /* 0x000fe40005f81270 */
[----:B------:R-:W-:Y:S01]  /*875b0*/  PRMT R43, R43, 0x7773, RZ ;  /* 0x000077732b2b7816 */ /* 0x000fe200000000ff */
[----:B------:R-:W3:Y:S04]  /*875c0*/  LDC R22, c[0x0][0x228] ;  /* 0x00008a00ff167b82 */ /* 0x000ee80000000800 */
[----:B------:R0:W-:Y:S01]  /*875d0*/  @P6 STG.E.U8 desc[UR60][R28.64], R3 ;  /* 0x000000031c006986 */ /* 0x0001e2000c10113c */
[----:B------:R-:W-:-:S03]  /*875e0*/  ISETP.LT.AND P6, PT, R16, R23, !P3 ;  /* 0x000000171000720c */ /* 0x000fc60005fc1270 */
[----:B------:R2:W-:Y:S01]  /*875f0*/  @P5 STG.E.U8 desc[UR60][R250.64], R43 ;  /* 0x0000002bfa005986 */ /* 0x0005e2000c10113c */
[----:B------:R-:W4:Y:S03]  /*87600*/  LDC R9, c[0x0][0x228] ;  /* 0x00008a00ff097b82 */ /* 0x000f260000000800 */
[----:B0-----:R-:W4:Y:S01]  /*87610*/  LDL.LU.64 R28, [R1+0xcd8] ;  /* 0x000cd800011c7983 */ /* 0x001f220000300a00 */
[----:B--2---:R-:W-:-:S03]  /*87620*/  PRMT R5, R44, 0x7770, RZ ;  /* 0x000077702c057816 */ /* 0x004fc600000000ff */
[----:B------:R-:W2:Y:S01]  /*87630*/  LDL.LU.64 R30, [R1+0xcd0] ;  /* 0x000cd000011e7983 */ /* 0x000ea20000300a00 */
[----:B------:R-:W-:Y:S01]  /*87640*/  PRMT R3, R44, 0x7771, RZ ;  /* 0x000077712c037816 */ /* 0x000fe200000000ff */
[----:B------:R-:W-:Y:S01]  /*87650*/  VIADD R0, R10, 0x31 ;  /* 0x000000310a007836 */ /* 0x000fe20000000000 */
[----:B------:R-:W0:Y:S01]  /*87660*/  LDC R23, c[0x0][0x228] ;  /* 0x00008a00ff177b82 */ /* 0x000e220000000800 */
[----:B------:R-:W-:Y:S04]  /*87670*/  @P4 STG.E.U8 desc[UR60][R248.64], R5 ;  /* 0x00000005f8004986 */ /* 0x000fe8000c10113c */
[----:B------:R-:W2:Y:S03]  /*87680*/  LDL.LU.64 R250, [R1+0xcc8] ;  /* 0x000cc80001fa7983 */ /* 0x000ea60000300a00 */
[----:B------:R-:W0:Y:S01]  /*87690*/  LDC R24, c[0x0][0x228] ;  /* 0x00008a00ff187b82 */ /* 0x000e220000000800 */
[----:B------:R1:W-:Y:S04]  /*876a0*/  @P6 STG.E.U8 desc[UR60][R48.64], R3 ;  /* 0x0000000330006986 */ /* 0x0003e8000c10113c */
[----:B-1----:R-:W2:Y:S01]  /*876b0*/  LDL.LU.64 R48, [R1+0x3058] ;  /* 0x0030580001307983 */ /* 0x002ea20000300a00 */
[----:B------:R-:W-:-:S02]  /*876c0*/  ISETP.LT.AND P5, PT, R17, R6, !P3 ;  /* 0x000000061100720c */ /* 0x000fc40005fa1270 */
[----:B------:R-:W-:Y:S01]  /*876d0*/  ISETP.LT.AND P3, PT, R14, R19, !P3 ;  /* 0x000000130e00720c */ /* 0x000fe20005f61270 */
[----:B------:R-:W1:Y:S01]  /*876e0*/  LDC.64 R6, c[0x0][0x228] ;  /* 0x00008a00ff067b82 */ /* 0x000e620000000a00 */
[----:B------:R-:W2:Y:S01]  /*876f0*/  LDL.LU.64 R248, [R1+0xcb8] ;  /* 0x000cb80001f87983 */ /* 0x000ea20000300a00 */
[----:B------:R-:W-:Y:S02]  /*87700*/  ISETP.GE.AND P4, PT, R0, R13, PT ;  /* 0x0000000d0000720c */ /* 0x000fe40003f86270 */
[C---:B------:R-:W-:Y:S02]  /*87710*/  PRMT R0, R44.reuse, 0x7772, RZ ;  /* 0x000077722c007816 */ /* 0x040fe400000000ff */
[----:B---3--:R-:W-:Y:S02]  /*87720*/  ISETP.LT.AND P6, PT, R15, R22, !P4 ;  /* 0x000000160f00720c */ /* 0x008fe400067c1270 */
[----:B------:R-:W-:Y:S01]  /*87730*/  PRMT R44, R44, 0x7773, RZ ;  /* 0x000077732c2c7816 */ /* 0x000fe200000000ff */
[----:B------:R-:W3:Y:S03]  /*87740*/  LDC R19, c[0x0][0x228] ;  /* 0x00008a00ff137b82 */ /* 0x000ee60000000800 */
[----:B----4-:R4:W-:Y:S01]  /*87750*/  @P3 STG.E.U8 desc[UR60][R246.64], R0 ;  /* 0x00000000f6003986 */ /* 0x0109e2000c10113c */
[----:B------:R-:W-:-:S03]  /*87760*/  ISETP.LT.AND P3, PT, R16, R11, !P4 ;  /* 0x0000000b1000720c */ /* 0x000fc60006761270 */
[----:B------:R0:W-:Y:S01]  /*87770*/  @P5 STG.E.U8 desc[UR60][R244.64], R44 ;  /* 0x0000002cf4005986 */ /* 0x0001e2000c10113c */
[----:B------:R-:W-:Y:S01]  /*87780*/  ISETP.LT.AND P5, PT, R17, R4, !P4 ;  /* 0x000000041100720c */ /* 0x000fe200067a1270 */
[----:B------:R-:W3:Y:S02]  /*87790*/  LDC R13, c[0x0][0x228] ;  /* 0x00008a00ff0d7b82 */ /* 0x000ee40000000800 */
[----:B----4-:R-:W4:Y:S01]  /*877a0*/  LDL.LU.64 R246, [R1+0xcb0] ;  /* 0x000cb00001f67983 */ /* 0x010f220000300a00 */
[----:B------:R-:W-:Y:S01]  /*877b0*/  ISETP.LT.AND P4, PT, R14, R9, !P4 ;  /* 0x000000090e00720c */ /* 0x000fe20006781270 */
[----:B------:R-:W-:-:S04]  /*877c0*/  VIADD R0, R10, 0x32 ;  /* 0x000000320a007836 */ /* 0x000fc80000000000 */
[----:B------:R-:W4:Y:S01]  /*877d0*/  LDC.64 R4, c[0x0][0x228] ;  /* 0x00008a00ff047b82 */ /* 0x000f220000000a00 */
[----:B------:R-:W4:Y:S04]  /*877e0*/  LDL.LU.64 R26, [R1+0xca8] ;  /* 0x000ca800011a7983 */ /* 0x000f280000300a00 */
[----:B0-----:R-:W4:Y:S03]  /*877f0*/  LDL.LU.64 R244, [R1+0xca0] ;  /* 0x000ca00001f47983 */ /* 0x001f260000300a00 */
[----:B------:R-:W0:Y:S08]  /*87800*/  LDC R11, c[0x0][0x228] ;  /* 0x00008a00ff0b7b82 */ /* 0x000e300000000800 */
[----:B------:R-:W0:Y:S01]  /*87810*/  LDC R22, c[0x0][0x228] ;  /* 0x00008a00ff167b82 */ /* 0x000e220000000800 */
[----:B--2---:R-:W-:-:S02]  /*87820*/  PRMT R9, R48, 0x7770, RZ ;  /* 0x0000777030097816 */ /* 0x004fc400000000ff */
[----:B------:R-:W-:-:S03]  /*87830*/  PRMT R3, R48, 0x7771, RZ ;  /* 0x0000777130037816 */ /* 0x000fc600000000ff */
[----:B------:R2:W-:Y:S01]  /*87840*/  @P6 STG.E.U8 desc[UR60][R28.64], R9 ;  /* 0x000000091c006986 */ /* 0x0005e2000c10113c */
[----:B-1----:R-:W-:Y:S02]  /*87850*/  ISETP.GE.AND P6, PT, R0, R7, PT ;  /* 0x000000070000720c */ /* 0x002fe40003fc6270 */
[----:B------:R-:W-:Y:S01]  /*87860*/  PRMT R0, R48, 0x7772, RZ ;  /* 0x0000777230007816 */ /* 0x000fe200000000ff */
[----:B------:R-:W-:Y:S04]  /*87870*/  @P3 STG.E.U8 desc[UR60][R30.64], R3 ;  /* 0x000000031e003986 */ /* 0x000fe8000c10113c */
[----:B------:R1:W-:Y:S04]  /*87880*/  @P4 STG.E.U8 desc[UR60][R250.64], R0 ;  /* 0x00000000fa004986 */ /* 0x0003e8000c10113c */
[----:B--2---:R-:W2:Y:S04]  /*87890*/  LDL.LU.64 R28, [R1+0xc88] ;  /* 0x000c8800011c7983 */ /* 0x004ea80000300a00 */
[----:B-1----:R-:W2:Y:S01]  /*878a0*/  LDL.LU.64 R250, [R1+0xc80] ;  /* 0x000c800001fa7983 */ /* 0x002ea20000300a00 */
[----:B---3--:R-:W-:-:S02]  /*878b0*/  ISETP.LT.AND P3, PT, R15, R19, !P6 ;  /* 0x000000130f00720c */ /* 0x008fc40007761270 */
[----:B------:R-:W-:Y:S01]  /*878c0*/  PRMT R48, R48, 0x7773, RZ ;  /* 0x0000777330307816 */ /* 0x000fe200000000ff */
[----:B------:R-:W-:Y:S01]  /*878d0*/  VIADD R0, R10, 0x33 ;  /* 0x000000330a007836 */ /* 0x000fe20000000000 */
[----:B------:R-:W-:Y:S01]  /*878e0*/  ISETP.LT.AND P4, PT, R16, R23, !P6 ;  /* 0x000000171000720c */ /* 0x000fe20007781270 */
[----:B------:R-:W1:Y:S02]  /*878f0*/  LDC R19, c[0x0][0x228] ;  /* 0x00008a00ff137b82 */ /* 0x000e640000000800 */
[----:B------:R3:W-:Y:S01]  /*87900*/  @P5 STG.E.U8 desc[UR60][R248.64], R48 ;  /* 0x00000030f8005986 */ /* 0x0007e2000c10113c */
[----:B------:R-:W-:Y:S02]  /*87910*/  ISETP.LT.AND P5, PT, R17, R2, !P6 ;  /* 0x000000021100720c */ /* 0x000fe400077a1270 */
[----:B------:R-:W-:Y:S02]  /*87920*/  ISETP.LT.AND P6, PT, R14, R13, !P6 ;  /* 0x0000000d0e00720c */ /* 0x000fe400077c1270 */
[C---:B------:R-:W-:Y:S01]  /*87930*/  PRMT R9, R45.reuse, 0x7770, RZ ;  /* 0x000077702d097816 */ /* 0x040fe200000000ff */
[----:B------:R-:W1:Y:S01]  /*87940*/  LDC.64 R2, c[0x0][0x228] ;  /* 0x00008a00ff027b82 */ /* 0x000e620000000a00 */
[----:B------:R-:W-:-:S03]  /*87950*/  PRMT R7, R45, 0x7771, RZ ;  /* 0x000077712d077816 */ /* 0x000fc600000000ff */
[----:B----4-:R-:W-:Y:S01]  /*87960*/  @P3 STG.E.U8 desc[UR60][R246.64], R9 ;  /* 0x00000009f6003986 */ /* 0x010fe2000c10113c */
[----:B------:R-:W-:Y:S02]  /*87970*/  ISETP.GE.AND P3, PT, R0, R5, PT ;  /* 0x000000050000720c */ /* 0x000fe40003f66270 */
[----:B------:R-:W-:Y:S01]  /*87980*/  PRMT R0, R45, 0x7772, RZ ;  /* 0x000077722d007816 */ /* 0x000fe200000000ff */
[----:B------:R4:W-:Y:S01]  /*87990*/  @P4 STG.E.U8 desc[UR60][R26.64], R7 ;  /* 0x000000071a004986 */ /* 0x0009e2000c10113c */
[----:B0-----:R-:W-:Y:S01]  /*879a0*/  ISETP.LT.AND P4, PT, R15, R11, !P3 ;  /* 0x0000000b0f00720c */ /* 0x001fe20005f81270 */
[----:B------:R-:W0:Y:S02]  /*879b0*/  LDC R13, c[0x0][0x228] ;  /* 0x00008a00ff0d7b82 */ /* 0x000e240000000800 */
[----:B------:R4:W-:Y:S01]  /*879c0*/  @P6 STG.E.U8 desc[UR60][R244.64], R0 ;  /* 0x00000000f4006986 */ /* 0x0009e2000c10113c */
[----:B------:R-:W-:Y:S02]  /*879d0*/  ISETP.LT.AND P6, PT, R16, R22, !P3 ;  /* 0x000000161000720c */ /* 0x000fe40005fc1270 */
[----:B------:R-:W-:Y:S01]  /*879e0*/  PRMT R45, R45, 0x7773, RZ ;  /* 0x000077732d2d7816 */ /* 0x000fe200000000ff */
[----:B---3--:R-:W3:Y:S01]  /*879f0*/  LDL.LU.64 R248, [R1+0xc70] ;  /* 0x000c700001f87983 */ /* 0x008ee20000300a00 */
[C---:B------:R-:W-:Y:S01]  /*87a00*/  PRMT R5, R49.reuse, 0x7771, RZ ;  /* 0x0000777131057816 */ /* 0x040fe200000000ff */
[----:B------:R-:W3:Y:S01]  /*87a10*/  LDC R23, c[0x0][0x228] ;  /* 0x00008a00ff177b82 */ /* 0x000ee20000000800 */
[----:B----4-:R-:W-:Y:S01]  /*87a20*/  PRMT R7, R49, 0x7770, RZ ;  /* 0x0000777031077816 */ /* 0x010fe200000000ff */
[----:B------:R-:W4:Y:S04]  /*87a30*/  LDL.LU.64 R246, [R1+0xc60] ;  /* 0x000c600001f67983 */ /* 0x000f280000300a00 */
[----:B------:R-:W4:Y:S01]  /*87a40*/  LDL.LU.64 R244, [R1+0xc58] ;  /* 0x000c580001f47983 */ /* 0x000f220000300a00 */
[----:B------:R-:W-:Y:S01]  /*87a50*/  VIADD R0, R10, 0x34 ;  /* 0x000000340a007836 */ /* 0x000fe20000000000 */
[----:B------:R-:W4:Y:S08]  /*87a60*/  LDC R11, c[0x0][0x228] ;  /* 0x00008a00ff0b7b82 */ /* 0x000f300000000800 */
[----:B------:R-:W4:Y:S01]  /*87a70*/  LDC R22, c[0x0][0x228] ;  /* 0x00008a00ff167b82 */ /* 0x000f220000000800 */
[----:B--2---:R2:W-:Y:S04]  /*87a80*/  @P5 STG.E.U8 desc[UR60][R28.64], R45 ;  /* 0x0000002d1c005986 */ /* 0x0045e8000c10113c */
[----:B------:R1:W-:Y:S04]  /*87a90*/  @P4 STG.E.U8 desc[UR60][R250.64], R7 ;  /* 0x00000007fa004986 */ /* 0x0003e8000c10113c */
[----:B--2---:R-:W2:Y:S04]  /*87aa0*/  LDL.LU.64 R28, [R1+0xc48] ;  /* 0x000c4800011c7983 */ /* 0x004ea80000300a00 */
[----:B------:R0:W-:Y:S01]  /*87ab0*/  @P6 STG.E.U8 desc[UR60][R46.64], R5 ;  /* 0x000000052e006986 */ /* 0x0001e2000c10113c */
[----:B------:R-:W-:Y:S01]  /*87ac0*/  ISETP.LT.AND P5, PT, R17, R8, !P3 ;  /* 0x000000081100720c */ /* 0x000fe20005fa1270 */
[----:B-1----:R-:W1:Y:S02]  /*87ad0*/  LDC R7, c[0x0][0x228] ;  /* 0x00008a00ff077b82 */ /* 0x002e640000000800 */
[----:B0-----:R-:W2:Y:S01]  /*87ae0*/  LDL.LU.64 R46, [R1+0x3050] ;  /* 0x00305000012e7983 */ /* 0x001ea20000300a00 */
[----:B------:R-:W-:-:S05]  /*87af0*/  ISETP.LT.AND P3, PT, R14, R19, !P3 ;  /* 0x000000130e00720c */ /* 0x000fca0005f61270 */
[----:B------:R-:W0:Y:S01]  /*87b00*/  LDC.64 R8, c[0x0][0x228] ;  /* 0x00008a00ff087b82 */ /* 0x000e220000000a00 */
[----:B------:R-:W-:Y:S01]  /*87b10*/  ISETP.GE.AND P4, PT, R0, R3, PT ;  /* 0x000000030000720c */ /* 0x000fe20003f86270 */
[----:B------:R-:W2:Y:S01]  /*87b20*/  LDL.LU.64 R250, [R1+0xc38] ;  /* 0x000c380001fa7983 */ /* 0x000ea20000300a00 */
[----:B------:R-:W-:Y:S02]  /*87b30*/  PRMT R0, R49, 0x7772, RZ ;  /* 0x0000777231007816 */ /* 0x000fe400000000ff */
[----:B------:R-:W-:-:S03]  /*87b40*/  ISETP.LT.AND P6, PT, R15, R13, !P4 ;  /* 0x0000000d0f00720c */ /* 0x000fc600067c1270 */
[----:B------:R-:W1:Y:S01]  /*87b50*/  LDC R19, c[0x0][0x228] ;  /* 0x00008a00ff137b82 */ /* 0x000e620000000800 */
[----:B---3--:R3:W-:Y:S01]  /*87b60*/  @P3 STG.E.U8 desc[UR60][R248.64], R0 ;  /* 0x00000000f8003986 */ /* 0x0087e2000c10113c */
[----:B------:R-:W-:Y:S02]  /*87b70*/  ISETP.LT.AND P3, PT, R16, R23, !P4 ;  /* 0x000000171000720c */ /* 0x000fe40006761270 */
[----:B------:R-:W-:-:S04]  /*87b80*/  PRMT R49, R49, 0x7773, RZ ;  /* 0x0000777331317816 */ /* 0x000fc800000000ff */
[----:B------:R-:W1:Y:S01]  /*87b90*/  LDC R23, c[0x0][0x228] ;  /* 0x00008a00ff177b82 */ /* 0x000e620000000800 */
[----:B----4-:R4:W-:Y:S04]  /*87ba0*/  @P5 STG.E.U8 desc[UR60][R246.64], R49 ;  /* 0x00000031f6005986 */ /* 0x0109e8000c10113c */
[----:B---3--:R-:W3:Y:S04]  /*87bb0*/  LDL.LU.64 R248, [R1+0xc18] ;  /* 0x000c180001f87983 */ /* 0x008ee80000300a00 */
[----:B------:R-:W3:Y:S04]  /*87bc0*/  LDL.LU.64 R26, [R1+0xc30] ;  /* 0x000c3000011a7983 */ /* 0x000ee80000300a00 */
[----:B----4-:R-:W4:Y:S01]  /*87bd0*/  LDL.LU.64 R246, [R1+0xc28] ;  /* 0x000c280001f67983 */ /* 0x010f220000300a00 */
[----:B--2---:R-:W-:-:S02]  /*87be0*/  PRMT R5, R46, 0x7770, RZ ;  /* 0x000077702e057816 */ /* 0x004fc400000000ff */
[----:B------:R-:W-:-:S03]  /*87bf0*/  PRMT R3, R46, 0x7771, RZ ;  /* 0x000077712e037816 */ /* 0x000fc600000000ff */
[----:B------:R2:W-:Y:S04]  /*87c00*/  @P6 STG.E.U8 desc[UR60][R244.64], R5 ;  /* 0x00000005f4006986 */ /* 0x0005e8000c10113c */
[----:B------:R0:W-:Y:S04]  /*87c10*/  @P3 STG.E.U8 desc[UR60][R50.64], R3 ;  /* 0x0000000332003986 */ /* 0x0001e8000c10113c */
[----:B--2---:R-:W2:Y:S04]  /*87c20*/  LDL.LU.64 R244, [R1+0xc10] ;  /* 0x000c100001f47983 */ /* 0x004ea80000300a00 */
[----:B0-----:R-:W3:Y:S01]  /*87c30*/  LDL.LU.64 R50, [R1+0x3048] ;  /* 0x0030480001327983 */ /* 0x001ee20000300a00 */
[----:B------:R-:W-:Y:S01]  /*87c40*/  VIADD R0, R10, 0x35 ;  /* 0x000000350a007836 */ /* 0x000fe20000000000 */
[----:B------:R-:W-:-:S02]  /*87c50*/  ISETP.LT.AND P5, PT, R17, R12, !P4 ;  /* 0x0000000c1100720c */ /* 0x000fc400067a1270 */
[----:B------:R-:W-:Y:S01]  /*87c60*/  ISETP.LT.AND P4, PT, R14, R11, !P4 ;  /* 0x0000000b0e00720c */ /* 0x000fe20006781270 */
[----:B------:R-:W2:Y:S01]  /*87c70*/  LDL.LU.64 R30, [R1+0xc08] ;  /* 0x000c0800011e7983 */ /* 0x000ea20000300a00 */
[----:B------:R-:W-:Y:S01]  /*87c80*/  ISETP.GE.AND P6, PT, R0, R9, PT ;  /* 0x000000090000720c */ /* 0x000fe20003fc6270 */
[----:B------:R-:W0:Y:S03]  /*87c90*/  LDC.64 R12, c[0x0][0x228] ;  /* 0x00008a00ff0c7b82 */ /* 0x000e260000000a00 */
[----:B-1----:R-:W-:Y:S02]  /*87ca0*/  ISETP.LT.AND P3, PT, R15, R19, !P6 ;  /* 0x000000130f00720c */ /* 0x002fe40007761270 */
[C---:B------:R-:W-:Y:S02]  /*87cb0*/  PRMT R0, R46.reuse, 0x7772, RZ ;  /* 0x000077722e007816 */ /* 0x040fe400000000ff */
[----:B------:R-:W-:Y:S01]  /*87cc0*/  PRMT R46, R46, 0x7773, RZ ;  /* 0x000077732e2e7816 */ /* 0x000fe200000000ff */
[----:B------:R-:W1:Y:S02]  /*87cd0*/  LDC R11, c[0x0][0x228] ;  /* 0x00008a00ff0b7b82 */ /* 0x000e640000000800 */
[----:B------:R4:W-:Y:S01]  /*87ce0*/  @P4 STG.E.U8 desc[UR60][R28.64], R0 ;  /* 0x000000001c004986 */ /* 0x0009e2000c10113c */
[----:B------:R-:W-:-:S03]  /*87cf0*/  ISETP.LT.AND P4, PT, R16, R22, !P6 ;  /* 0x000000161000720c */ /* 0x000fc60007781270 */
[----:B------:R-:W-:Y:S02]  /*87d00*/  @P5 STG.E.U8 desc[UR60][R250.64], R46 ;  /* 0x0000002efa005986 */ /* 0x000fe4000c10113c */
[----:B------:R-:W1:Y:S02]  /*87d10*/  LDC R19, c[0x0][0x228] ;  /* 0x00008a00ff137b82 */ /* 0x000e640000000800 */
[----:B----4-:R-:W4:Y:S06]  /*87d20*/  LDL.LU.64 R28, [R1+0xc00] ;  /* 0x000c0000011c7983 */ /* 0x010f2c0000300a00 */
[----:B------:R-:W2:Y:S01]  /*87d30*/  LDC R9, c[0x0][0x228] ;  /* 0x00008a00ff097b82 */ /* 0x000ea20000000800 */
[----:B---3--:R-:W-:-:S02]  /*87d40*/  PRMT R3, R50, 0x7770, RZ ;  /* 0x0000777032037816 */ /* 0x008fc400000000ff */
[----:B------:R-:W-:Y:S01]  /*87d50*/  PRMT R5, R50, 0x7771, RZ ;  /* 0x0000777132057816 */ /* 0x000fe200000000ff */
[----:B------:R-:W-:-:S04]  /*87d60*/  VIADD R0, R10, 0x36 ;  /* 0x000000360a007836 */ /* 0x000fc80000000000 */
[----:B------:R-:W3:Y:S01]  /*87d70*/  LDC R22, c[0x0][0x228] ;  /* 0x00008a00ff167b82 */ /* 0x000ee20000000800 */
[----:B------:R0:W-:Y:S04]  /*87d80*/  @P3 STG.E.U8 desc[UR60][R248.64], R3 ;  /* 0x00000003f8003986 */ /* 0x0001e8000c10113c */
[----:B0-----:R-:W3:Y:S04]  /*87d90*/  LDL.LU.64 R248, [R1+0xbf8] ;  /* 0x000bf80001f87983 */ /* 0x001ee80000300a00 */
[----:B------:R-:W3:Y:S04]  /*87da0*/  LDL.LU.64 R250, [R1+0xbe0] ;  /* 0x000be00001fa7983 */ /* 0x000ee80000300a00 */
[----:B------:R0:W-:Y:S04]  /*87db0*/  @P4 STG.E.U8 desc[UR60][R26.64], R5 ;  /* 0x000000051a004986 */ /* 0x0001e8000c10113c */
[----:B0-----:R-:W3:Y:S01]  /*87dc0*/  LDL.LU.64 R26, [R1+0xbd8] ;  /* 0x000bd800011a7983 */ /* 0x001ee20000300a00 */
[----:B------:R-:W-:-:S02]  /*87dd0*/  ISETP.LT.AND P5, PT, R17, R6, !P6 ;  /* 0x000000061100720c */ /* 0x000fc400077a1270 */
[----:B------:R-:W-:Y:S02]  /*87de0*/  ISETP.LT.AND P6, PT, R14, R7, !P6 ;  /* 0x000000070e00720c */ /* 0x000fe400077c1270 */
[----:B------:R-:W0:Y:S01]  /*87df0*/  LDC.64 R6, c[0x0][0x228] ;  /* 0x00008a00ff067b82 */ /* 0x000e220000000a00 */
[----:B------:R-:W-:Y:S02]  /*87e00*/  ISETP.GE.AND P3, PT, R0, R13, PT ;  /* 0x0000000d0000720c */ /* 0x000fe40003f66270 */
[----:B------:R-:W-:-:S05]  /*87e10*/  PRMT R0, R50, 0x7772, RZ ;  /* 0x0000777232007816 */ /* 0x000fca00000000ff */
[----:B------:R-:W4:Y:S01]  /*87e20*/  LDC R13, c[0x0][0x228] ;  /* 0x00008a00ff0d7b82 */ /* 0x000f220000000800 */
[----:B------:R-:W-:Y:S02]  /*87e30*/  PRMT R50, R50, 0x7773, RZ ;  /* 0x0000777332327816 */ /* 0x000fe400000000ff */
[----:B-1----:R-:W-:Y:S01]  /*87e40*/  ISETP.LT.AND P4, PT, R15, R11, !P3 ;  /* 0x0000000b0f00720c */ /* 0x002fe20005f81270 */
[----:B------:R1:W-:Y:S01]  /*87e50*/  @P6 STG.E.U8 desc[UR60][R246.64], R0 ;  /* 0x00000000f6006986 */ /* 0x0003e2000c10113c */
[----:B------:R-:W-:-:S03]  /*87e60*/  ISETP.LT.AND P6, PT, R16, R19, !P3 ;  /* 0x000000131000720c */ /* 0x000fc60005fc1270 */
[----:B--2---:R-:W-:Y:S01]  /*87e70*/  @P5 STG.E.U8 desc[UR60][R244.64], R50 ;  /* 0x00000032f4005986 */ /* 0x004fe2000c10113c */
[----:B------:R-:W-:Y:S01]  /*87e80*/  ISETP.LT.AND P5, PT, R14, R9, !P3 ;  /* 0x000000090e00720c */ /* 0x000fe20005fa1270 */
[----:B------:R-:W2:Y:S01]  /*87e90*/  LDC R19, c[0x0][0x228] ;  /* 0x00008a00ff137b82 */ /* 0x000ea20000000800 */
[C---:B------:R-:W-:Y:S02]  /*87ea0*/  PRMT R11, R47.reuse, 0x7770, RZ ;  /* 0x000077702f0b7816 */ /* 0x040fe400000000ff */
[C---:B------:R-:W-:Y:S01]  /*87eb0*/  PRMT R9, R47.reuse, 0x7771, RZ ;  /* 0x000077712f097816 */ /* 0x040fe200000000ff */
[----:B-1----:R-:W-:Y:S01]  /*87ec0*/  VIADD R0, R10, 0x37 ;  /* 0x000000370a007836 */ /* 0x002fe20000000000 */
[----:B------:R-:W-:Y:S01]  /*87ed0*/  PRMT R3, R47, 0x7772, RZ ;  /* 0x000077722f037816 */ /* 0x000fe200000000ff */
[----:B------:R1:W-:Y:S03]  /*87ee0*/  @P4 STG.E.U8 desc[UR60][R30.64], R11 ;  /* 0x0000000b1e004986 */ /* 0x0003e6000c10113c */
[----:B0-----:R-:W-:Y:S01]  /*87ef0*/  ISETP.GE.AND P4, PT, R0, R7, PT ;  /* 0x000000070000720c */ /* 0x001fe20003f86270 */
[----:B----4-:R0:W-:Y:S01]  /*87f00*/  @P6 STG.E.U8 desc[UR60][R28.64], R9 ;  /* 0x000000091c006986 */ /* 0x0101e2000c10113c */
[----:B------:R-:W-:-:S02]  /*87f10*/  ISETP.LT.AND P3, PT, R17, R4, !P3 ;  /* 0x000000041100720c */ /* 0x000fc40005f61270 */
[----:B------:R-:W-:Y:S01]  /*87f20*/  ISETP.LT.AND P6, PT, R15, R13, !P4 ;  /* 0x0000000d0f00720c */ /* 0x000fe200067c1270 */
[----:B------:R-:W4:Y:S01]  /*87f30*/  LDL.LU.64 R246, [R1+0xbc8] ;  /* 0x000bc80001f67983 */ /* 0x000f220000300a00 */
[----:B------:R-:W-:Y:S01]  /*87f40*/  PRMT R47, R47, 0x7773, RZ ;  /* 0x000077732f2f7816 */ /* 0x000fe200000000ff */
[----:B------:R-:W2:Y:S01]  /*87f50*/  LDC.64 R4, c[0x0][0x228] ;  /* 0x00008a00ff047b82 */ /* 0x000ea20000000a00 */
[C---:B-1----:R-:W-:Y:S01]  /*87f60*/  PRMT R11, R51.reuse, 0x7770, RZ ;  /* 0x00007770330b7816 */ /* 0x042fe200000000ff */
[----:B------:R-:W4:Y:S01]  /*87f70*/  LDL.LU.64 R244, [R1+0xbc0] ;  /* 0x000bc00001f47983 */ /* 0x000f220000300a00 */
[----:B0-----:R-:W-:-:S05]  /*87f80*/  PRMT R9, R51, 0x7771, RZ ;  /* 0x0000777133097816 */ /* 0x001fca00000000ff */
[----:B------:R-:W0:Y:S01]  /*87f90*/  LDC R13, c[0x0][0x228] ;  /* 0x00008a00ff0d7b82 */ /* 0x000e220000000800 */
[----:B---3--:R1:W-:Y:S01]  /*87fa0*/  @P5 STG.E.U8 desc[UR60][R248.64], R3 ;  /* 0x00000003f8005986 */ /* 0x0083e2000c10113c */
[----:B------:R-:W-:Y:S01]  /*87fb0*/  ISETP.LT.AND P5, PT, R16, R22, !P4 ;  /* 0x000000161000720c */ /* 0x000fe200067a1270 */
[----:B------:R-:W-:Y:S01]  /*87fc0*/  VIADD R0, R10, 0x38 ;  /* 0x000000380a007836 */ /* 0x000fe20000000000 */
[----:B------:R-:W-:Y:S01]  /*87fd0*/  PRMT R7, R51, 0x7772, RZ ;  /* 0x0000777233077816 */ /* 0x000fe200000000ff */
[----:B------:R3:W-:Y:S03]  /*87fe0*/  @P3 STG.E.U8 desc[UR60][R250.64], R47 ;  /* 0x0000002ffa003986 */ /* 0x0007e6000c10113c */
[----:B------:R-:W0:Y:S01]  /*87ff0*/  LDC R22, c[0x0][0x228] ;  /* 0x00008a00ff167b82 */ /* 0x000e220000000800 */
[----:B-1----:R-:W4:Y:S04]  /*88000*/  LDL.LU.64 R248, [R1+0xbb8] ;  /* 0x000bb80001f87983 */ /* 0x002f280000300a00 */
[----:B------:R-:W4:Y:S04]  /*88010*/  LDL.LU.64 R28, [R1+0xba8] ;  /* 0x000ba800011c7983 */ /* 0x000f280000300a00 */
[----:B------:R-:W-:Y:S04]  /*88020*/  @P6 STG.E.U8 desc[UR60][R26.64], R11 ;  /* 0x0000000b1a006986 */ /* 0x000fe8000c10113c */
[----:B---3--:R-:W3:Y:S04]  /*88030*/  LDL.LU.64 R250, [R1+0xb98] ;  /* 0x000b980001fa7983 */ /* 0x008ee80000300a00 */
[----:B------:R1:W-:Y:S01]  /*88040*/  @P5 STG.E.U8 desc[UR60][R52.64], R9 ;  /* 0x0000000934005986 */ /* 0x0003e2000c10113c */
[----:B------:R-:W-:-:S02]  /*88050*/  ISETP.LT.AND P3, PT, R17, R2, !P4 ;  /* 0x000000021100720c */ /* 0x000fc40006761270 */
[----:B------:R-:W-:Y:S01]  /*88060*/  PRMT R51, R51, 0x7773, RZ ;  /* 0x0000777333337816 */ /* 0x000fe200000000ff */
[----:B------:R-:W3:Y:S01]  /*88070*/  LDC.64 R2, c[0x0][0x228] ;  /* 0x00008a00ff027b82 */ /* 0x000ee20000000a00 */
[----:B-1----:R-:W3:Y:S01]  /*88080*/  LDL.LU.64 R52, [R1+0x3040] ;  /* 0x0030400001347983 */ /* 0x002ee20000300a00 */
[----:B--2---:R-:W-:-:S06]  /*88090*/  ISETP.LT.AND P4, PT, R14, R19, !P4 ;  /* 0x000000130e00720c */ /* 0x004fcc0006781270 */
[----:B------:R-:W1:Y:S01]  /*880a0*/  LDC R11, c[0x0][0x228] ;  /* 0x00008a00ff0b7b82 */ /* 0x000e620000000800 */
[----:B------:R-:W-:-:S04]  /*880b0*/  ISETP.GE.AND P6, PT, R0, R5, PT ;  /* 0x000000050000720c */ /* 0x000fc80003fc6270 */
[----:B------:R-:W-:-:S03]  /*880c0*/  ISETP.LT.AND P5, PT, R15, R24, !P6 ;  /* 0x000000180f00720c */ /* 0x000fc600077a1270 */
[----:B------:R-:W2:Y:S01]  /*880d0*/  LDC R19, c[0x0][0x228] ;  /* 0x00008a00ff137b82 */ /* 0x000ea20000000800 */
[----:B----4-:R4:W-:Y:S01]  /*880e0*/  @P4 STG.E.U8 desc[UR60][R246.64], R7 ;  /* 0x00000007f6004986 */ /* 0x0109e2000c10113c */
[----:B0-----:R-:W-:Y:S01]  /*880f0*/  ISETP.LT.AND P4, PT, R16, R13, !P6 ;  /* 0x0000000d1000720c */ /* 0x001fe20007781270 */
[----:B------:R-:W-:-:S05]  /*88100*/  VIADD R0, R10, 0x39 ;  /* 0x000000390a007836 */ /* 0x000fca0000000000 */
[----:B------:R-:W0:Y:S01]  /*88110*/  LDC R13, c[0x0][0x228] ;  /* 0x00008a00ff0d7b82 */ /* 0x000e220000000800 */
[----:B------:R1:W-:Y:S07]  /*88120*/  @P3 STG.E.U8 desc[UR60][R244.64], R51 ;  /* 0x00000033f4003986 */ /* 0x0003ee000c10113c */
[----:B------:R-:W0:Y:S01]  /*88130*/  LDC R24, c[0x0][0x228] ;  /* 0x00008a00ff187b82 */ /* 0x000e220000000800 */
[----:B----4-:R-:W4:Y:S04]  /*88140*/  LDL.LU.64 R246, [R1+0xb90] ;  /* 0x000b900001f67983 */ /* 0x010f280000300a00 */
[----:B------:R-:W4:Y:S04]  /*88150*/  LDL.LU.64 R30, [R1+0xb88] ;  /* 0x000b8800011e7983 */ /* 0x000f280000300a00 */
[----:B-1----:R-:W4:Y:S01]  /*88160*/  LDL.LU.64 R244, [R1+0xb80] ;  /* 0x000b800001f47983 */ /* 0x002f220000300a00 */
[----:B---3--:R-:W-:-:S02]  /*88170*/  PRMT R7, R52, 0x7770, RZ ;  /* 0x0000777034077816 */ /* 0x008fc400000000ff */
[----:B------:R-:W-:-:S03]  /*88180*/  PRMT R5, R52, 0x7771, RZ ;  /* 0x0000777134057816 */ /* 0x000fc600000000ff */
[----:B------:R1:W-:Y:S04]  /*88190*/  @P5 STG.E.U8 desc[UR60][R248.64], R7 ;  /* 0x00000007f8005986 */ /* 0x0003e8000c10113c */
[----:B------:R3:W-:Y:S01]  /*881a0*/  @P4 STG.E.U8 desc[UR60][R56.64], R5 ;  /* 0x0000000538004986 */ /* 0x0007e2000c10113c */
[----:B------:R-:W-:Y:S01]  /*881b0*/  ISETP.LT.AND P3, PT, R17, R8, !P6 ;  /* 0x000000081100720c */ /* 0x000fe20007761270 */
[----:B-1----:R-:W1:Y:S02]  /*881c0*/  LDC R7, c[0x0][0x228] ;  /* 0x00008a00ff077b82 */ /* 0x002e640000000800 */
[----:B---3--:R-:W3:Y:S01]  /*881d0*/  LDL.LU.64 R56, [R1+0x3038] ;  /* 0x0030380001387983 */ /* 0x008ee20000300a00 */
[----:B------:R-:W-:-:S05]  /*881e0*/  ISETP.LT.AND P6, PT, R14, R22, !P6 ;  /* 0x000000160e00720c */ /* 0x000fca00077c1270 */
[----:B------:R-:W1:Y:S01]  /*881f0*/  LDC.64 R8, c[0x0][0x228] ;  /* 0x00008a00ff087b82 */ /* 0x000e620000000a00 */
[----:B------:R-:W4:Y:S01]  /*88200*/  LDL.LU.64 R248, [R1+0xb70] ;  /* 0x000b700001f87983 */ /* 0x000f220000300a00 */
[----:B------:R-:W-:Y:S02]  /*88210*/  ISETP.GE.AND P5, PT, R0, R3, PT ;  /* 0x000000030000720c */ /* 0x000fe40003fa6270 */
[C---:B------:R-:W-:Y:S02]  /*88220*/  PRMT R0, R52.reuse, 0x7772, RZ ;  /* 0x0000777234007816 */ /* 0x040fe400000000ff */
[----:B------:R-:W-:Y:S02]  /*88230*/  ISETP.LT.AND P4, PT, R15, R23, !P5 ;  /* 0x000000170f00720c */ /* 0x000fe40006f81270 */
[----:B------:R-:W-:Y:S01]  /*88240*/  PRMT R52, R52, 0x7773, RZ ;  /* 0x0000777334347816 */ /* 0x000fe200000000ff */
[----:B------:R-:W1:Y:S01]  /*88250*/  LDC R23, c[0x0][0x228] ;  /* 0x00008a00ff177b82 */ /* 0x000e620000000800 */
[----:B------:R0:W-:Y:S01]  /*88260*/  @P6 STG.E.U8 desc[UR60][R28.64], R0 ;  /* 0x000000001c006986 */ /* 0x0001e2000c10113c */
[----:B--2---:R-:W-:-:S03]  /*88270*/  ISETP.LT.AND P6, PT, R16, R19, !P5 ;  /* 0x000000131000720c */ /* 0x004fc60006fc1270 */
[----:B------:R2:W-:Y:S01]  /*88280*/  @P3 STG.E.U8 desc[UR60][R250.64], R52 ;  /* 0x00000034fa003986 */ /* 0x0005e2000c10113c */
[----:B------:R-:W-:Y:S02]  /*88290*/  ISETP.LT.AND P3, PT, R17, R12, !P5 ;  /* 0x0000000c1100720c */ /* 0x000fe40006f61270 */
[----:B------:R-:W1:Y:S01]  /*882a0*/  LDC R22, c[0x0][0x228] ;  /* 0x00008a00ff167b82 */ /* 0x000e620000000800 */
[----:B0-----:R-:W4:Y:S01]  /*882b0*/  LDL.LU.64 R28, [R1+0xb68] ;  /* 0x000b6800011c7983 */ /* 0x001f220000300a00 */
[----:B------:R-:W-:Y:S01]  /*882c0*/  ISETP.LT.AND P5, PT, R14, R13, !P5 ;  /* 0x0000000d0e00720c */ /* 0x000fe20006fa1270 */
[----:B------:R-:W-:-:S05]  /*882d0*/  VIADD R0, R10, 0x3a ;  /* 0x0000003a0a007836 */ /* 0x000fca0000000000 */
[----:B------:R-:W0:Y:S01]  /*882e0*/  LDC.64 R12, c[0x0][0x228] ;  /* 0x00008a00ff0c7b82 */ /* 0x000e220000000a00 */
[----:B------:R-:W4:Y:S04]  /*882f0*/  LDL.LU.64 R26, [R1+0xb60] ;  /* 0x000b6000011a7983 */ /* 0x000f280000300a00 */
[----:B--2---:R-:W2:Y:S03]  /*88300*/  LDL.LU.64 R250, [R1+0xb58] ;  /* 0x000b580001fa7983 */ /* 0x004ea60000300a00 */
[----:B------:R-:W0:Y:S01]  /*88310*/  LDC R19, c[0x0][0x228] ;  /* 0x00008a00ff137b82 */ /* 0x000e220000000800 */
[C---:B---3--:R-:W-:Y:S02]  /*88320*/  PRMT R5, R56.reuse, 0x7770, RZ ;  /* 0x0000777038057816 */ /* 0x048fe400000000ff */
[----:B------:R-:W-:-:S03]  /*88330*/  PRMT R3, R56, 0x7771, RZ ;  /* 0x0000777138037816 */ /* 0x000fc600000000ff */
[----:B----4-:R3:W-:Y:S01]  /*88340*/  @P4 STG.E.U8 desc[UR60][R246.64], R5 ;  /* 0x00000005f6004986 */ /* 0x0107e2000c10113c */
[----:B-1----:R-:W-:Y:S02]  /*88350*/  ISETP.GE.AND P4, PT, R0, R9, PT ;  /* 0x000000090000720c */ /* 0x002fe40003f86270 */
[----:B------:R-:W-:Y:S01]  /*88360*/  PRMT R0, R56, 0x7772, RZ ;  /* 0x0000777238007816 */ /* 0x000fe200000000ff */
[----:B------:R-:W-:Y:S01]  /*88370*/  @P6 STG.E.U8 desc[UR60][R30.64], R3 ;  /* 0x000000031e006986 */ /* 0x000fe2000c10113c */
[----:B------:R-:W1:Y:S03]  /*88380*/  LDC R9, c[0x0][0x228] ;  /* 0x00008a00ff097b82 */ /* 0x000e660000000800 */
[----:B---3--:R-:W3:Y:S04]  /*88390*/  LDL.LU.64 R246, [R1+0xb40] ;  /* 0x000b400001f67983 */ /* 0x008ee80000300a00 */
[----:B------:R4:W-:Y:S04]  /*883a0*/  @P5 STG.E.U8 desc[UR60][R244.64], R0 ;  /* 0x00000000f4005986 */ /* 0x0009e8000c10113c */
[----:B----4-:R-:W4:Y:S01]  /*883b0*/  LDL.LU.64 R244, [R1+0xb38] ;  /* 0x000b380001f47983 */ /* 0x010f220000300a00 */
[----:B------:R-:W-:-:S02]  /*883c0*/  ISETP.LT.AND P6, PT, R15, R11, !P4 ;  /* 0x0000000b0f00720c */ /* 0x000fc400067c1270 */
[----:B------:R-:W-:Y:S01]  /*883d0*/  PRMT R56, R56, 0x7773, RZ ;  /* 0x0000777338387816 */ /* 0x000fe200000000ff */
[----:B------:R-:W-:Y:S01]  /*883e0*/  VIADD R0, R10, 0x3b ;  /* 0x0000003b0a007836 */ /* 0x000fe20000000000 */
[----:B------:R-:W-:Y:S01]  /*883f0*/  ISETP.LT.AND P5, PT, R16, R23, !P4 ;  /* 0x000000171000720c */ /* 0x000fe200067a1270 */
[----:B------:R-:W4:Y:S02]  /*88400*/  LDC R11, c[0x0][0x228] ;  /* 0x00008a00ff0b7b82 */ /* 0x000f240000000800 */
[----:B------:R2:W-:Y:S01]  /*88410*/  @P3 STG.E.U8 desc[UR60][R248.64], R56 ;  /* 0x00000038f8003986 */ /* 0x0005e2000c10113c */
[----:B------:R-:W-:Y:S02]  /*88420*/  ISETP.LT.AND P3, PT, R17, R6, !P4 ;  /* 0x000000061100720c */ /* 0x000fe40006761270 */
[----:B------:R-:W-:Y:S02]  /*88430*/  ISETP.LT.AND P4, PT, R14, R7, !P4 ;  /* 0x000000070e00720c */ /* 0x000fe40006781270 */
[C---:B------:R-:W-:Y:S01]  /*88440*/  PRMT R5, R53.reuse, 0x7770, RZ ;  /* 0x0000777035057816 */ /* 0x040fe200000000ff */
[----:B------:R-:W4:Y:S01]  /*88450*/  LDC.64 R6, c[0x0][0x228] ;  /* 0x00008a00ff067b82 */ /* 0x000f220000000a00 */
[----:B------:R-:W-:-:S03]  /*88460*/  PRMT R3, R53, 0x7771, RZ ;  /* 0x0000777135037816 */ /* 0x000fc600000000ff */
[----:B------:R-:W-:Y:S01]  /*88470*/  @P6 STG.E.U8 desc[UR60][R28.64], R5 ;  /* 0x000000051c006986 */ /* 0x000fe2000c10113c */
[----:B0-----:R-:W-:Y:S02]  /*88480*/  ISETP.GE.AND P6, PT, R0, R13, PT ;  /* 0x0000000d0000720c */ /* 0x001fe40003fc6270 */
[----:B------:R-:W-:Y:S01]  /*88490*/  PRMT R0, R53, 0x7772, RZ ;  /* 0x0000777235007816 */ /* 0x000fe200000000ff */
[----:B------:R0:W-:Y:S01]  /*884a0*/  @P5 STG.E.U8 desc[UR60][R26.64], R3 ;  /* 0x000000031a005986 */ /* 0x0001e2000c10113c */
[----:B------:R-:W-:Y:S01]  /*884b0*/  ISETP.LT.AND P5, PT, R15, R19, !P6 ;  /* 0x000000130f00720c */ /* 0x000fe200077a1270 */
[----:B------:R-:W4:Y:S01]  /*884c0*/  LDC R23, c[0x0][0x228] ;  /* 0x00008a00ff177b82 */ /* 0x000f220000000800 */
[----:B------:R-:W-:Y:S01]  /*884d0*/  PRMT R53, R53, 0x7773, RZ ;  /* 0x0000777335357816 */ /* 0x000fe200000000ff */
[----:B--2---:R2:W-:Y:S01]  /*884e0*/  @P4 STG.E.U8 desc[UR60][R250.64], R0 ;  /* 0x00000000fa004986 */ /* 0x0045e2000c10113c */
[----:B------:R-:W-:-:S03]  /*884f0*/  ISETP.LT.AND P4, PT, R16, R22, !P6 ;  /* 0x000000161000720c */ /* 0x000fc60007781270 */
[----:B------:R-:W4:Y:S02]  /*88500*/  LDL.LU.64 R248, [R1+0xb28] ;  /* 0x000b280001f87983 */ /* 0x000f240000300a00 */
[----:B------:R-:W4:Y:S01]  /*88510*/  LDC R19, c[0x0][0x228] ;  /* 0x00008a00ff137b82 */ /* 0x000f220000000800 */
[----:B0-----:R-:W-:Y:S01]  /*88520*/  PRMT R3, R57, 0x7771, RZ ;  /* 0x0000777139037816 */ /* 0x001fe200000000ff */
[----:B------:R-:W4:Y:S04]  /*88530*/  LDL.LU.64 R28, [R1+0xb18] ;  /* 0x000b1800011c7983 */ /* 0x000f280000300a00 */
[----:B--2---:R-:W2:Y:S01]  /*88540*/  LDL.LU.64 R250, [R1+0xb10] ;  /* 0x000b100001fa7983 */ /* 0x004ea20000300a00 */
[----:B------:R-:W-:Y:S01]  /*88550*/  VIADD R0, R10, 0x3c ;  /* 0x0000003c0a007836 */ /* 0x000fe20000000000 */
[----:B------:R-:W0:Y:S08]  /*88560*/  LDC R13, c[0x0][0x228] ;  /* 0x00008a00ff0d7b82 */ /* 0x000e300000000800 */
[----:B------:R-:W0:Y:S01]  /*88570*/  LDC R22, c[0x0][0x228] ;  /* 0x00008a00ff167b82 */ /* 0x000e220000000800 */
[----:B---3--:R3:W-:Y:S01]  /*88580*/  @P3 STG.E.U8 desc[UR60][R246.64], R53 ;  /* 0x00000035f6003986 */ /* 0x0087e2000c10113c */
[----:B------:R-:W-:-:S02]  /*88590*/  ISETP.LT.AND P3, PT, R17, R4, !P6 ;  /* 0x000000041100720c */ /* 0x000fc40007761270 */
[----:B-1----:R-:W-:-:S04]  /*885a0*/  ISETP.LT.AND P6, PT, R14, R9, !P6 ;  /* 0x000000090e00720c */ /* 0x002fc800077c1270 */
[----:B------:R-:W1:Y:S01]  /*885b0*/  LDC.64 R4, c[0x0][0x228] ;  /* 0x00008a00ff047b82 */ /* 0x000e620000000a00 */
[----:B------:R-:W-:Y:S01]  /*885c0*/  PRMT R9, R57, 0x7770, RZ ;  /* 0x0000777039097816 */ /* 0x000fe200000000ff */
[----:B---3--:R-:W3:Y:S04]  /*885d0*/  LDL.LU.64 R246, [R1+0xb00] ;  /* 0x000b000001f67983 */ /* 0x008ee80000300a00 */
[----:B----4-:R-:W-:Y:S04]  /*885e0*/  @P5 STG.E.U8 desc[UR60][R244.64], R9 ;  /* 0x00000009f4005986 */ /* 0x010fe8000c10113c */
[----:B------:R4:W-:Y:S04]  /*885f0*/  @P4 STG.E.U8 desc[UR60][R54.64], R3 ;  /* 0x0000000336004986 */ /* 0x0009e8000c10113c */
[----:B----4-:R-:W4:Y:S01]  /*88600*/  LDL.LU.64 R54, [R1+0x3030] ;  /* 0x0030300001367983 */ /* 0x010f220000300a00 */
[----:B------:R-:W-:-:S02]  /*88610*/  ISETP.GE.AND P5, PT, R0, R7, PT ;  /* 0x000000070000720c */ /* 0x000fc40003fa6270 */
[----:B------:R-:W-:Y:S01]  /*88620*/  PRMT R0, R57, 0x7772, RZ ;  /* 0x0000777239007816 */ /* 0x000fe200000000ff */
[----:B------:R-:W3:Y:S01]  /*88630*/  LDL.LU.64 R244, [R1+0xaf0] ;  /* 0x000af00001f47983 */ /* 0x000ee20000300a00 */
[----:B------:R-:W-:Y:S02]  /*88640*/  ISETP.LT.AND P4, PT, R15, R11, !P5 ;  /* 0x0000000b0f00720c */ /* 0x000fe40006f81270 */
[----:B------:R-:W-:Y:S01]  /*88650*/  PRMT R57, R57, 0x7773, RZ ;  /* 0x0000777339397816 */ /* 0x000fe200000000ff */
[----:B------:R-:W3:Y:S01]  /*88660*/  LDC R11, c[0x0][0x228] ;  /* 0x00008a00ff0b7b82 */ /* 0x000ee20000000800 */
[----:B------:R0:W-:Y:S01]  /*88670*/  @P6 STG.E.U8 desc[UR60][R248.64], R0 ;  /* 0x00000000f8006986 */ /* 0x0001e2000c10113c */
[----:B------:R-:W-:-:S06]  /*88680*/  ISETP.LT.AND P6, PT, R16, R23, !P5 ;  /* 0x000000171000720c */ /* 0x000fcc0006fc1270 */
[----:B------:R-:W3:Y:S01]  /*88690*/  LDC R23, c[0x0][0x228] ;  /* 0x00008a00ff177b82 */ /* 0x000ee20000000800 */
[----:B------:R1:W-:Y:S04]  /*886a0*/  @P3 STG.E.U8 desc[UR60][R28.64], R57 ;  /* 0x000000391c003986 */ /* 0x0003e8000c10113c */
[----:B0-----:R-:W3:Y:S04]  /*886b0*/  LDL.LU.64 R248, [R1+0xad0] ;  /* 0x000ad00001f87983 */ /* 0x001ee80000300a00 */
[----:B------:R-:W3:Y:S04]  /*886c0*/  LDL.LU.64 R26, [R1+0xae8] ;  /* 0x000ae800011a7983 */ /* 0x000ee80000300a00 */
[----:B-1----:R-:W3:Y:S01]  /*886d0*/  LDL.LU.64 R28, [R1+0xae0] ;  /* 0x000ae000011c7983 */ /* 0x002ee20000300a00 */
[----:B----4-:R-:W-:-:S02]  /*886e0*/  PRMT R9, R54, 0x7770, RZ ;  /* 0x0000777036097816 */ /* 0x010fc400000000ff */
[----:B------:R-:W-:-:S03]  /*886f0*/  PRMT R7, R54, 0x7771, RZ ;  /* 0x0000777136077816 */ /* 0x000fc600000000ff */
[----:B--2---:R0:W-:Y:S04]  /*88700*/  @P4 STG.E.U8 desc[UR60][R250.64], R9 ;  /* 0x00000009fa004986 */ /* 0x0041e8000c10113c */
[----:B------:R1:W-:Y:S04]  /*88710*/  @P6 STG.E.U8 desc[UR60][R58.64], R7 ;  /* 0x000000073a006986 */ /* 0x0003e8000c10113c */
[----:B0-----:R-:W2:Y:S04]  /*88720*/  LDL.LU.64 R250, [R1+0xac8] ;  /* 0x000ac80001fa7983 */ /* 0x001ea80000300a00 */
[----:B-1----:R-:W4:Y:S01]  /*88730*/  LDL.LU.64 R58, [R1+0x3028] ;  /* 0x00302800013a7983 */ /* 0x002f220000300a00 */
[----:B------:R-:W-:Y:S01]  /*88740*/  VIADD R0, R10, 0x3d ;  /* 0x0000003d0a007836 */ /* 0x000fe20000000000 */
[----:B------:R-:W-:-:S02]  /*88750*/  ISETP.LT.AND P3, PT, R17, R2, !P5 ;  /* 0x000000021100720c */ /* 0x000fc40006f61270 */
[----:B------:R-:W-:Y:S01]  /*88760*/  ISETP.LT.AND P5, PT, R14, R19, !P5 ;  /* 0x000000130e00720c */ /* 0x000fe20006fa1270 */
[----:B------:R-:W2:Y:S01]  /*88770*/  LDL.LU.64 R30, [R1+0xac0] ;  /* 0x000ac000011e7983 */ /* 0x000ea20000300a00 */
[----:B------:R-:W-:Y:S01]  /*88780*/  ISETP.GE.AND P4, PT, R0, R5, PT ;  /* 0x000000050000720c */ /* 0x000fe20003f86270 */
[----:B------:R-:W0:Y:S03]  /*88790*/  LDC.64 R2, c[0x0][0x228] ;  /* 0x00008a00ff027b82 */ /* 0x000e260000000a00 */
[----:B------:R-:W-:Y:S02]  /*887a0*/  ISETP.LT.AND P6, PT, R15, R13, !P4 ;  /* 0x0000000d0f00720c */ /* 0x000fe400067c1270 */
[C---:B------:R-:W-:Y:S02]  /*887b0*/  PRMT R0, R54.reuse, 0x7772, RZ ;  /* 0x0000777236007816 */ /* 0x040fe400000000ff */
[----:B------:R-:W-:Y:S01]  /*887c0*/  PRMT R54, R54, 0x7773, RZ ;  /* 0x0000777336367816 */ /* 0x000fe200000000ff */
[----:B------:R-:W1:Y:S02]  /*887d0*/  LDC R19, c[0x0][0x228] ;  /* 0x00008a00ff137b82 */ /* 0x000e640000000800 */
[----:B---3--:R3:W-:Y:S01]  /*887e0*/  @P5 STG.E.U8 desc[UR60][R246.64], R0 ;  /* 0x00000000f6005986 */ /* 0x0087e2000c10113c */
[----:B------:R-:W-:-:S03]  /*887f0*/  ISETP.LT.AND P5, PT, R16, R22, !P4 ;  /* 0x000000161000720c */ /* 0x000fc600067a1270 */
[----:B------:R-:W-:Y:S02]  /*88800*/  @P3 STG.E.U8 desc[UR60][R244.64], R54 ;  /* 0x00000036f4003986 */ /* 0x000fe4000c10113c */
[----:B------:R-:W2:Y:S02]  /*88810*/  LDC R13, c[0x0][0x228] ;  /* 0x00008a00ff0d7b82 */ /* 0x000ea40000000800 */
[----:B---3--:R-:W3:Y:S01]  /*88820*/  LDL.LU.64 R246, [R1+0xab8] ;  /* 0x000ab80001f67983 */ /* 0x008ee20000300a00 */
[C---:B----4-:R-:W-:Y:S02]  /*88830*/  PRMT R5, R58.reuse, 0x7770, RZ ;  /* 0x000077703a057816 */ /* 0x050fe400000000ff */
[----:B------:R-:W-:Y:S01]  /*88840*/  PRMT R7, R58, 0x7771, RZ ;  /* 0x000077713a077816 */ /* 0x000fe200000000ff */
[----:B------:R-:W-:Y:S02]  /*88850*/  VIADD R0, R10, 0x3e ;  /* 0x0000003e0a007836 */ /* 0x000fe40000000000 */
[----:B------:R-:W4:Y:S01]  /*88860*/  LDC R22, c[0x0][0x228] ;  /* 0x00008a00ff167b82 */ /* 0x000f220000000800 */
[----:B------:R0:W-:Y:S04]  /*88870*/  @P6 STG.E.U8 desc[UR60][R248.64], R5 ;  /* 0x00000005f8006986 */ /* 0x0001e8000c10113c */
[----:B0-----:R-:W4:Y:S04]  /*88880*/  LDL.LU.64 R248, [R1+0xab0] ;  /* 0x000ab00001f87983 */ /* 0x001f280000300a00 */
[----:B------:R-:W4:Y:S04]  /*88890*/  LDL.LU.64 R244, [R1+0xa98] ;  /* 0x000a980001f47983 */ /* 0x000f280000300a00 */
[----:B------:R0:W-:Y:S04]  /*888a0*/  @P5 STG.E.U8 desc[UR60][R26.64], R7 ;  /* 0x000000071a005986 */ /* 0x0001e8000c10113c */
[----:B0-----:R-:W4:Y:S01]  /*888b0*/  LDL.LU.64 R26, [R1+0xa90] ;  /* 0x000a9000011a7983 */ /* 0x001f220000300a00 */
[----:B------:R-:W-:-:S02]  /*888c0*/  ISETP.LT.AND P3, PT, R17, R8, !P4 ;  /* 0x000000081100720c */ /* 0x000fc40006761270 */
[----:B------:R-:W-:Y:S01]  /*888d0*/  ISETP.LT.AND P4, PT, R14, R11, !P4 ;  /* 0x0000000b0e00720c */ /* 0x000fe20006781270 */
[----:B------:R-:W0:Y:S01]  /*888e0*/  LDC.64 R8, c[0x0][0x228] ;  /* 0x00008a00ff087b82 */ /* 0x000e220000000a00 */
[----:B------:R-:W-:Y:S02]  /*888f0*/  ISETP.GE.AND P6, PT, R0, R3, PT ;  /* 0x000000030000720c */ /* 0x000fe40003fc6270 */
[----:B------:R-:W-:-:S05]  /*88900*/  PRMT R0, R58, 0x7772, RZ ;  /* 0x000077723a007816 */ /* 0x000fca00000000ff */
[----:B------:R-:W3:Y:S01]  /*88910*/  LDC R11, c[0x0][0x228] ;  /* 0x00008a00ff0b7b82 */ /* 0x000ee20000000800 */
[----:B------:R-:W-:Y:S02]  /*88920*/  PRMT R58, R58, 0x7773, RZ ;  /* 0x000077733a3a7816 */ /* 0x000fe400000000ff */
[----:B-1----:R-:W-:Y:S01]  /*88930*/  ISETP.LT.AND P5, PT, R15, R19, !P6 ;  /* 0x000000130f00720c */ /* 0x002fe200077a1270 */
[----:B------:R1:W-:Y:S01]  /*88940*/  @P4 STG.E.U8 desc[UR60][R28.64], R0 ;  /* 0x000000001c004986 */ /* 0x0003e2000c10113c */
[----:B------:R-:W-:-:S03]  /*88950*/  ISETP.LT.AND P4, PT, R16, R23, !P6 ;  /* 0x000000171000720c */ /* 0x000fc60007781270 */
[----:B--2---:R2:W-:Y:S01]  /*88960*/  @P3 STG.E.U8 desc[UR60][R250.64], R58 ;  /* 0x0000003afa003986 */ /* 0x0045e2000c10113c */
[----:B------:R-:W-:Y:S01]  /*88970*/  ISETP.LT.AND P3, PT, R14, R13, !P6 ;  /* 0x0000000d0e00720c */ /* 0x000fe20007761270 */
[----:B------:R-:W4:Y:S01]  /*88980*/  LDC R19, c[0x0][0x228] ;  /* 0x00008a00ff137b82 */ /* 0x000f220000000800 */
[C---:B------:R-:W-:Y:S02]  /*88990*/  PRMT R7, R55.reuse, 0x7770, RZ ;  /* 0x0000777037077816 */ /* 0x040fe400000000ff */
[C---:B------:R-:W-:Y:S01]  /*889a0*/  PRMT R5, R55.reuse, 0x7771, RZ ;  /* 0x0000777137057816 */ /* 0x040fe200000000ff */
[----:B-1----:R-:W-:Y:S01]  /*889b0*/  VIADD R0, R10, 0x3f ;  /* 0x0000003f0a007836 */ /* 0x002fe20000000000 */
[----:B------:R-:W-:Y:S01]  /*889c0*/  PRMT R3, R55, 0x7772, RZ ;  /* 0x0000777237037816 */ /* 0x000fe200000000ff */
[----:B------:R-:W-:Y:S02]  /*889d0*/  @P5 STG.E.U8 desc[UR60][R30.64], R7 ;  /* 0x000000071e005986 */ /* 0x000fe4000c10113c */
[----:B------:R-:W1:Y:S01]  /*889e0*/  LDC R23, c[0x0][0x228] ;  /* 0x00008a00ff177b82 */ /* 0x000e620000000800 */
[----:B0-----:R-:W-:Y:S01]  /*889f0*/  ISETP.GE.AND P5, PT, R0, R9, PT ;  /* 0x000000090000720c */ /* 0x001fe20003fa6270 */
[----:B---3--:R0:W-:Y:S01]  /*88a00*/  @P4 STG.E.U8 desc[UR60][R246.64], R5 ;  /* 0x00000005f6004986 */ /* 0x0081e2000c10113c */
[----:B------:R-:W-:-:S02]  /*88a10*/  ISETP.LT.AND P6, PT, R17, R12, !P6 ;  /* 0x0000000c1100720c */ /* 0x000fc400077c1270 */
[----:B------:R-:W-:Y:S01]  /*88a20*/  ISETP.LT.AND P4, PT, R15, R11, !P5 ;  /* 0x0000000b0f00720c */ /* 0x000fe20006f81270 */
[----:B------:R-:W3:Y:S01]  /*88a30*/  LDL.LU.64 R28, [R1+0xa80] ;  /* 0x000a8000011c7983 */ /* 0x000ee20000300a00 */
[----:B------:R-:W-:Y:S01]  /*88a40*/  PRMT R55, R55, 0x7773, RZ ;  /* 0x0000777337377816 */ /* 0x000fe200000000ff */
[----:B------:R-:W1:Y:S01]  /*88a50*/  LDC.64 R12, c[0x0][0x228] ;  /* 0x00008a00ff0c7b82 */ /* 0x000e620000000a00 */
[C---:B------:R-:W-:Y:S01]  /*88a60*/  PRMT R9, R59.reuse, 0x7770, RZ ;  /* 0x000077703b097816 */ /* 0x040fe200000000ff */
[----:B--2---:R-:W2:Y:S01]  /*88a70*/  LDL.LU.64 R250, [R1+0xa78] ;  /* 0x000a780001fa7983 */ /* 0x004ea20000300a00 */
[----:B0-----:R-:W-:Y:S01]  /*88a80*/  PRMT R5, R59, 0x7771, RZ ;  /* 0x000077713b057816 */ /* 0x001fe200000000ff */
[----:B------:R-:W-:-:S04]  /*88a90*/  VIADD R0, R10, 0x40 ;  /* 0x000000400a007836 */ /* 0x000fc80000000000 */
[----:B------:R-:W0:Y:S01]  /*88aa0*/  LDC R11, c[0x0][0x228] ;  /* 0x00008a00ff0b7b82 */ /* 0x000e220000000800 */
[----:B----4-:R4:W-:Y:S01]  /*88ab0*/  @P3 STG.E.U8 desc[UR60][R248.64], R3 ;  /* 0x00000003f8003986 */ /* 0x0109e2000c10113c */
[----:B------:R-:W-:-:S06]  /*88ac0*/  ISETP.LT.AND P3, PT, R16, R22, !P5 ;  /* 0x000000161000720c */ /* 0x000fcc0006f61270 */
[----:B------:R-:W0:Y:S01]  /*88ad0*/  LDC R22, c[0x0][0x228] ;  /* 0x00008a00ff167b82 */ /* 0x000e220000000800 */
[----:B------:R1:W-:Y:S04]  /*88ae0*/  @P6 STG.E.U8 desc[UR60][R244.64], R55 ;  /* 0x00000037f4006986 */ /* 0x0003e8000c10113c */
[----:B----4-:R-:W4:Y:S04]  /*88af0*/  LDL.LU.64 R248, [R1+0xa70] ;  /* 0x000a700001f87983 */ /* 0x010f280000300a00 */
[----:B------:R-:W4:Y:S04]  /*88b00*/  LDL.LU.64 R246, [R1+0xa60] ;  /* 0x000a600001f67983 */ /* 0x000f280000300a00 */
[----:B------:R-:W-:Y:S04]  /*88b10*/  @P4 STG.E.U8 desc[UR60][R26.64], R9 ;  /* 0x000000091a004986 */ /* 0x000fe8000c10113c */
[----:B-1----:R-:W4:Y:S04]  /*88b20*/  LDL.LU.64 R244, [R1+0xa50] ;  /* 0x000a500001f47983 */ /* 0x002f280000300a00 */
[----:B------:R1:W-:Y:S04]  /*88b30*/  @P3 STG.E.U8 desc[UR60][R60.64], R5 ;  /* 0x000000053c003986 */ /* 0x0003e8000c10113c */
[----:B-1----:R-:W4:Y:S01]  /*88b40*/  LDL.LU.64 R60, [R1+0x3020] ;  /* 0x00302000013c7983 */ /* 0x002f220000300a00 */
[----:B------:R-:W-:-:S02]  /*88b50*/  ISETP.LT.AND P6, PT, R17, R6, !P5 ;  /* 0x000000061100720c */ /* 0x000fc40006fc1270 */
[----:B------:R-:W-:Y:S01]  /*88b60*/  ISETP.LT.AND P5, PT, R14, R19, !P5 ;  /* 0x000000130e00720c */ /* 0x000fe20006fa1270 */
[----:B------:R-:W1:Y:S01]  /*88b70*/  LDC.64 R6, c[0x0][0x228] ;  /* 0x00008a00ff067b82 */ /* 0x000e620000000a00 */
[----:B------:R-:W-:Y:S02]  /*88b80*/  PRMT R3, R59, 0x7772, RZ ;  /* 0x000077723b037816 */ /* 0x000fe400000000ff */
[----:B------:R-:W-:-:S04]  /*88b90*/  ISETP.GE.AND P4, PT, R0, R13, PT ;  /* 0x0000000d0000720c */ /* 0x000fc80003f86270 */
[----:B------:R-:W-:Y:S01]  /*88ba0*/  ISETP.LT.AND P3, PT, R15, R24, !P4 ;  /* 0x000000180f00720c */ /* 0x000fe20006761270 */
[----:B------:R-:W1:Y:S04]  /*88bb0*/  LDC R19, c[0x0][0x228] ;  /* 0x00008a00ff137b82 */ /* 0x000e680000000800 */
[----:B---3--:R3:W-:Y:S01]  /*88bc0*/  @P5 STG.E.U8 desc[UR60][R28.64], R3 ;  /* 0x000000031c005986 */ /* 0x0087e2000c10113c */
[----:B------:R-:W-:-:S03]  /*88bd0*/  ISETP.LT.AND P5, PT, R16, R23, !P4 ;  /* 0x000000171000720c */ /* 0x000fc600067a1270 */
[----:B------:R-:W1:Y:S01]  /*88be0*/  LDC R13, c[0x0][0x228] ;  /* 0x00008a00ff0d7b82 */ /* 0x000e620000000800 */
[----:B------:R-:W-:-:S05]  /*88bf0*/  PRMT R59, R59, 0x7773, RZ ;  /* 0x000077733b3b7816 */ /* 0x000fca00000000ff */
[----:B--2---:R2:W-:Y:S01]  /*88c00*/  @P6 STG.E.U8 desc[UR60][R250.64], R59 ;  /* 0x0000003bfa006986 */ /* 0x0045e2000c10113c */
[----:B----4-:R-:W-:-:S03]  /*88c10*/  PRMT R9, R60, 0x7770, RZ ;  /* 0x000077703c097816 */ /* 0x010fc600000000ff */
[----:B---3--:R-:W3:Y:S01]  /*88c20*/  LDL.LU.64 R28, [R1+0xa48] ;  /* 0x000a4800011c7983 */ /* 0x008ee20000300a00 */
[----:B------:R-:W-:Y:S01]  /*88c30*/  PRMT R3, R60, 0x7771, RZ ;  /* 0x000077713c037816 */ /* 0x000fe200000000ff */
[----:B------:R-:W-:Y:S01]  /*88c40*/  VIADD R0, R10, 0x41 ;  /* 0x000000410a007836 */ /* 0x000fe20000000000 */
[----:B------:R-:W4:Y:S01]  /*88c50*/  LDC R23, c[0x0][0x228] ;  /* 0x00008a00ff177b82 */ /* 0x000f220000000800 */
[----:B------:R-:W4:Y:S04]  /*88c60*/  LDL.LU.64 R30, [R1+0xa40] ;  /* 0x000a4000011e7983 */ /* 0x000f280000300a00 */
[----:B------:R-:W-:Y:S03]  /*88c70*/  @P3 STG.E.U8 desc[UR60][R248.64], R9 ;  /* 0x00000009f8003986 */ /* 0x000fe6000c10113c */
[----:B------:R-:W4:Y:S01]  /*88c80*/  LDC R24, c[0x0][0x228] ;  /* 0x00008a00ff187b82 */ /* 0x000f220000000800 */
[----:B--2---:R-:W2:Y:S04]  /*88c90*/  LDL.LU.64 R250, [R1+0xa38] ;  /* 0x000a380001fa7983 */ /* 0x004ea80000300a00 */
[----:B------:R0:W-:Y:S04]  /*88ca0*/  @P5 STG.E.U8 desc[UR60][R64.64], R3 ;  /* 0x0000000340005986 */ /* 0x0001e8000c10113c */
[----:B0-----:R-:W3:Y:S01]  /*88cb0*/  LDL.LU.64 R64, [R1+0x3018] ;  /* 0x0030180001407983 */ /* 0x001ee20000300a00 */
[----:B------:R-:W-:-:S02]  /*88cc0*/  ISETP.LT.AND P6, PT, R17, R4, !P4 ;  /* 0x000000041100720c */ /* 0x000fc400067c1270 */
[----:B------:R-:W-:Y:S01]  /*88cd0*/  ISETP.LT.AND P4, PT, R14, R11, !P4 ;  /* 0x0000000b0e00720c */ /* 0x000fe20006781270 */
[----:B------:R-:W0:Y:S01]  /*88ce0*/  LDC.64 R4, c[0x0][0x228] ;  /* 0x00008a00ff047b82 */ /* 0x000e220000000a00 */
[----:B------:R-:W2:Y:S01]  /*88cf0*/  LDL.LU.64 R248, [R1+0xa28] ;  /* 0x000a280001f87983 */ /* 0x000ea20000300a00 */
[----:B-1----:R-:W-:Y:S02]  /*88d00*/  ISETP.GE.AND P3, PT, R0, R7, PT ;  /* 0x000000070000720c */ /* 0x002fe40003f66270 */
[C---:B------:R-:W-:Y:S02]  /*88d10*/  PRMT R0, R60.reuse, 0x7772, RZ ;  /* 0x000077723c007816 */ /* 0x040fe400000000ff */
[----:B------:R-:W-:Y:S02]  /*88d20*/  ISETP.LT.AND P5, PT, R15, R22, !P3 ;  /* 0x000000160f00720c */ /* 0x000fe40005fa1270 */
[----:B------:R-:W-:Y:S01]  /*88d30*/  PRMT R60, R60, 0x7773, RZ ;  /* 0x000077733c3c7816 */ /* 0x000fe200000000ff */
[----:B------:R-:W1:Y:S03]  /*88d40*/  LDC R11, c[0x0][0x228] ;  /* 0x00008a00ff0b7b82 */ /* 0x000e660000000800 */
[----:B------:R0:W-:Y:S01]  /*88d50*/  @P4 STG.E.U8 desc[UR60][R246.64], R0 ;  /* 0x00000000f6004986 */ /* 0x0001e2000c10113c */
[----:B------:R-:W-:-:S03]  /*88d60*/  ISETP.LT.AND P4, PT, R16, R19, !P3 ;  /* 0x000000131000720c */ /* 0x000fc60005f81270 */
[----:B------:R0:W-:Y:S01]  /*88d70*/  @P6 STG.E.U8 desc[UR60][R244.64], R60 ;  /* 0x0000003cf4006986 */ /* 0x0001e2000c10113c */
[----:B------:R-:W-:Y:S01]  /*88d80*/  ISETP.LT.AND P6, PT, R17, R2, !P3 ;  /* 0x000000021100720c */ /* 0x000fe20005fc1270 */
[----:B------:R-:W1:Y:S02]  /*88d90*/  LDC R22, c[0x0][0x228] ;  /* 0x00008a00ff167b82 */ /* 0x000e640000000800 */
[----:B0-----:R-:W2:Y:S01]  /*88da0*/  LDL.LU.64 R246, [R1+0xa20] ;  /* 0x000a200001f67983 */ /* 0x001ea20000300a00 */
[----:B------:R-:W-:Y:S01]  /*88db0*/  ISETP.LT.AND P3, PT, R14, R13, !P3 ;  /* 0x0000000d0e00720c */ /* 0x000fe20005f61270 */
[----:B------:R-:W-:-:S04]  /*88dc0*/  VIADD R0, R10, 0x42 ;  /* 0x000000420a007836 */ /* 0x000fc80000000000 */
[----:B------:R-:W0:Y:S01]  /*88dd0*/  LDC R19, c[0x0][0x228] ;  /* 0x00008a00ff137b82 */ /* 0x000e220000000800 */
[----:B------:R-:W2:Y:S04]  /*88de0*/  LDL.LU.64 R26, [R1+0xa18] ;  /* 0x000a1800011a7983 */ /* 0x000ea80000300a00 */
[----:B------:R-:W2:Y:S03]  /*88df0*/  LDL.LU.64 R244, [R1+0xa10] ;  /* 0x000a100001f47983 */ /* 0x000ea60000300a00 */
[----:B------:R-:W0:Y:S08]  /*88e00*/  LDC.64 R2, c[0x0][0x228] ;  /* 0x00008a00ff027b82 */ /* 0x000e300000000a00 */
[----:B------:R-:W0:Y:S01]  /*88e10*/  LDC R13, c[0x0][0x228] ;  /* 0x00008a00ff0d7b82 */ /* 0x000e220000000800 */
[----:B---3--:R-:W-:-:S02]  /*88e20*/  PRMT R9, R64, 0x7770, RZ ;  /* 0x0000777040097816 */ /* 0x008fc400000000ff */
[----:B------:R-:W-:-:S03]  /*88e30*/  PRMT R7, R64, 0x7771, RZ ;  /* 0x0000777140077816 */ /* 0x000fc600000000ff */
[----:B------:R3:W-:Y:S01]  /*88e40*/  @P5 STG.E.U8 desc[UR60][R28.64], R9 ;  /* 0x000000091c005986 */ /* 0x0007e2000c10113c */
[----:B------:R-:W-:Y:S02]  /*88e50*/  ISETP.GE.AND P5, PT, R0, R5, PT ;  /* 0x000000050000720c */ /* 0x000fe40003fa6270 */
[----:B------:R-:W-:Y:S01]  /*88e60*/  PRMT R0, R64, 0x7772, RZ ;  /* 0x0000777240007816 */ /* 0x000fe200000000ff */
[----:B----4-:R-:W-:Y:S04]  /*88e70*/  @P4 STG.E.U8 desc[UR60][R30.64], R7 ;  /* 0x000000071e004986 */ /* 0x010fe8000c10113c */
[----:B--2---:R2:W-:Y:S04]  /*88e80*/  @P3 STG.E.U8 desc[UR60][R250.64], R0 ;  /* 0x00000000fa003986 */ /* 0x0045e8000c10113c */
[----:B---3--:R-:W3:Y:S04]  /*88e90*/  LDL.LU.64 R28, [R1+0x9f0] ;  /* 0x0009f000011c7983 */ /* 0x008ee80000300a00 */
[----:B--2---:R-:W2:Y:S01]  /*88ea0*/  LDL.LU.64 R250, [R1+0x9e8] ;  /* 0x0009e80001fa7983 */ /* 0x004ea20000300a00 */
[----:B-1----:R-:W-:-:S02]  /*88eb0*/  ISETP.LT.AND P4, PT, R15, R11, !P5 ;  /* 0x0000000b0f00720c */ /* 0x002fc40006f81270 */
[----:B------:R-:W-:Y:S01]  /*88ec0*/  PRMT R64, R64, 0x7773, RZ ;  /* 0x0000777340407816 */ /* 0x000fe200000000ff */
[----:B------:R-:W-:Y:S01]  /*88ed0*/  VIADD R0, R10, 0x43 ;  /* 0x000000430a007836 */ /* 0x000fe20000000000 */
[----:B------:R-:W-:Y:S01]  /*88ee0*/  ISETP.LT.AND P3, PT, R16, R22, !P5 ;  /* 0x000000161000720c */ /* 0x000fe20006f61270 */
[----:B------:R-:W1:Y:S02]  /*88ef0*/  LDC R11, c[0x0][0x228] ;  /* 0x00008a00ff0b7b82 */ /* 0x000e640000000800 */
[----:B------:R4:W-:Y:S01]  /*88f00*/  @P6 STG.E.U8 desc[UR60][R248.64], R64 ;  /* 0x00000040f8006986 */ /* 0x0009e2000c10113c */
[----:B------:R-:W-:Y:S02]  /*88f10*/  ISETP.LT.AND P6, PT, R17, R8, !P5 ;  /* 0x000000081100720c */ /* 0x000fe40006fc1270 */
[----:B0-----:R-:W-:Y:S02]  /*88f20*/  ISETP.LT.AND P5, PT, R14, R19, !P5 ;  /* 0x000000130e00720c */ /* 0x001fe40006fa1270 */
[C---:B------:R-:W-:Y:S01]  /*88f30*/  PRMT R7, R61.reuse, 0x7770, RZ ;  /* 0x000077703d077816 */ /* 0x040fe200000000ff */
[----:B------:R-:W0:Y:S01]  /*88f40*/  LDC.64 R8, c[0x0][0x228] ;  /* 0x00008a00ff087b82 */ /* 0x000e220000000a00 */
[----:B------:R-:W-:-:S03]  /*88f50*/  PRMT R5, R61, 0x7771, RZ ;  /* 0x000077713d057816 */ /* 0x000fc600000000ff */
[----:B------:R-:W-:Y:S01]  /*88f60*/  @P4 STG.E.U8 desc[UR60][R246.64], R7 ;  /* 0x00000007f6004986 */ /* 0x000fe2000c10113c */
[----:B------:R-:W-:Y:S02]  /*88f70*/  ISETP.GE.AND P4, PT, R0, R3, PT ;  /* 0x000000030000720c */ /* 0x000fe40003f86270 */
[----:B------:R-:W-:Y:S01]  /*88f80*/  PRMT R0, R61, 0x7772, RZ ;  /* 0x000077723d007816 */ /* 0x000fe200000000ff */
[----:B------:R4:W-:Y:S01]  /*88f90*/  @P3 STG.E.U8 desc[UR60][R26.64], R5 ;  /* 0x000000051a003986 */ /* 0x0009e2000c10113c */
[----:B------:R-:W-:Y:S01]  /*88fa0*/  ISETP.LT.AND P3, PT, R15, R13, !P4 ;  /* 0x0000000d0f00720c */ /* 0x000fe20006761270 */
[----:B------:R-:W0:Y:S02]  /*88fb0*/  LDC R19, c[0x0][0x228] ;  /* 0x00008a00ff137b82 */ /* 0x000e240000000800 */
[----:B------:R4:W-:Y:S01]  /*88fc0*/  @P5 STG.E.U8 desc[UR60][R244.64], R0 ;  /* 0x00000000f4005986 */ /* 0x0009e2000c10113c */
[----:B------:R-:W-:Y:S02]  /*88fd0*/  ISETP.LT.AND P5, PT, R16, R23, !P4 ;  /* 0x000000171000720c */ /* 0x000fe400067a1270 */
[----:B------:R-:W-:Y:S01]  /*88fe0*/  PRMT R61, R61, 0x7773, RZ ;  /* 0x000077733d3d7816 */ /* 0x000fe200000000ff */
[----:B----4-:R-:W4:Y:S01]  /*88ff0*/  LDL.LU.64 R248, [R1+0x9d8] ;  /* 0x0009d80001f87983 */ /* 0x010f220000300a00 */
[C---:B------:R-:W-:Y:S01]  /*89000*/  PRMT R3, R65.reuse, 0x7771, RZ ;  /* 0x0000777141037816 */ /* 0x040fe200000000ff */
[----:B------:R-:W4:Y:S01]  /*89010*/  LDC R22, c[0x0][0x228] ;  /* 0x00008a00ff167b82 */ /* 0x000f220000000800 */
[----:B------:R-:W-:Y:S01]  /*89020*/  PRMT R5, R65, 0x7770, RZ ;  /* 0x0000777041057816 */ /* 0x000fe200000000ff */
[----:B------:R-:W4:Y:S04]  /*89030*/  LDL.LU.64 R246, [R1+0x9d0] ;  /* 0x0009d00001f67983 */ /* 0x000f280000300a00 */
[----:B------:R-:W4:Y:S01]  /*89040*/  LDL.LU.64 R244, [R1+0x9c8] ;  /* 0x0009c80001f47983 */ /* 0x000f220000300a00 */
[----:B------:R-:W-:Y:S01]  /*89050*/  VIADD R0, R10, 0x44 ;  /* 0x000000440a007836 */ /* 0x000fe20000000000 */
        /* <DEDUP_REMOVED lines=8> */
[----:B-1----:R-:W-:Y:S01]  /*890e0*/  ISETP.LT.AND P4, PT, R14, R11, !P4 ;  /* 0x0000000b0e00720c */ /* 0x002fe20006781270 */
[----:B------:R-:W2:Y:S01]  /*890f0*/  LDL.LU.64 R250, [R1+0x9a8] ;  /* 0x0009a80001fa7983 */ /* 0x000ea20000300a00 */
[----:B0-----:R-:W-:Y:S01]  /*89100*/  ISETP.GE.AND P3, PT, R0, R9, PT ;  /* 0x000000090000720c */ /* 0x001fe20003f66270 */
[----:B------:R-:W0:Y:S01]  /*89110*/  LDC.64 R12, c[0x0][0x228] ;  /* 0x00008a00ff0c7b82 */ /* 0x000e220000000a00 */
[----:B------:R-:W-:Y:S02]  /*89120*/  PRMT R0, R65, 0x7772, RZ ;  /* 0x0000777241007816 */ /* 0x000fe400000000ff */
[----:B------:R-:W-:Y:S02]  /*89130*/  ISETP.LT.AND P5, PT, R15, R19, !P3 ;  /* 0x000000130f00720c */ /* 0x000fe40005fa1270 */
[----:B------:R-:W-:-:S03]  /*89140*/  PRMT R65, R65, 0x7773, RZ ;  /* 0x0000777341417816 */ /* 0x000fc600000000ff */
[----:B------:R-:W1:Y:S02]  /*89150*/  LDC R11, c[0x0][0x228] ;  /* 0x00008a00ff0b7b82 */ /* 0x000e640000000800 */
[----:B----4-:R4:W-:Y:S01]  /*89160*/  @P4 STG.E.U8 desc[UR60][R248.64], R0 ;  /* 0x00000000f8004986 */ /* 0x0109e2000c10113c */
        /* <DEDUP_REMOVED lines=10> */
[----:B------:R-:W3:Y:S03]  /*89210*/  LDL.LU.64 R246, [R1+0x998] ;  /* 0x0009980001f67983 */ /* 0x000ee60000300a00 */
[----:B------:R-:W3:Y:S01]  /*89220*/  LDC R22, c[0x0][0x228] ;  /* 0x00008a00ff167b82 */ /* 0x000ee20000000800 */
[----:B------:R1:W-:Y:S04]  /*89230*/  @P4 STG.E.U8 desc[UR60][R66.64], R3 ;  /* 0x0000000342004986 */ /* 0x0003e8000c10113c */
[----:B0-----:R-:W3:Y:S04]  /*89240*/  LDL.LU.64 R244, [R1+0x980] ;  /* 0x0009800001f47983 */ /* 0x001ee80000300a00 */
[----:B-1----:R-:W4:Y:S01]  /*89250*/  LDL.LU.64 R66, [R1+0x3008] ;  /* 0x0030080001427983 */ /* 0x002f220000300a00 */
[----:B------:R-:W-:-:S02]  /*89260*/  ISETP.GE.AND P5, PT, R0, R13, PT ;  /* 0x0000000d0000720c */ /* 0x000fc40003fa6270 */
[----:B------:R-:W-:Y:S01]  /*89270*/  ISETP.LT.AND P6, PT, R17, R6, !P3 ;  /* 0x000000061100720c */ /* 0x000fe20005fc1270 */
[----:B------:R-:W3:Y:S01]  /*89280*/  LDL.LU.64 R30, [R1+0x978] ;  /* 0x00097800011e7983 */ /* 0x000ee20000300a00 */
[----:B------:R-:W-:Y:S01]  /*89290*/  ISETP.LT.AND P3, PT, R14, R7, !P3 ;  /* 0x000000070e00720c */ /* 0x000fe20005f61270 */
[----:B------:R-:W0:Y:S01]  /*892a0*/  LDC R13, c[0x0][0x228] ;  /* 0x00008a00ff0d7b82 */ /* 0x000e220000000800 */
[----:B------:R-:W-:Y:S02]  /*892b0*/  ISETP.LT.AND P4, PT, R15, R11, !P5 ;  /* 0x0000000b0f00720c */ /* 0x000fe40006f81270 */
[C---:B------:R-:W-:Y:S02]  /*892c0*/  PRMT R0, R62.reuse, 0x7772, RZ ;  /* 0x000077723e007816 */ /* 0x040fe400000000ff */
[----:B------:R-:W-:-:S03]  /*892d0*/  PRMT R62, R62, 0x7773, RZ ;  /* 0x000077733e3e7816 */ /* 0x000fc600000000ff */
[----:B------:R-:W1:Y:S04]  /*892e0*/  LDC.64 R6, c[0x0][0x228] ;  /* 0x00008a00ff067b82 */ /* 0x000e680000000a00 */
[----:B--2---:R2:W-:Y:S01]  /*892f0*/  @P3 STG.E.U8 desc[UR60][R28.64], R0 ;  /* 0x000000001c003986 */ /* 0x0045e2000c10113c */
[----:B------:R-:W-:-:S03]  /*89300*/  ISETP.LT.AND P3, PT, R16, R23, !P5 ;  /* 0x000000171000720c */ /* 0x000fc60006f61270 */
[----:B------:R-:W-:Y:S01]  /*89310*/  @P6 STG.E.U8 desc[UR60][R250.64], R62 ;  /* 0x0000003efa006986 */ /* 0x000fe2000c10113c */
[----:B------:R-:W-:Y:S01]  /*89320*/  ISETP.LT.AND P6, PT, R17, R4, !P5 ;  /* 0x000000041100720c */ /* 0x000fe20006fc1270 */
[----:B------:R-:W0:Y:S02]  /*89330*/  LDC R11, c[0x0][0x228] ;  /* 0x00008a00ff0b7b82 */ /* 0x000e240000000800 */
[----:B--2---:R-:W2:Y:S01]  /*89340*/  LDL.LU.64 R28, [R1+0x970] ;  /* 0x00097000011c7983 */ /* 0x004ea20000300a00 */
[----:B------:R-:W-:-:S05]  /*89350*/  ISETP.LT.AND P5, PT, R14, R9, !P5 ;  /* 0x000000090e00720c */ /* 0x000fca0006fa1270 */
[----:B------:R-:W0:Y:S01]  /*89360*/  LDC.64 R4, c[0x0][0x228] ;  /* 0x00008a00ff047b82 */ /* 0x000e220000000a00 */
[----:B----4-:R-:W-:Y:S01]  /*89370*/  PRMT R3, R66, 0x7770, RZ ;  /* 0x0000777042037816 */ /* 0x010fe200000000ff */
[----:B------:R-:W-:-:S06]  /*89380*/  VIADD R0, R10, 0x46 ;  /* 0x000000460a007836 */ /* 0x000fcc0000000000 */
[----:B------:R-:W4:Y:S01]  /*89390*/  LDC R23, c[0x0][0x228] ;  /* 0x00008a00ff177b82 */ /* 0x000f220000000800 */
[----:B------:R1:W-:Y:S01]  /*893a0*/  @P4 STG.E.U8 desc[UR60][R248.64], R3 ;  /* 0x00000003f8004986 */ /* 0x0003e2000c10113c */
[----:B------:R-:W-:-:S03]  /*893b0*/  PRMT R9, R66, 0x7771, RZ ;  /* 0x0000777142097816 */ /* 0x000fc600000000ff */
[----:B-1----:R-:W4:Y:S04]  /*893c0*/  LDL.LU.64 R248, [R1+0x968] ;  /* 0x0009680001f87983 */ /* 0x002f280000300a00 */
[----:B------:R-:W4:Y:S04]  /*893d0*/  LDL.LU.64 R250, [R1+0x950] ;  /* 0x0009500001fa7983 */ /* 0x000f280000300a00 */
[----:B---3--:R1:W-:Y:S04]  /*893e0*/  @P3 STG.E.U8 desc[UR60][R26.64], R9 ;  /* 0x000000091a003986 */ /* 0x0083e8000c10113c */
[----:B-1----:R-:W3:Y:S01]  /*893f0*/  LDL.LU.64 R26, [R1+0x948] ;  /* 0x00094800011a7983 */ /* 0x002ee20000300a00 */
[----:B------:R-:W-:-:S02]  /*89400*/  ISETP.GE.AND P4, PT, R0, R7, PT ;  /* 0x000000070000720c */ /* 0x000fc40003f86270 */
[C---:B------:R-:W-:Y:S02]  /*89410*/  PRMT R0, R66.reuse, 0x7772, RZ ;  /* 0x0000777242007816 */ /* 0x040fe400000000ff */
[----:B------:R-:W-:Y:S02]  /*89420*/  PRMT R66, R66, 0x7773, RZ ;  /* 0x0000777342427816 */ /* 0x000fe400000000ff */
[----:B------:R-:W-:Y:S01]  /*89430*/  ISETP.LT.AND P3, PT, R15, R19, !P4 ;  /* 0x000000130f00720c */ /* 0x000fe20006761270 */
[----:B------:R1:W-:Y:S01]  /*89440*/  @P5 STG.E.U8 desc[UR60][R246.64], R0 ;  /* 0x00000000f6005986 */ /* 0x0003e2000c10113c */
[----:B------:R-:W-:Y:S01]  /*89450*/  ISETP.LT.AND P5, PT, R16, R22, !P4 ;  /* 0x000000161000720c */ /* 0x000fe200067a1270 */
[----:B------:R-:W3:Y:S02]  /*89460*/  LDC R19, c[0x0][0x228] ;  /* 0x00008a00ff137b82 */ /* 0x000ee40000000800 */
[----:B------:R-:W-:Y:S01]  /*89470*/  @P6 STG.E.U8 desc[UR60][R244.64], R66 ;  /* 0x00000042f4006986 */ /* 0x000fe2000c10113c */
[----:B0-----:R-:W-:-:S02]  /*89480*/  ISETP.LT.AND P6, PT, R14, R11, !P4 ;  /* 0x0000000b0e00720c */ /* 0x001fc400067c1270 */
[C---:B------:R-:W-:Y:S02]  /*89490*/  PRMT R11, R63.reuse, 0x7770, RZ ;  /* 0x000077703f0b7816 */ /* 0x040fe400000000ff */
[C---:B------:R-:W-:Y:S01]  /*894a0*/  PRMT R9, R63.reuse, 0x7771, RZ ;  /* 0x000077713f097816 */ /* 0x040fe200000000ff */
[----:B------:R-:W0:Y:S01]  /*894b0*/  LDC R22, c[0x0][0x228] ;  /* 0x00008a00ff167b82 */ /* 0x000e220000000800 */
[----:B-1----:R-:W-:Y:S01]  /*894c0*/  VIADD R0, R10, 0x47 ;  /* 0x000000470a007836 */ /* 0x002fe20000000000 */
[----:B------:R-:W-:Y:S01]  /*894d0*/  PRMT R7, R63, 0x7772, RZ ;  /* 0x000077723f077816 */ /* 0x000fe200000000ff */
[----:B------:R1:W-:Y:S03]  /*894e0*/  @P3 STG.E.U8 desc[UR60][R30.64], R11 ;  /* 0x0000000b1e003986 */ /* 0x0003e6000c10113c */
[----:B------:R-:W-:Y:S01]  /*894f0*/  ISETP.GE.AND P3, PT, R0, R5, PT ;  /* 0x000000050000720c */ /* 0x000fe20003f66270 */
[----:B--2---:R-:W-:Y:S01]  /*89500*/  @P5 STG.E.U8 desc[UR60][R28.64], R9 ;  /* 0x000000091c005986 */ /* 0x004fe2000c10113c */
[----:B------:R-:W-:-:S02]  /*89510*/  ISETP.LT.AND P4, PT, R17, R2, !P4 ;  /* 0x000000021100720c */ /* 0x000fc40006781270 */
[----:B------:R-:W-:Y:S01]  /*89520*/  ISETP.LT.AND P5, PT, R15, R13, !P3 ;  /* 0x0000000d0f00720c */ /* 0x000fe20005fa1270 */
[----:B------:R-:W2:Y:S01]  /*89530*/  LDL.LU.64 R246, [R1+0x938] ;  /* 0x0009380001f67983 */ /* 0x000ea20000300a00 */
[----:B------:R-:W-:Y:S01]  /*89540*/  PRMT R63, R63, 0x7773, RZ ;  /* 0x000077733f3f7816 */ /* 0x000fe200000000ff */
[----:B------:R-:W0:Y:S01]  /*89550*/  LDC.64 R2, c[0x0][0x228] ;  /* 0x00008a00ff027b82 */ /* 0x000e220000000a00 */
[C---:B-1----:R-:W-:Y:S01]  /*89560*/  PRMT R11, R67.reuse, 0x7770, RZ ;  /* 0x00007770430b7816 */ /* 0x042fe200000000ff */
[----:B------:R-:W2:Y:S01]  /*89570*/  LDL.LU.64 R244, [R1+0x930] ;  /* 0x0009300001f47983 */ /* 0x000ea20000300a00 */
[----:B------:R-:W-:Y:S01]  /*89580*/  VIADD R0, R10, 0x48 ;  /* 0x000000480a007836 */ /* 0x000fe20000000000 */
[----:B------:R-:W-:-:S04]  /*89590*/  PRMT R5, R67, 0x7772, RZ ;  /* 0x0000777243057816 */ /* 0x000fc800000000ff */
[----:B------:R-:W1:Y:S01]  /*895a0*/  LDC R13, c[0x0][0x228] ;  /* 0x00008a00ff0d7b82 */ /* 0x000e620000000800 */
[----:B----4-:R4:W-:Y:S01]  /*895b0*/  @P6 STG.E.U8 desc[UR60][R248.64], R7 ;  /* 0x00000007f8006986 */ /* 0x0109e2000c10113c */
[----:B------:R-:W-:-:S06]  /*895c0*/  ISETP.LT.AND P6, PT, R16, R24, !P3 ;  /* 0x000000181000720c */ /* 0x000fcc0005fc1270 */
[----:B------:R-:W1:Y:S01]  /*895d0*/  LDC R24, c[0x0][0x228] ;  /* 0x00008a00ff187b82 */ /* 0x000e620000000800 */
[----:B------:R0:W-:Y:S01]  /*895e0*/  @P4 STG.E.U8 desc[UR60][R250.64], R63 ;  /* 0x0000003ffa004986 */ /* 0x0001e2000c10113c */
[----:B----4-:R-:W-:-:S03]  /*895f0*/  PRMT R7, R67, 0x7771, RZ ;  /* 0x0000777143077816 */ /* 0x010fc600000000ff */
[----:B------:R-:W4:Y:S04]  /*89600*/  LDL.LU.64 R248, [R1+0x928] ;  /* 0x0009280001f87983 */ /* 0x000f280000300a00 */
[----:B------:R-:W4:Y:S04]  /*89610*/  LDL.LU.64 R28, [R1+0x918] ;  /* 0x00091800011c7983 */ /* 0x000f280000300a00 */
[----:B---3--:R-:W-:Y:S04]  /*89620*/  @P5 STG.E.U8 desc[UR60][R26.64], R11 ;  /* 0x0000000b1a005986 */ /* 0x008fe8000c10113c */
[----:B0-----:R-:W3:Y:S04]  /*89630*/  LDL.LU.64 R250, [R1+0x908] ;  /* 0x0009080001fa7983 */ /* 0x001ee80000300a00 */
[----:B------:R0:W-:Y:S01]  /*89640*/  @P6 STG.E.U8 desc[UR60][R68.64], R7 ;  /* 0x0000000744006986 */ /* 0x0001e2000c10113c */
[----:B------:R-:W-:-:S02]  /*89650*/  ISETP.LT.AND P4, PT, R17, R8, !P3 ;  /* 0x000000081100720c */ /* 0x000fc40005f81270 */
[----:B------:R-:W-:Y:S01]  /*89660*/  PRMT R67, R67, 0x7773, RZ ;  /* 0x0000777343437816 */ /* 0x000fe200000000ff */
[----:B------:R-:W1:Y:S01]  /*89670*/  LDC.64 R8, c[0x0][0x228] ;  /* 0x00008a00ff087b82 */ /* 0x000e620000000a00 */
[----:B0-----:R-:W4:Y:S01]  /*89680*/  LDL.LU.64 R68, [R1+0x3000] ;  /* 0x0030000001447983 */ /* 0x001f220000300a00 */
[----:B------:R-:W-:-:S06]  /*89690*/  ISETP.LT.AND P3, PT, R14, R22, !P3 ;  /* 0x000000160e00720c */ /* 0x000fcc0005f61270 */
[----:B------:R-:W0:Y:S01]  /*896a0*/  LDC R11, c[0x0][0x228] ;  /* 0x00008a00ff0b7b82 */ /* 0x000e220000000800 */
[----:B------:R-:W-:-:S04]  /*896b0*/  ISETP.GE.AND P5, PT, R0, R3, PT ;  /* 0x000000030000720c */ /* 0x000fc80003fa6270 */
[----:B------:R-:W-:-:S03]  /*896c0*/  ISETP.LT.AND P6, PT, R15, R23, !P5 ;  /* 0x000000170f00720c */ /* 0x000fc60006fc1270 */
[----:B------:R-:W0:Y:S01]  /*896d0*/  LDC R22, c[0x0][0x228] ;  /* 0x00008a00ff167b82 */ /* 0x000e220000000800 */
[----:B--2---:R2:W-:Y:S01]  /*896e0*/  @P3 STG.E.U8 desc[UR60][R246.64], R5 ;  /* 0x00000005f6003986 */ /* 0x0045e2000c10113c */
[----:B------:R-:W-:-:S03]  /*896f0*/  ISETP.LT.AND P3, PT, R16, R19, !P5 ;  /* 0x000000131000720c */ /* 0x000fc60006f61270 */
[----:B------:R1:W-:Y:S03]  /*89700*/  @P4 STG.E.U8 desc[UR60][R244.64], R67 ;  /* 0x00000043f4004986 */ /* 0x0003e6000c10113c */
[----:B------:R-:W3:Y:S01]  /*89710*/  LDC R7, c[0x0][0x228] ;  /* 0x00008a00ff077b82 */ /* 0x000ee20000000800 */
[----:B--2---:R-:W2:Y:S01]  /*89720*/  LDL.LU.64 R246, [R1+0x900] ;  /* 0x0009000001f67983 */ /* 0x004ea20000300a00 */
[----:B------:R-:W-:-:S06]  /*89730*/  VIADD R0, R10, 0x49 ;  /* 0x000000490a007836 */ /* 0x000fcc0000000000 */
[----:B------:R-:W2:Y:S01]  /*89740*/  LDC R19, c[0x0][0x228] ;  /* 0x00008a00ff137b82 */ /* 0x000ea20000000800 */
[----:B------:R-:W2:Y:S04]  /*89750*/  LDL.LU.64 R30, [R1+0x8f8] ;  /* 0x0008f800011e7983 */ /* 0x000ea80000300a00 */
[----:B-1----:R-:W2:Y:S03]  /*89760*/  LDL.LU.64 R244, [R1+0x8f0] ;  /* 0x0008f00001f47983 */ /* 0x002ea60000300a00 */
[----:B------:R-:W1:Y:S01]  /*89770*/  LDC R23, c[0x0][0x228] ;  /* 0x00008a00ff177b82 */ /* 0x000e620000000800 */
[C---:B----4-:R-:W-:Y:S02]  /*89780*/  PRMT R5, R68.reuse, 0x7770, RZ ;  /* 0x0000777044057816 */ /* 0x050fe400000000ff */
[----:B------:R-:W-:-:S03]  /*89790*/  PRMT R3, R68, 0x7771, RZ ;  /* 0x0000777144037816 */ /* 0x000fc600000000ff */
[----:B------:R-:W-:Y:S04]  /*897a0*/  @P6 STG.E.U8 desc[UR60][R248.64], R5 ;  /* 0x00000005f8006986 */ /* 0x000fe8000c10113c */
[----:B------:R4:W-:Y:S04]  /*897b0*/  @P3 STG.E.U8 desc[UR60][R72.64], R3 ;  /* 0x0000000348003986 */ /* 0x0009e8000c10113c */
[----:B----4-:R-:W4:Y:S01]  /*897c0*/  LDL.LU.64 R72, [R1+0x2ff8] ;  /* 0x002ff80001487983 */ /* 0x010f220000300a00 */
[----:B------:R-:W-:Y:S02]  /*897d0*/  ISETP.LT.AND P4, PT, R17, R12, !P5 ;  /* 0x0000000c1100720c */ /* 0x000fe40006f81270 */
[----:B------:R-:W-:Y:S01]  /*897e0*/  ISETP.LT.AND P5, PT, R14, R13, !P5 ;  /* 0x0000000d0e00720c */ /* 0x000fe20006fa1270 */
[----:B------:R-:W2:Y:S01]  /*897f0*/  LDL.LU.64 R248, [R1+0x8e0] ;  /* 0x0008e00001f87983 */ /* 0x000ea20000300a00 */
[----:B------:R-:W1:Y:S01]  /*89800*/  LDC.64 R12, c[0x0][0x228] ;  /* 0x00008a00ff0c7b82 */ /* 0x000e620000000a00 */
[----:B------:R-:W-:-:S02]  /*89810*/  ISETP.GE.AND P6, PT, R0, R9, PT ;  /* 0x000000090000720c */ /* 0x000fc40003fc6270 */
[C---:B------:R-:W-:Y:S02]  /*89820*/  PRMT R0, R68.reuse, 0x7772, RZ ;  /* 0x0000777244007816 */ /* 0x040fe400000000ff */
[----:B0-----:R-:W-:Y:S02]  /*89830*/  ISETP.LT.AND P3, PT, R15, R22, !P6 ;  /* 0x000000160f00720c */ /* 0x001fe40007761270 */
[----:B------:R-:W-:Y:S01]  /*89840*/  PRMT R68, R68, 0x7773, RZ ;  /* 0x0000777344447816 */ /* 0x000fe200000000ff */
[----:B------:R-:W0:Y:S03]  /*89850*/  LDC R9, c[0x0][0x228] ;  /* 0x00008a00ff097b82 */ /* 0x000e260000000800 */
[----:B------:R3:W-:Y:S01]  /*89860*/  @P5 STG.E.U8 desc[UR60][R28.64], R0 ;  /* 0x000000001c005986 */ /* 0x0007e2000c10113c */
[----:B------:R-:W-:-:S03]  /*89870*/  ISETP.LT.AND P5, PT, R16, R11, !P6 ;  /* 0x0000000b1000720c */ /* 0x000fc600077a1270 */
[----:B---3--:R3:W-:Y:S01]  /*89880*/  @P4 STG.E.U8 desc[UR60][R250.64], R68 ;  /* 0x00000044fa004986 */ /* 0x0087e2000c10113c */
[----:B------:R-:W-:Y:S01]  /*89890*/  ISETP.LT.AND P4, PT, R17, R6, !P6 ;  /* 0x000000061100720c */ /* 0x000fe20007781270 */
[----:B------:R-:W0:Y:S02]  /*898a0*/  LDC R11, c[0x0][0x228] ;  /* 0x00008a00ff0b7b82 */ /* 0x000e240000000800 */
[----:B------:R-:W2:Y:S01]  /*898b0*/  LDL.LU.64 R28, [R1+0x8d8] ;  /* 0x0008d800011c7983 */ /* 0x000ea20000300a00 */
[----:B------:R-:W-:Y:S01]  /*898c0*/  ISETP.LT.AND P6, PT, R14, R7, !P6 ;  /* 0x000000070e00720c */ /* 0x000fe200077c1270 */
[----:B------:R-:W-:-:S04]  /*898d0*/  VIADD R0, R10, 0x4a ;  /* 0x0000004a0a007836 */ /* 0x000fc80000000000 */
[----:B------:R-:W0:Y:S01]  /*898e0*/  LDC.64 R6, c[0x0][0x228] ;  /* 0x00008a00ff067b82 */ /* 0x000e220000000a00 */
[----:B------:R-:W2:Y:S04]  /*898f0*/  LDL.LU.64 R26, [R1+0x8d0] ;  /* 0x0008d000011a7983 */ /* 0x000ea80000300a00 */
[----:B---3--:R-:W3:Y:S03]  /*89900*/  LDL.LU.64 R250, [R1+0x8c8] ;  /* 0x0008c80001fa7983 */ /* 0x008ee60000300a00 */
[----:B------:R-:W3:Y:S01]  /*89910*/  LDC R22, c[0x0][0x228] ;  /* 0x00008a00ff167b82 */ /* 0x000ee20000000800 */
[C---:B----4-:R-:W-:Y:S02]  /*89920*/  PRMT R5, R72.reuse, 0x7770, RZ ;  /* 0x0000777048057816 */ /* 0x050fe400000000ff */
[----:B------:R-:W-:-:S03]  /*89930*/  PRMT R3, R72, 0x7771, RZ ;  /* 0x0000777148037816 */ /* 0x000fc600000000ff */
[----:B--2---:R2:W-:Y:S01]  /*89940*/  @P3 STG.E.U8 desc[UR60][R246.64], R5 ;  /* 0x00000005f6003986 */ /* 0x0045e2000c10113c */
[----:B-1----:R-:W-:Y:S02]  /*89950*/  ISETP.GE.AND P3, PT, R0, R13, PT ;  /* 0x0000000d0000720c */ /* 0x002fe40003f66270 */
[----:B------:R-:W-:Y:S01]  /*89960*/  PRMT R0, R72, 0x7772, RZ ;  /* 0x0000777248007816 */ /* 0x000fe200000000ff */
[----:B------:R-:W-:Y:S01]  /*89970*/  @P5 STG.E.U8 desc[UR60][R30.64], R3 ;  /* 0x000000031e005986 */ /* 0x000fe2000c10113c */
[----:B------:R-:W1:Y:S03]  /*89980*/  LDC R13, c[0x0][0x228] ;  /* 0x00008a00ff0d7b82 */ /* 0x000e660000000800 */
[----:B------:R4:W-:Y:S04]  /*89990*/  @P6 STG.E.U8 desc[UR60][R244.64], R0 ;  /* 0x00000000f4006986 */ /* 0x0009e8000c10113c */
[----:B--2---:R-:W2:Y:S04]  /*899a0*/  LDL.LU.64 R246, [R1+0x8b0] ;  /* 0x0008b00001f67983 */ /* 0x004ea80000300a00 */
[----:B----4-:R-:W4:Y:S01]  /*899b0*/  LDL.LU.64 R244, [R1+0x8a8] ;  /* 0x0008a80001f47983 */ /* 0x010f220000300a00 */
[----:B------:R-:W-:-:S02]  /*899c0*/  ISETP.LT.AND P5, PT, R15, R19, !P3 ;  /* 0x000000130f00720c */ /* 0x000fc40005fa1270 */
        /* <DEDUP_REMOVED lines=10> */
[----:B------:R3:W-:Y:S01]  /*89a70*/  @P5 STG.E.U8 desc[UR60][R28.64], R9 ;  /* 0x000000091c005986 */ /* 0x0007e2000c10113c */
[----:B------:R-:W-:Y:S02]  /*89a80*/  ISETP.GE.AND P5, PT, R0, R7, PT ;  /* 0x000000070000720c */ /* 0x000fe40003fa6270 */
[----:B------:R-:W-:Y:S01]  /*89a90*/  PRMT R0, R69, 0x7772, RZ ;  /* 0x0000777245007816 */ /* 0x000fe200000000ff */
[----:B------:R-:W-:Y:S01]  /*89aa0*/  @P6 STG.E.U8 desc[UR60][R26.64], R3 ;  /* 0x000000031a006986 */ /* 0x000fe2000c10113c */
[----:B------:R-:W-:Y:S01]  /*89ab0*/  ISETP.LT.AND P6, PT, R15, R11, !P5 ;  /* 0x0000000b0f00720c */ /* 0x000fe20006fc1270 */
[----:B------:R-:W0:Y:S02]  /*89ac0*/  LDC R23, c[0x0][0x228] ;  /* 0x00008a00ff177b82 */ /* 0x000e240000000800 */
[----:B---3--:R3:W-:Y:S01]  /*89ad0*/  @P3 STG.E.U8 desc[UR60][R250.64], R0 ;  /* 0x00000000fa003986 */ /* 0x0087e2000c10113c */
[----:B------:R-:W-:Y:S02]  /*89ae0*/  ISETP.LT.AND P3, PT, R16, R22, !P5 ;  /* 0x000000161000720c */ /* 0x000fe40006f61270 */
[----:B------:R-:W-:Y:S01]  /*89af0*/  PRMT R69, R69, 0x7773, RZ ;  /* 0x0000777345457816 */ /* 0x000fe200000000ff */
[----:B------:R-:W4:Y:S01]  /*89b00*/  LDL.LU.64 R248, [R1+0x898] ;  /* 0x0008980001f87983 */ /* 0x000f220000300a00 */
[C---:B------:R-:W-:Y:S01]  /*89b10*/  PRMT R9, R73.reuse, 0x7770, RZ ;  /* 0x0000777049097816 */ /* 0x040fe200000000ff */
[----:B------:R-:W0:Y:S01]  /*89b20*/  LDC R11, c[0x0][0x228] ;  /* 0x00008a00ff0b7b82 */ /* 0x000e220000000800 */
[----:B------:R-:W-:Y:S01]  /*89b30*/  PRMT R7, R73, 0x7771, RZ ;  /* 0x0000777149077816 */ /* 0x000fe200000000ff */
[----:B------:R-:W4:Y:S04]  /*89b40*/  LDL.LU.64 R28, [R1+0x890] ;  /* 0x00089000011c7983 */ /* 0x000f280000300a00 */
[----:B---3--:R-:W3:Y:S01]  /*89b50*/  LDL.LU.64 R250, [R1+0x888] ;  /* 0x0008880001fa7983 */ /* 0x008ee20000300a00 */
[----:B------:R-:W-:Y:S01]  /*89b60*/  VIADD R0, R10, 0x4c ;  /* 0x0000004c0a007836 */ /* 0x000fe20000000000 */
[----:B------:R-:W3:Y:S02]  /*89b70*/  LDC R22, c[0x0][0x228] ;  /* 0x00008a00ff167b82 */ /* 0x000ee40000000800 */
[----:B--2---:R2:W-:Y:S04]  /*89b80*/  @P4 STG.E.U8 desc[UR60][R246.64], R69 ;  /* 0x00000045f6004986 */ /* 0x0045e8000c10113c */
[----:B----4-:R-:W-:Y:S04]  /*89b90*/  @P6 STG.E.U8 desc[UR60][R244.64], R9 ;  /* 0x00000009f4006986 */ /* 0x010fe8000c10113c */
[----:B--2---:R-:W2:Y:S04]  /*89ba0*/  LDL.LU.64 R246, [R1+0x878] ;  /* 0x0008780001f67983 */ /* 0x004ea80000300a00 */
[----:B------:R4:W-:Y:S04]  /*89bb0*/  @P3 STG.E.U8 desc[UR60][R70.64], R7 ;  /* 0x0000000746003986 */ /* 0x0009e8000c10113c */
[----:B----4-:R-:W4:Y:S01]  /*89bc0*/  LDL.LU.64 R70, [R1+0x2ff0] ;  /* 0x002ff00001467983 */ /* 0x010f220000300a00 */
        /* <DEDUP_REMOVED lines=9> */
[----:B------:R3:W-:Y:S01]  /*89c60*/  @P5 STG.E.U8 desc[UR60][R248.64], R0 ;  /* 0x00000000f8005986 */ /* 0x0007e2000c10113c */
[----:B------:R-:W-:-:S03]  /*89c70*/  ISETP.LT.AND P5, PT, R16, R23, !P6 ;  /* 0x000000171000720c */ /* 0x000fc600077a1270 */
[----:B------:R4:W-:Y:S02]  /*89c80*/  @P4 STG.E.U8 desc[UR60][R28.64], R73 ;  /* 0x000000491c004986 */ /* 0x0009e4000c10113c */
[----:B------:R-:W2:Y:S02]  /*89c90*/  LDC R13, c[0x0][0x228] ;  /* 0x00008a00ff0d7b82 */ /* 0x000ea40000000800 */
[----:B---3--:R-:W3:Y:S01]  /*89ca0*/  LDL.LU.64 R248, [R1+0x840] ;  /* 0x0008400001f87983 */ /* 0x008ee20000300a00 */
[----:B----4-:R-:W-:-:S03]  /*89cb0*/  PRMT R7, R70, 0x7770, RZ ;  /* 0x0000777046077816 */ /* 0x010fc600000000ff */
[----:B------:R-:W4:Y:S01]  /*89cc0*/  LDL.LU.64 R26, [R1+0x858] ;  /* 0x00085800011a7983 */ /* 0x000f220000300a00 */
[----:B------:R-:W-:Y:S01]  /*89cd0*/  PRMT R5, R70, 0x7771, RZ ;  /* 0x0000777146057816 */ /* 0x000fe200000000ff */
[----:B------:R-:W-:Y:S01]  /*89ce0*/  VIADD R0, R10, 0x4d ;  /* 0x0000004d0a007836 */ /* 0x000fe20000000000 */
[----:B------:R-:W4:Y:S01]  /*89cf0*/  LDC R23, c[0x0][0x228] ;  /* 0x00008a00ff177b82 */ /* 0x000f220000000800 */
[----:B------:R0:W-:Y:S04]  /*89d00*/  @P3 STG.E.U8 desc[UR60][R250.64], R7 ;  /* 0x00000007fa003986 */ /* 0x0001e8000c10113c */
[----:B------:R-:W4:Y:S04]  /*89d10*/  LDL.LU.64 R28, [R1+0x850] ;  /* 0x00085000011c7983 */ /* 0x000f280000300a00 */
[----:B------:R1:W-:Y:S04]  /*89d20*/  @P5 STG.E.U8 desc[UR60][R74.64], R5 ;  /* 0x000000054a005986 */ /* 0x0003e8000c10113c */
[----:B0-----:R-:W4:Y:S01]  /*89d30*/  LDL.LU.64 R250, [R1+0x838] ;  /* 0x0008380001fa7983 */ /* 0x001f220000300a00 */
[----:B------:R-:W-:Y:S01]  /*89d40*/  ISETP.LT.AND P4, PT, R17, R8, !P6 ;  /* 0x000000081100720c */ /* 0x000fe20007781270 */
[----:B------:R-:W0:Y:S02]  /*89d50*/  LDC R7, c[0x0][0x228] ;  /* 0x00008a00ff077b82 */ /* 0x000e240000000800 */
[----:B-1----:R-:W3:Y:S01]  /*89d60*/  LDL.LU.64 R74, [R1+0x2fe8] ;  /* 0x002fe800014a7983 */ /* 0x002ee20000300a00 */
[----:B------:R-:W-:-:S05]  /*89d70*/  ISETP.GE.AND P3, PT, R0, R3, PT ;  /* 0x000000030000720c */ /* 0x000fca0003f66270 */
[----:B------:R-:W1:Y:S01]  /*89d80*/  LDC.64 R8, c[0x0][0x228] ;  /* 0x00008a00ff087b82 */ /* 0x000e620000000a00 */
[----:B------:R-:W-:Y:S01]  /*89d90*/  ISETP.LT.AND P6, PT, R14, R11, !P6 ;  /* 0x0000000b0e00720c */ /* 0x000fe200077c1270 */
[----:B------:R-:W4:Y:S01]  /*89da0*/  LDL.LU.64 R30, [R1+0x830] ;  /* 0x00083000011e7983 */ /* 0x000f220000300a00 */
[----:B------:R-:W-:Y:S02]  /*89db0*/  ISETP.LT.AND P5, PT, R15, R19, !P3 ;  /* 0x000000130f00720c */ /* 0x000fe40005fa1270 */
[C---:B------:R-:W-:Y:S02]  /*89dc0*/  PRMT R0, R70.reuse, 0x7772, RZ ;  /* 0x0000777246007816 */ /* 0x040fe400000000ff */
[----:B------:R-:W-:Y:S01]  /*89dd0*/  PRMT R70, R70, 0x7773, RZ ;  /* 0x0000777346467816 */ /* 0x000fe200000000ff */
[----:B------:R-:W0:Y:S06]  /*89de0*/  LDC R11, c[0x0][0x228] ;  /* 0x00008a00ff0b7b82 */ /* 0x000e2c0000000800 */
[----:B--2---:R2:W-:Y:S01]  /*89df0*/  @P6 STG.E.U8 desc[UR60][R246.64], R0 ;  /* 0x00000000f6006986 */ /* 0x0045e2000c10113c */
[----:B------:R-:W-:Y:S01]  /*89e00*/  ISETP.LT.AND P6, PT, R16, R22, !P3 ;  /* 0x000000161000720c */ /* 0x000fe20005fc1270 */
[----:B------:R-:W0:Y:S02]  /*89e10*/  LDC R19, c[0x0][0x228] ;  /* 0x00008a00ff137b82 */ /* 0x000e240000000800 */
[----:B------:R-:W-:Y:S04]  /*89e20*/  @P4 STG.E.U8 desc[UR60][R244.64], R70 ;  /* 0x00000046f4004986 */ /* 0x000fe8000c10113c */
[----:B--2---:R-:W2:Y:S01]  /*89e30*/  LDL.LU.64 R246, [R1+0x828] ;  /* 0x0008280001f67983 */ /* 0x004ea20000300a00 */
[----:B---3--:R-:W-:-:S02]  /*89e40*/  PRMT R3, R74, 0x7770, RZ ;  /* 0x000077704a037816 */ /* 0x008fc400000000ff */
[----:B------:R-:W-:Y:S01]  /*89e50*/  PRMT R5, R74, 0x7771, RZ ;  /* 0x000077714a057816 */ /* 0x000fe200000000ff */
[----:B------:R-:W-:Y:S01]  /*89e60*/  VIADD R0, R10, 0x4e ;  /* 0x0000004e0a007836 */ /* 0x000fe20000000000 */
[----:B------:R-:W3:Y:S01]  /*89e70*/  LDC R22, c[0x0][0x228] ;  /* 0x00008a00ff167b82 */ /* 0x000ee20000000800 */
[----:B------:R1:W-:Y:S04]  /*89e80*/  @P5 STG.E.U8 desc[UR60][R248.64], R3 ;  /* 0x00000003f8005986 */ /* 0x0003e8000c10113c */
[----:B-1----:R-:W3:Y:S04]  /*89e90*/  LDL.LU.64 R248, [R1+0x820] ;  /* 0x0008200001f87983 */ /* 0x002ee80000300a00 */
[----:B------:R-:W3:Y:S04]  /*89ea0*/  LDL.LU.64 R244, [R1+0x808] ;  /* 0x0008080001f47983 */ /* 0x000ee80000300a00 */
[----:B----4-:R1:W-:Y:S04]  /*89eb0*/  @P6 STG.E.U8 desc[UR60][R26.64], R5 ;  /* 0x000000051a006986 */ /* 0x0103e8000c10113c */
[----:B-1----:R-:W4:Y:S01]  /*89ec0*/  LDL.LU.64 R26, [R1+0x800] ;  /* 0x00080000011a7983 */ /* 0x002f220000300a00 */
[----:B------:R-:W-:-:S02]  /*89ed0*/  ISETP.LT.AND P4, PT, R17, R12, !P3 ;  /* 0x0000000c1100720c */ /* 0x000fc40005f81270 */
[----:B------:R-:W-:Y:S02]  /*89ee0*/  ISETP.LT.AND P3, PT, R14, R13, !P3 ;  /* 0x0000000d0e00720c */ /* 0x000fe40005f61270 */
[----:B------:R-:W1:Y:S01]  /*89ef0*/  LDC.64 R12, c[0x0][0x228] ;  /* 0x00008a00ff0c7b82 */ /* 0x000e620000000a00 */
[----:B------:R-:W-:Y:S02]  /*89f00*/  ISETP.GE.AND P5, PT, R0, R9, PT ;  /* 0x000000090000720c */ /* 0x000fe40003fa6270 */
[C---:B------:R-:W-:Y:S02]  /*89f10*/  PRMT R0, R74.reuse, 0x7772, RZ ;  /* 0x000077724a007816 */ /* 0x040fe400000000ff */
[----:B------:R-:W-:Y:S02]  /*89f20*/  PRMT R74, R74, 0x7773, RZ ;  /* 0x000077734a4a7816 */ /* 0x000fe400000000ff */
[----:B0-----:R-:W-:Y:S02]  /*89f30*/  ISETP.LT.AND P6, PT, R15, R11, !P5 ;  /* 0x0000000b0f00720c */ /* 0x001fe40006fc1270 */
[----:B------:R-:W0:Y:S02]  /*89f40*/  LDC R11, c[0x0][0x228] ;  /* 0x00008a00ff0b7b82 */ /* 0x000e240000000800 */
[----:B------:R2:W-:Y:S01]  /*89f50*/  @P3 STG.E.U8 desc[UR60][R28.64], R0 ;  /* 0x000000001c003986 */ /* 0x0005e2000c10113c */
[----:B------:R-:W-:-:S03]  /*89f60*/  ISETP.LT.AND P3, PT, R16, R23, !P5 ;  /* 0x000000171000720c */ /* 0x000fc60006f61270 */
[----:B------:R-:W-:Y:S01]  /*89f70*/  @P4 STG.E.U8 desc[UR60][R250.64], R74 ;  /* 0x0000004afa004986 */ /* 0x000fe2000c10113c */
[----:B------:R-:W-:Y:S01]  /*89f80*/  ISETP.LT.AND P4, PT, R14, R7, !P5 ;  /* 0x000000070e00720c */ /* 0x000fe20006f81270 */
[----:B------:R-:W4:Y:S01]  /*89f90*/  LDC R23, c[0x0][0x228] ;  /* 0x00008a00ff177b82 */ /* 0x000f220000000800 */
[----:B------:R-:W-:Y:S02]  /*89fa0*/  PRMT R9, R71, 0x7770, RZ ;  /* 0x0000777047097816 */ /* 0x000fe400000000ff */
[----:B------:R-:W-:Y:S01]  /*89fb0*/  ISETP.LT.AND P5, PT, R17, R6, !P5 ;  /* 0x000000061100720c */ /* 0x000fe20006fa1270 */
[----:B--2---:R-:W-:Y:S01]  /*89fc0*/  VIADD R0, R10, 0x4f ;  /* 0x0000004f0a007836 */ /* 0x004fe20000000000 */
[C---:B------:R-:W-:Y:S01]  /*89fd0*/  PRMT R5, R71.reuse, 0x7771, RZ ;  /* 0x0000777147057816 */ /* 0x040fe200000000ff */
[----:B------:R2:W-:Y:S01]  /*89fe0*/  @P6 STG.E.U8 desc[UR60][R30.64], R9 ;  /* 0x000000091e006986 */ /* 0x0005e2000c10113c */
[C---:B------:R-:W-:Y:S01]  /*89ff0*/  PRMT R3, R71.reuse, 0x7772, RZ ;  /* 0x0000777247037816 */ /* 0x040fe200000000ff */
[----:B------:R-:W4:Y:S01]  /*8a000*/  LDC.64 R6, c[0x0][0x228] ;  /* 0x00008a00ff067b82 */ /* 0x000f220000000a00 */
[----:B-1----:R-:W-:Y:S01]  /*8a010*/  ISETP.GE.AND P6, PT, R0, R13, PT ;  /* 0x0000000d0000720c */ /* 0x002fe20003fc6270 */
[----:B------:R1:W-:Y:S01]  /*8a020*/  @P3 STG.E.U8 desc[UR60][R246.64], R5 ;  /* 0x00000005f6003986 */ /* 0x0003e2000c10113c */
[----:B------:R-:W-:-:S02]  /*8a030*/  PRMT R71, R71, 0x7773, RZ ;  /* 0x0000777347477816 */ /* 0x000fc400000000ff */
[----:B------:R-:W-:Y:S01]  /*8a040*/  ISETP.LT.AND P3, PT, R15, R19, !P6 ;  /* 0x000000130f00720c */ /* 0x000fe20007761270 */
[----:B------:R-:W4:Y:S02]  /*8a050*/  LDL.LU.64 R28, [R1+0x7f0] ;  /* 0x0007f000011c7983 */ /* 0x000f240000300a00 */
[----:B------:R-:W4:Y:S01]  /*8a060*/  LDC R19, c[0x0][0x228] ;  /* 0x00008a00ff137b82 */ /* 0x000f220000000800 */
[----:B--2---:R-:W-:Y:S01]  /*8a070*/  PRMT R9, R75, 0x7771, RZ ;  /* 0x000077714b097816 */ /* 0x004fe200000000ff */
[----:B------:R-:W2:Y:S01]  /*8a080*/  LDL.LU.64 R250, [R1+0x7e8] ;  /* 0x0007e80001fa7983 */ /* 0x000ea20000300a00 */
[----:B------:R-:W-:-:S05]  /*8a090*/  VIADD R0, R10, 0x50 ;  /* 0x000000500a007836 */ /* 0x000fca0000000000 */
[----:B------:R-:W2:Y:S01]  /*8a0a0*/  LDC R13, c[0x0][0x228] ;  /* 0x00008a00ff0d7b82 */ /* 0x000ea20000000800 */
[----:B---3--:R3:W-:Y:S01]  /*8a0b0*/  @P4 STG.E.U8 desc[UR60][R248.64], R3 ;  /* 0x00000003f8004986 */ /* 0x0087e2000c10113c */
[----:B------:R-:W-:-:S06]  /*8a0c0*/  ISETP.LT.AND P4, PT, R16, R22, !P6 ;  /* 0x000000161000720c */ /* 0x000fcc0007781270 */
[----:B------:R-:W2:Y:S01]  /*8a0d0*/  LDC R22, c[0x0][0x228] ;  /* 0x00008a00ff167b82 */ /* 0x000ea20000000800 */
[----:B------:R4:W-:Y:S01]  /*8a0e0*/  @P5 STG.E.U8 desc[UR60][R244.64], R71 ;  /* 0x00000047f4005986 */ /* 0x0009e2000c10113c */
[----:B------:R-:W-:Y:S02]  /*8a0f0*/  ISETP.LT.AND P5, PT, R17, R4, !P6 ;  /* 0x000000041100720c */ /* 0x000fe400077a1270 */
[----:B0-----:R-:W-:Y:S02]  /*8a100*/  ISETP.LT.AND P6, PT, R14, R11, !P6 ;  /* 0x0000000b0e00720c */ /* 0x001fe400077c1270 */
[C---:B------:R-:W-:Y:S02]  /*8a110*/  PRMT R11, R75.reuse, 0x7770, RZ ;  /* 0x000077704b0b7816 */ /* 0x040fe400000000ff */
[----:B-1----:R-:W0:Y:S01]  /*8a120*/  LDC.64 R4, c[0x0][0x228] ;  /* 0x00008a00ff047b82 */ /* 0x002e220000000a00 */
[----:B---3--:R-:W3:Y:S04]  /*8a130*/  LDL.LU.64 R248, [R1+0x7e0] ;  /* 0x0007e00001f87983 */ /* 0x008ee80000300a00 */
[----:B------:R-:W3:Y:S04]  /*8a140*/  LDL.LU.64 R246, [R1+0x7d0] ;  /* 0x0007d00001f67983 */ /* 0x000ee80000300a00 */
[----:B----4-:R1:W-:Y:S04]  /*8a150*/  @P3 STG.E.U8 desc[UR60][R26.64], R11 ;  /* 0x0000000b1a003986 */ /* 0x0103e8000c10113c */
[----:B------:R-:W4:Y:S04]  /*8a160*/  LDL.LU.64 R244, [R1+0x7c0] ;  /* 0x0007c00001f47983 */ /* 0x000f280000300a00 */
[----:B------:R1:W-:Y:S01]  /*8a170*/  @P4 STG.E.U8 desc[UR60][R76.64], R9 ;  /* 0x000000094c004986 */ /* 0x0003e2000c10113c */
[----:B------:R-:W-:Y:S01]  /*8a180*/  PRMT R3, R75, 0x7772, RZ ;  /* 0x000077724b037816 */ /* 0x000fe200000000ff */
[----:B-1----:R-:W1:Y:S02]  /*8a190*/  LDC R11, c[0x0][0x228] ;  /* 0x00008a00ff0b7b82 */ /* 0x002e640000000800 */
[----:B------:R-:W2:Y:S01]  /*8a1a0*/  LDL.LU.64 R76, [R1+0x2fe0] ;  /* 0x002fe000014c7983 */ /* 0x000ea20000300a00 */
[----:B------:R-:W-:-:S04]  /*8a1b0*/  ISETP.GE.AND P3, PT, R0, R7, PT ;  /* 0x000000070000720c */ /* 0x000fc80003f66270 */
[----:B------:R-:W-:Y:S02]  /*8a1c0*/  ISETP.LT.AND P4, PT, R15, R23, !P3 ;  /* 0x000000170f00720c */ /* 0x000fe40005f81270 */
[----:B------:R-:W-:Y:S01]  /*8a1d0*/  PRMT R75, R75, 0x7773, RZ ;  /* 0x000077734b4b7816 */ /* 0x000fe200000000ff */
[----:B------:R-:W-:Y:S01]  /*8a1e0*/  @P6 STG.E.U8 desc[UR60][R28.64], R3 ;  /* 0x000000031c006986 */ /* 0x000fe2000c10113c */
[----:B------:R-:W-:Y:S02]  /*8a1f0*/  ISETP.LT.AND P6, PT, R16, R19, !P3 ;  /* 0x000000131000720c */ /* 0x000fe40005fc1270 */
[C---:B--2---:R-:W-:Y:S02]  /*8a200*/  PRMT R9, R76.reuse, 0x7770, RZ ;  /* 0x000077704c097816 */ /* 0x044fe400000000ff */
[----:B------:R-:W-:Y:S01]  /*8a210*/  PRMT R7, R76, 0x7771, RZ ;  /* 0x000077714c077816 */ /* 0x000fe200000000ff */
[----:B------:R2:W-:Y:S01]  /*8a220*/  @P5 STG.E.U8 desc[UR60][R250.64], R75 ;  /* 0x0000004bfa005986 */ /* 0x0005e2000c10113c */
[----:B------:R-:W4:Y:S03]  /*8a230*/  LDC R19, c[0x0][0x228] ;  /* 0x00008a00ff137b82 */ /* 0x000f260000000800 */
[----:B---3--:R3:W-:Y:S04]  /*8a240*/  @P4 STG.E.U8 desc[UR60][R248.64], R9 ;  /* 0x00000009f8004986 */ /* 0x0087e8000c10113c */
[----:B------:R0:W-:Y:S01]  /*8a250*/  @P6 STG.E.U8 desc[UR60][R80.64], R7 ;  /* 0x0000000750006986 */ /* 0x0001e2000c10113c */
[----:B------:R-:W-:Y:S01]  /*8a260*/  VIADD R0, R10, 0x51 ;  /* 0x000000510a007836 */ /* 0x000fe20000000000 */
[----:B------:R-:W4:Y:S02]  /*8a270*/  LDC R23, c[0x0][0x228] ;  /* 0x00008a00ff177b82 */ /* 0x000f240000000800 */
[----:B--2---:R-:W2:Y:S04]  /*8a280*/  LDL.LU.64 R250, [R1+0x7b8] ;  /* 0x0007b80001fa7983 */ /* 0x004ea80000300a00 */
[----:B------:R-:W2:Y:S04]  /*8a290*/  LDL.LU.64 R30, [R1+0x7b0] ;  /* 0x0007b000011e7983 */ /* 0x000ea80000300a00 */
[----:B---3--:R-:W3:Y:S04]  /*8a2a0*/  LDL.LU.64 R248, [R1+0x7a8] ;  /* 0x0007a80001f87983 */ /* 0x008ee80000300a00 */
[----:B0-----:R-:W2:Y:S01]  /*8a2b0*/  LDL.LU.64 R80, [R1+0x2fd8] ;  /* 0x002fd80001507983 */ /* 0x001ea20000300a00 */
[----:B------:R-:W-:-:S02]  /*8a2c0*/  ISETP.LT.AND P5, PT, R17, R2, !P3 ;  /* 0x000000021100720c */ /* 0x000fc40005fa1270 */
[----:B------:R-:W-:Y:S01]  /*8a2d0*/  ISETP.LT.AND P3, PT, R14, R13, !P3 ;  /* 0x0000000d0e00720c */ /* 0x000fe20005f61270 */
[----:B------:R-:W0:Y:S01]  /*8a2e0*/  LDC.64 R2, c[0x0][0x228] ;  /* 0x00008a00ff027b82 */ /* 0x000e220000000a00 */
[----:B------:R-:W3:Y:S01]  /*8a2f0*/  LDL.LU.64 R28, [R1+0x798] ;  /* 0x00079800011c7983 */ /* 0x000ee20000300a00 */
[----:B------:R-:W-:Y:S02]  /*8a300*/  ISETP.GE.AND P4, PT, R0, R5, PT ;  /* 0x000000050000720c */ /* 0x000fe40003f86270 */
[C---:B------:R-:W-:Y:S02]  /*8a310*/  PRMT R0, R76.reuse, 0x7772, RZ ;  /* 0x000077724c007816 */ /* 0x040fe400000000ff */
[----:B------:R-:W-:Y:S02]  /*8a320*/  ISETP.LT.AND P6, PT, R15, R22, !P4 ;  /* 0x000000160f00720c */ /* 0x000fe400067c1270 */
[----:B------:R-:W-:Y:S01]  /*8a330*/  PRMT R76, R76, 0x7773, RZ ;  /* 0x000077734c4c7816 */ /* 0x000fe200000000ff */
[----:B------:R-:W3:Y:S03]  /*8a340*/  LDC R13, c[0x0][0x228] ;  /* 0x00008a00ff0d7b82 */ /* 0x000ee60000000800 */
[----:B------:R4:W-:Y:S01]  /*8a350*/  @P3 STG.E.U8 desc[UR60][R246.64], R0 ;  /* 0x00000000f6003986 */ /* 0x0009e2000c10113c */
[----:B-1----:R-:W-:-:S03]  /*8a360*/  ISETP.LT.AND P3, PT, R16, R11, !P4 ;  /* 0x0000000b1000720c */ /* 0x002fc60006761270 */
[----:B----4-:R1:W-:Y:S01]  /*8a370*/  @P5 STG.E.U8 desc[UR60][R244.64], R76 ;  /* 0x0000004cf4005986 */ /* 0x0103e2000c10113c */
[----:B------:R-:W-:Y:S01]  /*8a380*/  ISETP.LT.AND P5, PT, R17, R8, !P4 ;  /* 0x000000081100720c */ /* 0x000fe200067a1270 */
[----:B------:R-:W4:Y:S02]  /*8a390*/  LDC R22, c[0x0][0x228] ;  /* 0x00008a00ff167b82 */ /* 0x000f240000000800 */
[----:B------:R-:W4:Y:S01]  /*8a3a0*/  LDL.LU.64 R246, [R1+0x790] ;  /* 0x0007900001f67983 */ /* 0x000f220000300a00 */
[----:B------:R-:W-:Y:S01]  /*8a3b0*/  ISETP.LT.AND P4, PT, R14, R19, !P4 ;  /* 0x000000130e00720c */ /* 0x000fe20006781270 */
[----:B------:R-:W-:-:S04]  /*8a3c0*/  VIADD R0, R10, 0x52 ;  /* 0x000000520a007836 */ /* 0x000fc80000000000 */
[----:B------:R-:W4:Y:S01]  /*8a3d0*/  LDC R11, c[0x0][0x228] ;  /* 0x00008a00ff0b7b82 */ /* 0x000f220000000800 */
[----:B------:R-:W4:Y:S04]  /*8a3e0*/  LDL.LU.64 R26, [R1+0x788] ;  /* 0x00078800011a7983 */ /* 0x000f280000300a00 */
[----:B-1----:R-:W4:Y:S03]  /*8a3f0*/  LDL.LU.64 R244, [R1+0x780] ;  /* 0x0007800001f47983 */ /* 0x002f260000300a00 */
[----:B------:R-:W1:Y:S08]  /*8a400*/  LDC.64 R8, c[0x0][0x228] ;  /* 0x00008a00ff087b82 */ /* 0x000e700000000a00 */
[----:B------:R-:W1:Y:S01]  /*8a410*/  LDC R19, c[0x0][0x228] ;  /* 0x00008a00ff137b82 */ /* 0x000e620000000800 */
[----:B--2---:R-:W-:-:S02]  /*8a420*/  PRMT R7, R80, 0x7770, RZ ;  /* 0x0000777050077816 */ /* 0x004fc400000000ff */
[----:B------:R-:W-:-:S03]  /*8a430*/  PRMT R5, R80, 0x7771, RZ ;  /* 0x0000777150057816 */ /* 0x000fc600000000ff */
[----:B------:R2:W-:Y:S01]  /*8a440*/  @P6 STG.E.U8 desc[UR60][R250.64], R7 ;  /* 0x00000007fa006986 */ /* 0x0005e2000c10113c */
[----:B0-----:R-:W-:Y:S02]  /*8a450*/  ISETP.GE.AND P6, PT, R0, R3, PT ;  /* 0x000000030000720c */ /* 0x001fe40003fc6270 */
[----:B------:R-:W-:Y:S01]  /*8a460*/  PRMT R0, R80, 0x7772, RZ ;  /* 0x0000777250007816 */ /* 0x000fe200000000ff */
[----:B------:R-:W-:Y:S04]  /*8a470*/  @P3 STG.E.U8 desc[UR60][R30.64], R5 ;  /* 0x000000051e003986 */ /* 0x000fe8000c10113c */
[----:B---3--:R0:W-:Y:S04]  /*8a480*/  @P4 STG.E.U8 desc[UR60][R248.64], R0 ;  /* 0x00000000f8004986 */ /* 0x0081e8000c10113c */
[----:B--2---:R-:W2:Y:S01]  /*8a490*/  LDL.LU.64 R250, [R1+0x768] ;  /* 0x0007680001fa7983 */ /* 0x004ea20000300a00 */
[----:B------:R-:W3:Y:S03]  /*8a4a0*/  LDC R7, c[0x0][0x228] ;  /* 0x00008a00ff077b82 */ /* 0x000ee60000000800 */
[----:B0-----:R-:W3:Y:S01]  /*8a4b0*/  LDL.LU.64 R248, [R1+0x760] ;  /* 0x0007600001f87983 */ /* 0x001ee20000300a00 */
[----:B------:R-:W-:-:S02]  /*8a4c0*/  ISETP.LT.AND P3, PT, R15, R13, !P6 ;  /* 0x0000000d0f00720c */ /* 0x000fc40007761270 */
[----:B------:R-:W-:Y:S02]  /*8a4d0*/  PRMT R80, R80, 0x7773, RZ ;  /* 0x0000777350507816 */ /* 0x000fe400000000ff */
[----:B----4-:R-:W-:Y:S01]  /*8a4e0*/  ISETP.LT.AND P4, PT, R16, R22, !P6 ;  /* 0x000000161000720c */ /* 0x010fe20007781270 */
[----:B------:R-:W-:Y:S01]  /*8a4f0*/  VIADD R0, R10, 0x53 ;  /* 0x000000530a007836 */ /* 0x000fe20000000000 */
[----:B------:R-:W-:Y:S01]  /*8a500*/  PRMT R5, R77, 0x7770, RZ ;  /* 0x000077704d057816 */ /* 0x000fe200000000ff */
[----:B------:R0:W-:Y:S01]  /*8a510*/  @P5 STG.E.U8 desc[UR60][R28.64], R80 ;  /* 0x000000501c005986 */ /* 0x0001e2000c10113c */
[----:B------:R-:W-:Y:S01]  /*8a520*/  ISETP.LT.AND P5, PT, R17, R12, !P6 ;  /* 0x0000000c1100720c */ /* 0x000fe200077a1270 */
[----:B------:R-:W4:Y:S01]  /*8a530*/  LDC R22, c[0x0][0x228] ;  /* 0x00008a00ff167b82 */ /* 0x000f220000000800 */
[----:B------:R-:W-:Y:S02]  /*8a540*/  ISETP.LT.AND P6, PT, R14, R11, !P6 ;  /* 0x0000000b0e00720c */ /* 0x000fe400077c1270 */
[----:B------:R-:W-:Y:S01]  /*8a550*/  PRMT R3, R77, 0x7771, RZ ;  /* 0x000077714d037816 */ /* 0x000fe200000000ff */
[----:B------:R0:W-:Y:S01]  /*8a560*/  @P3 STG.E.U8 desc[UR60][R246.64], R5 ;  /* 0x00000005f6003986 */ /* 0x0001e2000c10113c */
[----:B-1----:R-:W-:-:S02]  /*8a570*/  ISETP.GE.AND P3, PT, R0, R9, PT ;  /* 0x000000090000720c */ /* 0x002fc40003f66270 */
[----:B------:R-:W-:Y:S01]  /*8a580*/  PRMT R0, R77, 0x7772, RZ ;  /* 0x000077724d007816 */ /* 0x000fe200000000ff */
[----:B------:R1:W-:Y:S01]  /*8a590*/  @P4 STG.E.U8 desc[UR60][R26.64], R3 ;  /* 0x000000031a004986 */ /* 0x0003e2000c10113c */
[----:B------:R-:W-:Y:S01]  /*8a5a0*/  ISETP.LT.AND P4, PT, R15, R19, !P3 ;  /* 0x000000130f00720c */ /* 0x000fe20005f81270 */
[----:B------:R-:W4:Y:S02]  /*8a5b0*/  LDC.64 R12, c[0x0][0x228] ;  /* 0x00008a00ff0c7b82 */ /* 0x000f240000000a00 */
[----:B0-----:R-:W4:Y:S04]  /*8a5c0*/  LDL.LU.64 R28, [R1+0x750] ;  /* 0x00075000011c7983 */ /* 0x001f280000300a00 */
[----:B------:R0:W-:Y:S01]  /*8a5d0*/  @P6 STG.E.U8 desc[UR60][R244.64], R0 ;  /* 0x00000000f4006986 */ /* 0x0001e2000c10113c */
[----:B------:R-:W-:Y:S01]  /*8a5e0*/  ISETP.LT.AND P6, PT, R16, R23, !P3 ;  /* 0x000000171000720c */ /* 0x000fe20005fc1270 */
[----:B------:R-:W4:Y:S01]  /*8a5f0*/  LDC R11, c[0x0][0x228] ;  /* 0x00008a00ff0b7b82 */ /* 0x000f220000000800 */
[----:B------:R-:W-:Y:S01]  /*8a600*/  PRMT R77, R77, 0x7773, RZ ;  /* 0x000077734d4d7816 */ /* 0x000fe200000000ff */
[----:B------:R-:W4:Y:S01]  /*8a610*/  LDL.LU.64 R246, [R1+0x748] ;  /* 0x0007480001f67983 */ /* 0x000f220000300a00 */
[----:B------:R-:W-:-:S02]  /*8a620*/  PRMT R5, R81, 0x7770, RZ ;  /* 0x0000777051057816 */ /* 0x000fc400000000ff */
[----:B-1----:R-:W-:-:S03]  /*8a630*/  PRMT R3, R81, 0x7771, RZ ;  /* 0x0000777151037816 */ /* 0x002fc600000000ff */
[----:B------:R-:W1:Y:S01]  /*8a640*/  LDC R9, c[0x0][0x228] ;  /* 0x00008a00ff097b82 */ /* 0x000e620000000800 */
[----:B0-----:R-:W4:Y:S01]  /*8a650*/  LDL.LU.64 R244, [R1+0x740] ;  /* 0x0007400001f47983 */ /* 0x001f220000300a00 */
[----:B------:R-:W-:-:S06]  /*8a660*/  VIADD R0, R10, 0x54 ;  /* 0x000000540a007836 */ /* 0x000fcc0000000000 */
[----:B------:R-:W0:Y:S08]  /*8a670*/  LDC R19, c[0x0][0x228] ;  /* 0x00008a00ff137b82 */ /* 0x000e300000000800 */
[----:B------:R-:W0:Y:S01]  /*8a680*/  LDC R23, c[0x0][0x228] ;  /* 0x00008a00ff177b82 */ /* 0x000e220000000800 */
[----:B--2---:R-:W-:Y:S04]  /*8a690*/  @P5 STG.E.U8 desc[UR60][R250.64], R77 ;  /* 0x0000004dfa005986 */ /* 0x004fe8000c10113c */
[----:B---3--:R2:W-:Y:S04]  /*8a6a0*/  @P4 STG.E.U8 desc[UR60][R248.64], R5 ;  /* 0x00000005f8004986 */ /* 0x0085e8000c10113c */
[----:B------:R3:W-:Y:S04]  /*8a6b0*/  @P6 STG.E.U8 desc[UR60][R78.64], R3 ;  /* 0x000000034e006986 */ /* 0x0007e8000c10113c */
[----:B--2---:R-:W2:Y:S04]  /*8a6c0*/  LDL.LU.64 R248, [R1+0x730] ;  /* 0x0007300001f87983 */ /* 0x004ea80000300a00 */
[----:B---3--:R-:W3:Y:S01]  /*8a6d0*/  LDL.LU.64 R78, [R1+0x2fd0] ;  /* 0x002fd000014e7983 */ /* 0x008ee20000300a00 */
[----:B------:R-:W-:-:S02]  /*8a6e0*/  ISETP.LT.AND P5, PT, R17, R6, !P3 ;  /* 0x000000061100720c */ /* 0x000fc40005fa1270 */
[----:B------:R-:W-:Y:S01]  /*8a6f0*/  ISETP.LT.AND P3, PT, R14, R7, !P3 ;  /* 0x000000070e00720c */ /* 0x000fe20005f61270 */
[----:B------:R-:W2:Y:S01]  /*8a700*/  LDL.LU.64 R250, [R1+0x718] ;  /* 0x0007180001fa7983 */ /* 0x000ea20000300a00 */
[----:B----4-:R-:W-:Y:S01]  /*8a710*/  ISETP.GE.AND P4, PT, R0, R13, PT ;  /* 0x0000000d0000720c */ /* 0x010fe20003f86270 */
[----:B------:R-:W4:Y:S01]  /*8a720*/  LDC.64 R6, c[0x0][0x228] ;  /* 0x00008a00ff067b82 */ /* 0x000f220000000a00 */
[----:B------:R-:W-:Y:S02]  /*8a730*/  PRMT R0, R81, 0x7772, RZ ;  /* 0x0000777251007816 */ /* 0x000fe400000000ff */
[----:B------:R-:W-:Y:S02]  /*8a740*/  ISETP.LT.AND P6, PT, R15, R11, !P4 ;  /* 0x0000000b0f00720c */ /* 0x000fe400067c1270 */
[----:B------:R-:W-:-:S03]  /*8a750*/  PRMT R81, R81, 0x7773, RZ ;  /* 0x0000777351517816 */ /* 0x000fc600000000ff */
[----:B------:R-:W2:Y:S02]  /*8a760*/  LDC R13, c[0x0][0x228] ;  /* 0x00008a00ff0d7b82 */ /* 0x000ea40000000800 */
[----:B------:R-:W-:Y:S01]  /*8a770*/  @P3 STG.E.U8 desc[UR60][R28.64], R0 ;  /* 0x000000001c003986 */ /* 0x000fe2000c10113c */
[----:B------:R-:W-:-:S03]  /*8a780*/  ISETP.LT.AND P3, PT, R16, R22, !P4 ;  /* 0x000000161000720c */ /* 0x000fc60006761270 */
[----:B------:R0:W-:Y:S01]  /*8a790*/  @P5 STG.E.U8 desc[UR60][R246.64], R81 ;  /* 0x00000051f6005986 */ /* 0x0001e2000c10113c */
[----:B------:R-:W-:Y:S01]  /*8a7a0*/  ISETP.LT.AND P5, PT, R17, R4, !P4 ;  /* 0x000000041100720c */ /* 0x000fe200067a1270 */
[----:B------:R-:W2:Y:S01]  /*8a7b0*/  LDC R11, c[0x0][0x228] ;  /* 0x00008a00ff0b7b82 */ /* 0x000ea20000000800 */
[----:B-1----:R-:W-:Y:S02]  /*8a7c0*/  ISETP.LT.AND P4, PT, R14, R9, !P4 ;  /* 0x000000090e00720c */ /* 0x002fe40006781270 */
[C---:B---3--:R-:W-:Y:S01]  /*8a7d0*/  PRMT R3, R78.reuse, 0x7771, RZ ;  /* 0x000077714e037816 */ /* 0x048fe200000000ff */
[----:B0-----:R-:W3:Y:S01]  /*8a7e0*/  LDL.LU.64 R246, [R1+0x710] ;  /* 0x0007100001f67983 */ /* 0x001ee20000300a00 */
[----:B------:R-:W-:Y:S01]  /*8a7f0*/  PRMT R9, R78, 0x7770, RZ ;  /* 0x000077704e097816 */ /* 0x000fe200000000ff */
[----:B------:R-:W-:Y:S02]  /*8a800*/  VIADD R0, R10, 0x55 ;  /* 0x000000550a007836 */ /* 0x000fe40000000000 */
[----:B------:R-:W0:Y:S01]  /*8a810*/  LDC.64 R4, c[0x0][0x228] ;  /* 0x00008a00ff047b82 */ /* 0x000e220000000a00 */
[----:B------:R-:W3:Y:S04]  /*8a820*/  LDL.LU.64 R30, [R1+0x708] ;  /* 0x00070800011e7983 */ /* 0x000ee80000300a00 */
[----:B------:R1:W-:Y:S03]  /*8a830*/  @P6 STG.E.U8 desc[UR60][R244.64], R9 ;  /* 0x00000009f4006986 */ /* 0x0003e6000c10113c */
[----:B------:R-:W0:Y:S01]  /*8a840*/  LDC R22, c[0x0][0x228] ;  /* 0x00008a00ff167b82 */ /* 0x000e220000000800 */
[----:B------:R4:W-:Y:S04]  /*8a850*/  @P3 STG.E.U8 desc[UR60][R82.64], R3 ;  /* 0x0000000352003986 */ /* 0x0009e8000c10113c */
[----:B-1----:R-:W3:Y:S04]  /*8a860*/  LDL.LU.64 R244, [R1+0x700] ;  /* 0x0007000001f47983 */ /* 0x002ee80000300a00 */
[----:B----4-:R-:W4:Y:S01]  /*8a870*/  LDL.LU.64 R82, [R1+0x2fc8] ;  /* 0x002fc80001527983 */ /* 0x010f220000300a00 */
[----:B------:R-:W-:-:S02]  /*8a880*/  ISETP.GE.AND P6, PT, R0, R7, PT ;  /* 0x000000070000720c */ /* 0x000fc40003fc6270 */
[C---:B------:R-:W-:Y:S01]  /*8a890*/  PRMT R0, R78.reuse, 0x7772, RZ ;  /* 0x000077724e007816 */ /* 0x040fe200000000ff */
[----:B------:R-:W3:Y:S01]  /*8a8a0*/  LDL.LU.64 R28, [R1+0x6f0] ;  /* 0x0006f000011c7983 */ /* 0x000ee20000300a00 */
[----:B------:R-:W-:Y:S02]  /*8a8b0*/  ISETP.LT.AND P3, PT, R15, R19, !P6 ;  /* 0x000000130f00720c */ /* 0x000fe40007761270 */
[----:B------:R-:W-:Y:S01]  /*8a8c0*/  PRMT R78, R78, 0x7773, RZ ;  /* 0x000077734e4e7816 */ /* 0x000fe200000000ff */
[----:B--2---:R1:W-:Y:S01]  /*8a8d0*/  @P4 STG.E.U8 desc[UR60][R248.64], R0 ;  /* 0x00000000f8004986 */ /* 0x0043e2000c10113c */
[----:B------:R-:W-:Y:S01]  /*8a8e0*/  ISETP.LT.AND P4, PT, R16, R23, !P6 ;  /* 0x000000171000720c */ /* 0x000fe20007781270 */
[----:B------:R-:W2:Y:S02]  /*8a8f0*/  LDC R19, c[0x0][0x228] ;  /* 0x00008a00ff137b82 */ /* 0x000ea40000000800 */
[----:B------:R1:W-:Y:S01]  /*8a900*/  @P5 STG.E.U8 desc[UR60][R250.64], R78 ;  /* 0x0000004efa005986 */ /* 0x0003e2000c10113c */
[----:B------:R-:W-:-:S03]  /*8a910*/  ISETP.LT.AND P5, PT, R17, R2, !P6 ;  /* 0x000000021100720c */ /* 0x000fc600077a1270 */
[----:B-1----:R-:W2:Y:S01]  /*8a920*/  LDL.LU.64 R248, [R1+0x6e8] ;  /* 0x0006e80001f87983 */ /* 0x002ea20000300a00 */
[----:B------:R-:W-:Y:S01]  /*8a930*/  ISETP.LT.AND P6, PT, R14, R13, !P6 ;  /* 0x0000000d0e00720c */ /* 0x000fe200077c1270 */
[----:B------:R-:W-:Y:S01]  /*8a940*/  VIADD R0, R10, 0x56 ;  /* 0x000000560a007836 */ /* 0x000fe20000000000 */
[----:B------:R-:W1:Y:S01]  /*8a950*/  LDC.64 R2, c[0x0][0x228] ;  /* 0x00008a00ff027b82 */ /* 0x000e620000000a00 */
[----:B------:R-:W2:Y:S04]  /*8a960*/  LDL.LU.64 R26, [R1+0x6e0] ;  /* 0x0006e000011a7983 */ /* 0x000ea80000300a00 */
[----:B------:R-:W2:Y:S03]  /*8a970*/  LDL.LU.64 R250, [R1+0x6d8] ;  /* 0x0006d80001fa7983 */ /* 0x000ea60000300a00 */
[----:B------:R-:W1:Y:S08]  /*8a980*/  LDC R13, c[0x0][0x228] ;  /* 0x00008a00ff0d7b82 */ /* 0x000e700000000800 */
[----:B------:R-:W1:Y:S01]  /*8a990*/  LDC R23, c[0x0][0x228] ;  /* 0x00008a00ff177b82 */ /* 0x000e620000000800 */
[----:B----4-:R-:W-:-:S02]  /*8a9a0*/  PRMT R9, R82, 0x7770, RZ ;  /* 0x0000777052097816 */ /* 0x010fc400000000ff */
[----:B------:R-:W-:-:S03]  /*8a9b0*/  PRMT R7, R82, 0x7771, RZ ;  /* 0x0000777152077816 */ /* 0x000fc600000000ff */
[----:B---3--:R3:W-:Y:S01]  /*8a9c0*/  @P3 STG.E.U8 desc[UR60][R246.64], R9 ;  /* 0x00000009f6003986 */ /* 0x0087e2000c10113c */
[----:B0-----:R-:W-:Y:S02]  /*8a9d0*/  ISETP.GE.AND P3, PT, R0, R5, PT ;  /* 0x000000050000720c */ /* 0x001fe40003f66270 */
[----:B------:R-:W-:Y:S01]  /*8a9e0*/  PRMT R0, R82, 0x7772, RZ ;  /* 0x0000777252007816 */ /* 0x000fe200000000ff */
[----:B------:R-:W-:Y:S04]  /*8a9f0*/  @P4 STG.E.U8 desc[UR60][R30.64], R7 ;  /* 0x000000071e004986 */ /* 0x000fe8000c10113c */
[----:B------:R0:W-:Y:S04]  /*8aa00*/  @P6 STG.E.U8 desc[UR60][R244.64], R0 ;  /* 0x00000000f4006986 */ /* 0x0001e8000c10113c */
[----:B---3--:R-:W3:Y:S04]  /*8aa10*/  LDL.LU.64 R246, [R1+0x6c0] ;  /* 0x0006c00001f67983 */ /* 0x008ee80000300a00 */
[----:B0-----:R-:W4:Y:S01]  /*8aa20*/  LDL.LU.64 R244, [R1+0x6b8] ;  /* 0x0006b80001f47983 */ /* 0x001f220000300a00 */
[----:B------:R-:W-:-:S02]  /*8aa30*/  ISETP.LT.AND P4, PT, R15, R11, !P3 ;  /* 0x0000000b0f00720c */ /* 0x000fc40005f81270 */
[----:B------:R-:W-:Y:S01]  /*8aa40*/  PRMT R82, R82, 0x7773, RZ ;  /* 0x0000777352527816 */ /* 0x000fe200000000ff */
[----:B------:R-:W-:Y:S01]  /*8aa50*/  VIADD R0, R10, 0x57 ;  /* 0x000000570a007836 */ /* 0x000fe20000000000 */
[----:B------:R-:W-:Y:S01]  /*8aa60*/  ISETP.LT.AND P6, PT, R16, R22, !P3 ;  /* 0x000000161000720c */ /* 0x000fe20005fc1270 */
[----:B------:R-:W0:Y:S02]  /*8aa70*/  LDC R11, c[0x0][0x228] ;  /* 0x00008a00ff0b7b82 */ /* 0x000e240000000800 */
[----:B------:R1:W-:Y:S01]  /*8aa80*/  @P5 STG.E.U8 desc[UR60][R28.64], R82 ;  /* 0x000000521c005986 */ /* 0x0003e2000c10113c */
[----:B--2---:R-:W-:Y:S02]  /*8aa90*/  ISETP.LT.AND P5, PT, R14, R19, !P3 ;  /* 0x000000130e00720c */ /* 0x004fe40005fa1270 */
[C---:B------:R-:W-:Y:S02]  /*8aaa0*/  PRMT R7, R79.reuse, 0x7770, RZ ;  /* 0x000077704f077816 */ /* 0x040fe400000000ff */
[----:B------:R-:W-:Y:S01]  /*8aab0*/  PRMT R5, R79, 0x7771, RZ ;  /* 0x000077714f057816 */ /* 0x000fe200000000ff */
[----:B------:R-:W2:Y:S02]  /*8aac0*/  LDC R19, c[0x0][0x228] ;  /* 0x00008a00ff137b82 */ /* 0x000ea40000000800 */
[----:B------:R-:W-:Y:S01]  /*8aad0*/  @P4 STG.E.U8 desc[UR60][R248.64], R7 ;  /* 0x00000007f8004986 */ /* 0x000fe2000c10113c */
[----:B-1----:R-:W-:-:S02]  /*8aae0*/  ISETP.GE.AND P4, PT, R0, R3, PT ;  /* 0x000000030000720c */ /* 0x002fc40003f86270 */
[----:B------:R-:W-:Y:S01]  /*8aaf0*/  PRMT R0, R79, 0x7772, RZ ;  /* 0x000077724f007816 */ /* 0x000fe200000000ff */
[----:B------:R1:W-:Y:S01]  /*8ab00*/  @P6 STG.E.U8 desc[UR60][R26.64], R5 ;  /* 0x000000051a006986 */ /* 0x0003e2000c10113c */
[----:B------:R-:W-:Y:S01]  /*8ab10*/  ISETP.LT.AND P3, PT, R17, R8, !P3 ;  /* 0x000000081100720c */ /* 0x000fe20005f61270 */
[----:B------:R-:W2:Y:S01]  /*8ab20*/  LDC R22, c[0x0][0x228] ;  /* 0x00008a00ff167b82 */ /* 0x000ea20000000800 */
[----:B------:R-:W-:Y:S01]  /*8ab30*/  ISETP.LT.AND P6, PT, R15, R13, !P4 ;  /* 0x0000000d0f00720c */ /* 0x000fe200067c1270 */
[----:B------:R1:W-:Y:S01]  /*8ab40*/  @P5 STG.E.U8 desc[UR60][R250.64], R0 ;  /* 0x00000000fa005986 */ /* 0x0003e2000c10113c */
[----:B------:R-:W-:Y:S02]  /*8ab50*/  ISETP.LT.AND P5, PT, R16, R23, !P4 ;  /* 0x000000171000720c */ /* 0x000fe400067a1270 */
[----:B------:R-:W-:Y:S01]  /*8ab60*/  PRMT R79, R79, 0x7773, RZ ;  /* 0x000077734f4f7816 */ /* 0x000fe200000000ff */
[----:B------:R-:W2:Y:S01]  /*8ab70*/  LDL.LU.64 R28, [R1+0x6a8] ;  /* 0x0006a800011c7983 */ /* 0x000ea20000300a00 */
[C---:B------:R-:W-:Y:S01]  /*8ab80*/  PRMT R3, R83.reuse, 0x7771, RZ ;  /* 0x0000777153037816 */ /* 0x040fe200000000ff */
[----:B------:R-:W0:Y:S01]  /*8ab90*/  LDC.64 R8, c[0x0][0x228] ;  /* 0x00008a00ff087b82 */ /* 0x000e220000000a00 */
[----:B-1----:R-:W-:Y:S01]  /*8aba0*/  PRMT R5, R83, 0x7770, RZ ;  /* 0x0000777053057816 */ /* 0x002fe200000000ff */
[----:B------:R-:W2:Y:S04]  /*8abb0*/  LDL.LU.64 R248, [R1+0x6a0] ;  /* 0x0006a00001f87983 */ /* 0x000ea80000300a00 */
[----:B------:R-:W2:Y:S01]  /*8abc0*/  LDL.LU.64 R250, [R1+0x698] ;  /* 0x0006980001fa7983 */ /* 0x000ea20000300a00 */
[----:B------:R-:W-:Y:S01]  /*8abd0*/  VIADD R0, R10, 0x58 ;  /* 0x000000580a007836 */ /* 0x000fe20000000000 */
[----:B------:R-:W1:Y:S08]  /*8abe0*/  LDC R7, c[0x0][0x228] ;  /* 0x00008a00ff077b82 */ /* 0x000e700000000800 */
[----:B------:R-:W1:Y:S01]  /*8abf0*/  LDC R23, c[0x0][0x228] ;  /* 0x00008a00ff177b82 */ /* 0x000e620000000800 */
[----:B---3--:R3:W-:Y:S04]  /*8ac00*/  @P3 STG.E.U8 desc[UR60][R246.64], R79 ;  /* 0x0000004ff6003986 */ /* 0x0087e8000c10113c */
[----:B----4-:R-:W-:Y:S04]  /*8ac10*/  @P6 STG.E.U8 desc[UR60][R244.64], R5 ;  /* 0x00000005f4006986 */ /* 0x010fe8000c10113c */
[----:B---3--:R-:W3:Y:S04]  /*8ac20*/  LDL.LU.64 R246, [R1+0x688] ;  /* 0x0006880001f67983 */ /* 0x008ee80000300a00 */
[----:B------:R4:W-:Y:S04]  /*8ac30*/  @P5 STG.E.U8 desc[UR60][R84.64], R3 ;  /* 0x0000000354005986 */ /* 0x0009e8000c10113c */
[----:B----4-:R-:W4:Y:S01]  /*8ac40*/  LDL.LU.64 R84, [R1+0x2fc0] ;  /* 0x002fc00001547983 */ /* 0x010f220000300a00 */
[----:B0-----:R-:W-:-:S02]  /*8ac50*/  ISETP.LT.AND P3, PT, R14, R11, !P4 ;  /* 0x0000000b0e00720c */ /* 0x001fc40006761270 */
[----:B------:R-:W-:Y:S01]  /*8ac60*/  ISETP.GE.AND P6, PT, R0, R9, PT ;  /* 0x000000090000720c */ /* 0x000fe20003fc6270 */
[----:B------:R-:W3:Y:S01]  /*8ac70*/  LDL.LU.64 R244, [R1+0x678] ;  /* 0x0006780001f47983 */ /* 0x000ee20000300a00 */
[----:B------:R-:W-:Y:S01]  /*8ac80*/  PRMT R0, R83, 0x7772, RZ ;  /* 0x0000777253007816 */ /* 0x000fe200000000ff */
[----:B------:R-:W0:Y:S01]  /*8ac90*/  LDC R11, c[0x0][0x228] ;  /* 0x00008a00ff0b7b82 */ /* 0x000e220000000800 */
[----:B------:R-:W-:Y:S02]  /*8aca0*/  ISETP.LT.AND P4, PT, R17, R12, !P4 ;  /* 0x0000000c1100720c */ /* 0x000fe40006781270 */
[----:B--2---:R-:W-:-:S05]  /*8acb0*/  ISETP.LT.AND P5, PT, R15, R19, !P6 ;  /* 0x000000130f00720c */ /* 0x004fca00077a1270 */
[----:B------:R-:W-:Y:S01]  /*8acc0*/  @P3 STG.E.U8 desc[UR60][R28.64], R0 ;  /* 0x000000001c003986 */ /* 0x000fe2000c10113c */
[----:B------:R-:W-:Y:S01]  /*8acd0*/  ISETP.LT.AND P3, PT, R16, R22, !P6 ;  /* 0x000000161000720c */ /* 0x000fe20007761270 */
[----:B------:R-:W2:Y:S01]  /*8ace0*/  LDC.64 R12, c[0x0][0x228] ;  /* 0x00008a00ff0c7b82 */ /* 0x000ea20000000a00 */
[----:B------:R-:W-:-:S05]  /*8acf0*/  PRMT R83, R83, 0x7773, RZ ;  /* 0x0000777353537816 */ /* 0x000fca00000000ff */
[----:B------:R1:W-:Y:S02]  /*8ad00*/  @P4 STG.E.U8 desc[UR60][R248.64], R83 ;  /* 0x00000053f8004986 */ /* 0x0003e4000c10113c */
[----:B------:R-:W3:Y:S08]  /*8ad10*/  LDC R19, c[0x0][0x228] ;  /* 0x00008a00ff137b82 */ /* 0x000ef00000000800 */
[----:B------:R-:W3:Y:S01]  /*8ad20*/  LDC R9, c[0x0][0x228] ;  /* 0x00008a00ff097b82 */ /* 0x000ee20000000800 */
[----:B-1----:R-:W3:Y:S04]  /*8ad30*/  LDL.LU.64 R248, [R1+0x670] ;  /* 0x0006700001f87983 */ /* 0x002ee80000300a00 */
[----:B------:R-:W3:Y:S01]  /*8ad40*/  LDL.LU.64 R30, [R1+0x668] ;  /* 0x00066800011e7983 */ /* 0x000ee20000300a00 */
[----:B----4-:R-:W-:-:S03]  /*8ad50*/  PRMT R5, R84, 0x7770, RZ ;  /* 0x0000777054057816 */ /* 0x010fc600000000ff */
[----:B------:R-:W4:Y:S01]  /*8ad60*/  LDL.LU.64 R28, [R1+0x660] ;  /* 0x00066000011c7983 */ /* 0x000f220000300a00 */
[----:B------:R-:W-:Y:S01]  /*8ad70*/  PRMT R3, R84, 0x7771, RZ ;  /* 0x0000777154037816 */ /* 0x000fe200000000ff */
[----:B------:R-:W-:Y:S01]  /*8ad80*/  VIADD R0, R10, 0x59 ;  /* 0x000000590a007836 */ /* 0x000fe20000000000 */
[----:B------:R-:W1:Y:S01]  /*8ad90*/  LDC R22, c[0x0][0x228] ;  /* 0x00008a00ff167b82 */ /* 0x000e620000000800 */
[----:B------:R0:W-:Y:S04]  /*8ada0*/  @P5 STG.E.U8 desc[UR60][R250.64], R5 ;  /* 0x00000005fa005986 */ /* 0x0001e8000c10113c */
[----:B------:R2:W-:Y:S04]  /*8adb0*/  @P3 STG.E.U8 desc[UR60][R88.64], R3 ;  /* 0x0000000358003986 */ /* 0x0005e8000c10113c */
[----:B0-----:R-:W4:Y:S04]  /*8adc0*/  LDL.LU.64 R250, [R1+0x650] ;  /* 0x0006500001fa7983 */ /* 0x001f280000300a00 */
[----:B--2---:R-:W2:Y:S01]  /*8add0*/  LDL.LU.64 R88, [R1+0x2fb8] ;  /* 0x002fb80001587983 */ /* 0x004ea20000300a00 */
[----:B------:R-:W-:-:S02]  /*8ade0*/  ISETP.LT.AND P4, PT, R17, R6, !P6 ;  /* 0x000000061100720c */ /* 0x000fc40007781270 */
[----:B------:R-:W-:Y:S02]  /*8adf0*/  ISETP.LT.AND P6, PT, R14, R7, !P6 ;  /* 0x000000070e00720c */ /* 0x000fe400077c1270 */
[----:B------:R-:W0:Y:S01]  /*8ae00*/  LDC.64 R6, c[0x0][0x228] ;  /* 0x00008a00ff067b82 */ /* 0x000e220000000a00 */
[----:B------:R-:W-:Y:S02]  /*8ae10*/  ISETP.GE.AND P5, PT, R0, R13, PT ;  /* 0x0000000d0000720c */ /* 0x000fe40003fa6270 */
[C---:B------:R-:W-:Y:S02]  /*8ae20*/  PRMT R0, R84.reuse, 0x7772, RZ ;  /* 0x0000777254007816 */ /* 0x040fe400000000ff */
[----:B------:R-:W-:Y:S02]  /*8ae30*/  ISETP.LT.AND P3, PT, R15, R11, !P5 ;  /* 0x0000000b0f00720c */ /* 0x000fe40006f61270 */
[----:B------:R-:W-:Y:S01]  /*8ae40*/  PRMT R84, R84, 0x7773, RZ ;  /* 0x0000777354547816 */ /* 0x000fe200000000ff */
[----:B------:R-:W1:Y:S03]  /*8ae50*/  LDC R13, c[0x0][0x228] ;  /* 0x00008a00ff0d7b82 */ /* 0x000e660000000800 */
[----:B---3--:R3:W-:Y:S01]  /*8ae60*/  @P6 STG.E.U8 desc[UR60][R246.64], R0 ;  /* 0x00000000f6006986 */ /* 0x0087e2000c10113c */
[----:B------:R-:W-:-:S03]  /*8ae70*/  ISETP.LT.AND P6, PT, R16, R19, !P5 ;  /* 0x000000131000720c */ /* 0x000fc60006fc1270 */
[----:B------:R3:W-:Y:S01]  /*8ae80*/  @P4 STG.E.U8 desc[UR60][R244.64], R84 ;  /* 0x00000054f4004986 */ /* 0x0007e2000c10113c */
[----:B------:R-:W-:Y:S01]  /*8ae90*/  ISETP.LT.AND P4, PT, R17, R4, !P5 ;  /* 0x000000041100720c */ /* 0x000fe20006f81270 */
[----:B------:R-:W1:Y:S01]  /*8aea0*/  LDC R11, c[0x0][0x228] ;  /* 0x00008a00ff0b7b82 */ /* 0x000e620000000800 */
[----:B------:R-:W-:Y:S01]  /*8aeb0*/  ISETP.LT.AND P5, PT, R14, R9, !P5 ;  /* 0x000000090e00720c */ /* 0x000fe20006fa1270 */
[----:B---3--:R-:W3:Y:S01]  /*8aec0*/  LDL.LU.64 R246, [R1+0x628] ;  /* 0x0006280001f67983 */ /* 0x008ee20000300a00 */
[----:B------:R-:W-:-:S05]  /*8aed0*/  VIADD R0, R10, 0x5a ;  /* 0x0000005a0a007836 */ /* 0x000fca0000000000 */
[----:B------:R-:W3:Y:S01]  /*8aee0*/  LDC.64 R4, c[0x0][0x228] ;  /* 0x00008a00ff047b82 */ /* 0x000ee20000000a00 */
[----:B------:R-:W3:Y:S04]  /*8aef0*/  LDL.LU.64 R26, [R1+0x648] ;  /* 0x00064800011a7983 */ /* 0x000ee80000300a00 */
[----:B------:R-:W3:Y:S03]  /*8af00*/  LDL.LU.64 R244, [R1+0x640] ;  /* 0x0006400001f47983 */ /* 0x000ee60000300a00 */
[----:B------:R-:W3:Y:S01]  /*8af10*/  LDC R19, c[0x0][0x228] ;  /* 0x00008a00ff137b82 */ /* 0x000ee20000000800 */
[C---:B--2---:R-:W-:Y:S02]  /*8af20*/  PRMT R9, R88.reuse, 0x7770, RZ ;  /* 0x0000777058097816 */ /* 0x044fe400000000ff */
[----:B------:R-:W-:-:S03]  /*8af30*/  PRMT R3, R88, 0x7771, RZ ;  /* 0x0000777158037816 */ /* 0x000fc600000000ff */
[----:B------:R2:W-:Y:S01]  /*8af40*/  @P3 STG.E.U8 desc[UR60][R248.64], R9 ;  /* 0x00000009f8003986 */ /* 0x0005e2000c10113c */
[----:B0-----:R-:W-:Y:S02]  /*8af50*/  ISETP.GE.AND P3, PT, R0, R7, PT ;  /* 0x000000070000720c */ /* 0x001fe40003f66270 */
[C---:B------:R-:W-:Y:S02]  /*8af60*/  PRMT R0, R88.reuse, 0x7772, RZ ;  /* 0x0000777258007816 */ /* 0x040fe400000000ff */
[----:B------:R-:W-:Y:S01]  /*8af70*/  PRMT R88, R88, 0x7773, RZ ;  /* 0x0000777358587816 */ /* 0x000fe200000000ff */
[----:B------:R-:W-:Y:S04]  /*8af80*/  @P6 STG.E.U8 desc[UR60][R30.64], R3 ;  /* 0x000000031e006986 */ /* 0x000fe8000c10113c */
[----:B----4-:R-:W-:Y:S04]  /*8af90*/  @P5 STG.E.U8 desc[UR60][R28.64], R0 ;  /* 0x000000001c005986 */ /* 0x010fe8000c10113c */
[----:B--2---:R-:W2:Y:S04]  /*8afa0*/  LDL.LU.64 R248, [R1+0x620] ;  /* 0x0006200001f87983 */ /* 0x004ea80000300a00 */
[----:B------:R0:W-:Y:S04]  /*8afb0*/  @P4 STG.E.U8 desc[UR60][R250.64], R88 ;  /* 0x00000058fa004986 */ /* 0x0001e8000c10113c */
[----:B0-----:R-:W4:Y:S01]  /*8afc0*/  LDL.LU.64 R250, [R1+0x618] ;  /* 0x0006180001fa7983 */ /* 0x001f220000300a00 */
[----:B-1----:R-:W-:-:S02]  /*8afd0*/  ISETP.LT.AND P6, PT, R15, R13, !P3 ;  /* 0x0000000d0f00720c */ /* 0x002fc40005fc1270 */
[----:B------:R-:W-:Y:S01]  /*8afe0*/  ISETP.LT.AND P5, PT, R16, R23, !P3 ;  /* 0x000000171000720c */ /* 0x000fe20005fa1270 */
[----:B------:R-:W-:Y:S01]  /*8aff0*/  VIADD R7, R10, 0x5b ;  /* 0x0000005b0a077836 */ /* 0x000fe20000000000 */
[----:B------:R-:W-:Y:S01]  /*8b000*/  ISETP.LT.AND P4, PT, R17, R2, !P3 ;  /* 0x000000021100720c */ /* 0x000fe20005f81270 */
[----:B------:R-:W4:Y:S01]  /*8b010*/  LDL.LU.64 R28, [R1+0x608] ;  /* 0x00060800011c7983 */ /* 0x000f220000300a00 */
[----:B------:R-:W-:Y:S01]  /*8b020*/  ISETP.LT.AND P3, PT, R14, R11, !P3 ;  /* 0x0000000b0e00720c */ /* 0x000fe20005f61270 */
[----:B------:R-:W0:Y:S01]  /*8b030*/  LDC R13, c[0x0][0x228] ;  /* 0x00008a00ff0d7b82 */ /* 0x000e220000000800 */
[C---:B------:R-:W-:Y:S02]  /*8b040*/  PRMT R0, R85.reuse, 0x7770, RZ ;  /* 0x0000777055007816 */ /* 0x040fe400000000ff */
[----:B------:R-:W-:-:S03]  /*8b050*/  PRMT R9, R85, 0x7771, RZ ;  /* 0x0000777155097816 */ /* 0x000fc600000000ff */
[----:B---3--:R1:W-:Y:S01]  /*8b060*/  @P6 STG.E.U8 desc[UR60][R246.64], R0 ;  /* 0x00000000f6006986 */ /* 0x0083e2000c10113c */
[----:B------:R-:W-:Y:S01]  /*8b070*/  ISETP.GE.AND P6, PT, R7, R5, PT ;  /* 0x000000050700720c */ /* 0x000fe20003fc6270 */
[----:B------:R-:W3:Y:S02]  /*8b080*/  LDC.64 R2, c[0x0][0x228] ;  /* 0x00008a00ff027b82 */ /* 0x000ee40000000a00 */
[----:B------:R-:W-:Y:S01]  /*8b090*/  @P5 STG.E.U8 desc[UR60][R26.64], R9 ;  /* 0x000000091a005986 */ /* 0x000fe2000c10113c */
[----:B------:R-:W-:-:S05]  /*8b0a0*/  ISETP.LT.AND P5, PT, R15, R19, !P6 ;  /* 0x000000130f00720c */ /* 0x000fca00077a1270 */
[----:B------:R-:W3:Y:S01]  /*8b0b0*/  LDC R11, c[0x0][0x228] ;  /* 0x00008a00ff0b7b82 */ /* 0x000ee20000000800 */
[C---:B-1----:R-:W-:Y:S01]  /*8b0c0*/  PRMT R0, R85.reuse, 0x7772, RZ ;  /* 0x0000777255007816 */ /* 0x042fe200000000ff */
[----:B------:R-:W3:Y:S04]  /*8b0d0*/  LDL.LU.64 R246, [R1+0x600] ;  /* 0x0006000001f67983 */ /* 0x000ee80000300a00 */
[----:B------:R-:W-:Y:S01]  /*8b0e0*/  @P3 STG.E.U8 desc[UR60][R244.64], R0 ;  /* 0x00000000f4003986 */ /* 0x000fe2000c10113c */
[----:B------:R-:W-:Y:S01]  /*8b0f0*/  ISETP.LT.AND P3, PT, R16, R22, !P6 ;  /* 0x000000161000720c */ /* 0x000fe20007761270 */
[----:B------:R-:W1:Y:S01]  /*8b100*/  LDC R23, c[0x0][0x228] ;  /* 0x00008a00ff177b82 */ /* 0x000e620000000800 */
[----:B------:R-:W-:Y:S02]  /*8b110*/  PRMT R85, R85, 0x7773, RZ ;  /* 0x0000777355557816 */ /* 0x000fe400000000ff */
[----:B------:R-:W-:-:S02]  /*8b120*/  PRMT R7, R89, 0x7770, RZ ;  /* 0x0000777059077816 */ /* 0x000fc400000000ff */
[----:B------:R-:W-:-:S03]  /*8b130*/  PRMT R5, R89, 0x7771, RZ ;  /* 0x0000777159057816 */ /* 0x000fc600000000ff */
[----:B------:R-:W1:Y:S08]  /*8b140*/  LDC R22, c[0x0][0x228] ;  /* 0x00008a00ff167b82 */ /* 0x000e700000000800 */
[----:B------:R-:W1:Y:S01]  /*8b150*/  LDC R19, c[0x0][0x228] ;  /* 0x00008a00ff137b82 */ /* 0x000e620000000800 */
[----:B--2---:R2:W-:Y:S04]  /*8b160*/  @P4 STG.E.U8 desc[UR60][R248.64], R85 ;  /* 0x00000055f8004986 */ /* 0x0045e8000c10113c */
[----:B--2---:R-:W2:Y:S04]  /*8b170*/  LDL.LU.64 R248, [R1+0x5f8] ;  /* 0x0005f80001f87983 */ /* 0x004ea80000300a00 */
[----:B------:R-:W2:Y:S04]  /*8b180*/  LDL.LU.64 R244, [R1+0x5f0] ;  /* 0x0005f00001f47983 */ /* 0x000ea80000300a00 */
[----:B----4-:R4:W-:Y:S04]  /*8b190*/  @P5 STG.E.U8 desc[UR60][R250.64], R7 ;  /* 0x00000007fa005986 */ /* 0x0109e8000c10113c */
[----:B------:R0:W-:Y:S04]  /*8b1a0*/  @P3 STG.E.U8 desc[UR60][R86.64], R5 ;  /* 0x0000000556003986 */ /* 0x0001e8000c10113c */
[----:B----4-:R-:W4:Y:S01]  /*8b1b0*/  LDL.LU.64 R250, [R1+0x5d0] ;  /* 0x0005d00001fa7983 */ /* 0x010f220000300a00 */
[----:B------:R-:W-:Y:S01]  /*8b1c0*/  ISETP.LT.AND P4, PT, R17, R8, !P6 ;  /* 0x000000081100720c */ /* 0x000fe20007781270 */
[----:B------:R-:W-:Y:S01]  /*8b1d0*/  VIADD R0, R10, 0x5c ;  /* 0x0000005c0a007836 */ /* 0x000fe20000000000 */
[----:B------:R-:W2:Y:S01]  /*8b1e0*/  LDC.64 R8, c[0x0][0x228] ;  /* 0x00008a00ff087b82 */ /* 0x000ea20000000a00 */
[----:B0-----:R-:W2:Y:S01]  /*8b1f0*/  LDL.LU.64 R86, [R1+0x2fb0] ;  /* 0x002fb00001567983 */ /* 0x001ea20000300a00 */
[----:B------:R-:W-:-:S02]  /*8b200*/  ISETP.LT.AND P6, PT, R14, R13, !P6 ;  /* 0x0000000d0e00720c */ /* 0x000fc400077c1270 */
[----:B---3--:R-:W-:Y:S01]  /*8b210*/  ISETP.GE.AND P5, PT, R0, R3, PT ;  /* 0x000000030000720c */ /* 0x008fe20003fa6270 */
[----:B------:R-:W3:Y:S01]  /*8b220*/  LDL.LU.64 R32, [R1+0x5c8] ;  /* 0x0005c80001207983 */ /* 0x000ee20000300a00 */
[----:B------:R-:W-:Y:S02]  /*8b230*/  PRMT R0, R89, 0x7772, RZ ;  /* 0x0000777259007816 */ /* 0x000fe400000000ff */
[----:B------:R-:W-:Y:S01]  /*8b240*/  ISETP.LT.AND P3, PT, R15, R11, !P5 ;  /* 0x0000000b0f00720c */ /* 0x000fe20006f61270 */
[----:B------:R-:W0:Y:S01]  /*8b250*/  LDC R7, c[0x0][0x228] ;  /* 0x00008a00ff077b82 */ /* 0x000e220000000800 */
[----:B------:R-:W-:-:S05]  /*8b260*/  PRMT R89, R89, 0x7773, RZ ;  /* 0x0000777359597816 */ /* 0x000fca00000000ff */
[----:B------:R1:W-:Y:S02]  /*8b270*/  @P6 STG.E.U8 desc[UR60][R28.64], R0 ;  /* 0x000000001c006986 */ /* 0x0003e4000c10113c */
[----:B-1----:R-:W-:Y:S01]  /*8b280*/  ISETP.LT.AND P6, PT, R16, R23, !P5 ;  /* 0x000000171000720c */ /* 0x002fe20006fc1270 */
[----:B------:R-:W1:Y:S01]  /*8b290*/  LDC R13, c[0x0][0x228] ;  /* 0x00008a00ff0d7b82 */ /* 0x000e620000000800 */
[----:B------:R0:W-:Y:S01]  /*8b2a0*/  @P4 STG.E.U8 desc[UR60][R246.64], R89 ;  /* 0x00000059f6004986 */ /* 0x0001e2000c10113c */
[----:B------:R-:W-:Y:S02]  /*8b2b0*/  ISETP.LT.AND P4, PT, R17, R22, !P5 ;  /* 0x000000161100720c */ /* 0x000fe40006f81270 */
[----:B------:R-:W-:-:S04]  /*8b2c0*/  ISETP.LT.AND P5, PT, R14, R19, !P5 ;  /* 0x000000130e00720c */ /* 0x000fc80006fa1270 */
[----:B------:R-:W1:Y:S01]  /*8b2d0*/  LDC R11, c[0x0][0x228] ;  /* 0x00008a00ff0b7b82 */ /* 0x000e620000000800 */
[----:B------:R-:W-:Y:S01]  /*8b2e0*/  VIADD R0, R10, 0x5d ;  /* 0x0000005d0a007836 */ /* 0x000fe20000000000 */
[----:B------:R-:W3:Y:S04]  /*8b2f0*/  LDL.LU.64 R28, [R1+0x5c0] ;  /* 0x0005c000011c7983 */ /* 0x000ee80000300a00 */
[----:B0-----:R-:W3:Y:S02]  /*8b300*/  LDL.LU.64 R246, [R1+0x5b8] ;  /* 0x0005b80001f67983 */ /* 0x001ee40000300a00 */
[----:B------:R-:W0:Y:S08]  /*8b310*/  LDC.64 R22, c[0x0][0x228] ;  /* 0x00008a00ff167b82 */ /* 0x000e300000000a00 */
[----:B------:R-:W0:Y:S01]  /*8b320*/  LDC R19, c[0x0][0x228] ;  /* 0x00008a00ff137b82 */ /* 0x000e220000000800 */
[----:B--2---:R-:W-:-:S02]  /*8b330*/  PRMT R5, R86, 0x7770, RZ ;  /* 0x0000777056057816 */ /* 0x004fc400000000ff */
[----:B------:R-:W-:-:S03]  /*8b340*/  PRMT R3, R86, 0x7771, RZ ;  /* 0x0000777156037816 */ /* 0x000fc600000000ff */
[----:B------:R2:W-:Y:S01]  /*8b350*/  @P3 STG.E.U8 desc[UR60][R248.64], R5 ;  /* 0x00000005f8003986 */ /* 0x0005e2000c10113c */
[----:B------:R-:W-:Y:S02]  /*8b360*/  ISETP.GE.AND P3, PT, R0, R9, PT ;  /* 0x000000090000720c */ /* 0x000fe40003f66270 */
[----:B------:R-:W-:Y:S01]  /*8b370*/  PRMT R0, R86, 0x7772, RZ ;  /* 0x0000777256007816 */ /* 0x000fe200000000ff */
[----:B------:R-:W-:Y:S01]  /*8b380*/  @P6 STG.E.U8 desc[UR60][R244.64], R3 ;  /* 0x00000003f4006986 */ /* 0x000fe2000c10113c */
[----:B------:R-:W0:Y:S03]  /*8b390*/  LDC R9, c[0x0][0x228] ;  /* 0x00008a00ff097b82 */ /* 0x000e260000000800 */
[----:B------:R1:W-:Y:S04]  /*8b3a0*/  @P5 STG.E.U8 desc[UR60][R90.64], R0 ;  /* 0x000000005a005986 */ /* 0x0003e8000c10113c */
[----:B--2---:R-:W2:Y:S04]  /*8b3b0*/  LDL.LU.64 R248, [R1+0x5a8] ;  /* 0x0005a80001f87983 */ /* 0x004ea80000300a00 */
[----:B-1----:R-:W3:Y:S01]  /*8b3c0*/  LDL.LU.64 R90, [R1+0x2fa8] ;  /* 0x002fa800015a7983 */ /* 0x002ee20000300a00 */
[----:B------:R-:W-:-:S02]  /*8b3d0*/  ISETP.LT.AND P6, PT, R15, R12, !P3 ;  /* 0x0000000c0f00720c */ /* 0x000fc40005fc1270 */
[----:B------:R-:W-:Y:S01]  /*8b3e0*/  PRMT R86, R86, 0x7773, RZ ;  /* 0x0000777356567816 */ /* 0x000fe200000000ff */
[----:B------:R-:W2:Y:S01]  /*8b3f0*/  LDL.LU.64 R30, [R1+0x5a0] ;  /* 0x0005a000011e7983 */ /* 0x000ea20000300a00 */
[----:B------:R-:W-:Y:S01]  /*8b400*/  ISETP.LT.AND P5, PT, R16, R7, !P3 ;  /* 0x000000071000720c */ /* 0x000fe20005fa1270 */
[----:B------:R-:W-:Y:S01]  /*8b410*/  VIADD R0, R10, 0x5e ;  /* 0x0000005e0a007836 */ /* 0x000fe20000000000 */
[----:B------:R-:W1:Y:S01]  /*8b420*/  LDC R7, c[0x0][0x228] ;  /* 0x00008a00ff077b82 */ /* 0x000e620000000800 */
[----:B----4-:R4:W-:Y:S01]  /*8b430*/  @P4 STG.E.U8 desc[UR60][R250.64], R86 ;  /* 0x00000056fa004986 */ /* 0x0109e2000c10113c */
[----:B------:R-:W-:Y:S02]  /*8b440*/  ISETP.LT.AND P4, PT, R17, R13, !P3 ;  /* 0x0000000d1100720c */ /* 0x000fe40005f81270 */
[----:B------:R-:W-:Y:S01]  /*8b450*/  ISETP.LT.AND P3, PT, R14, R11, !P3 ;  /* 0x0000000b0e00720c */ /* 0x000fe20005f61270 */
[----:B------:R-:W2:Y:S03]  /*8b460*/  LDL.LU.64 R26, [R1+0x598] ;  /* 0x00059800011a7983 */ /* 0x000ea60000300a00 */
[----:B------:R-:W1:Y:S01]  /*8b470*/  LDC.64 R12, c[0x0][0x228] ;  /* 0x00008a00ff0c7b82 */ /* 0x000e620000000a00 */
[----:B------:R-:W2:Y:S04]  /*8b480*/  LDL.LU.64 R244, [R1+0x590] ;  /* 0x0005900001f47983 */ /* 0x000ea80000300a00 */
[----:B----4-:R-:W4:Y:S03]  /*8b490*/  LDL.LU.64 R250, [R1+0x578] ;  /* 0x0005780001fa7983 */ /* 0x010f260000300a00 */
[----:B------:R-:W1:Y:S01]  /*8b4a0*/  LDC R11, c[0x0][0x228] ;  /* 0x00008a00ff0b7b82 */ /* 0x000e620000000800 */
[----:B---3--:R-:W-:-:S02]  /*8b4b0*/  PRMT R5, R90, 0x7770, RZ ;  /* 0x000077705a057816 */ /* 0x008fc400000000ff */
[----:B------:R-:W-:-:S03]  /*8b4c0*/  PRMT R3, R90, 0x7771, RZ ;  /* 0x000077715a037816 */ /* 0x000fc600000000ff */
[----:B------:R-:W-:Y:S01]  /*8b4d0*/  @P6 STG.E.U8 desc[UR60][R32.64], R5 ;  /* 0x0000000520006986 */ /* 0x000fe2000c10113c */
[----:B0-----:R-:W-:Y:S02]  /*8b4e0*/  ISETP.GE.AND P6, PT, R0, R23, PT ;  /* 0x000000170000720c */ /* 0x001fe40003fc6270 */
[C---:B------:R-:W-:Y:S01]  /*8b4f0*/  PRMT R0, R90.reuse, 0x7772, RZ ;  /* 0x000077725a007816 */ /* 0x040fe200000000ff */
[----:B------:R-:W-:Y:S01]  /*8b500*/  @P5 STG.E.U8 desc[UR60][R28.64], R3 ;  /* 0x000000031c005986 */ /* 0x000fe2000c10113c */
[----:B------:R-:W-:Y:S01]  /*8b510*/  PRMT R90, R90, 0x7773, RZ ;  /* 0x000077735a5a7816 */ /* 0x000fe200000000ff */
[----:B------:R-:W0:Y:S02]  /*8b520*/  LDC R23, c[0x0][0x228] ;  /* 0x00008a00ff177b82 */ /* 0x000e240000000800 */
[----:B------:R-:W-:Y:S04]  /*8b530*/  @P3 STG.E.U8 desc[UR60][R246.64], R0 ;  /* 0x00000000f6003986 */ /* 0x000fe8000c10113c */
[----:B--2---:R2:W-:Y:S04]  /*8b540*/  @P4 STG.E.U8 desc[UR60][R248.64], R90 ;  /* 0x0000005af8004986 */ /* 0x0045e8000c10113c */
[----:B--2---:R-:W2:Y:S01]  /*8b550*/  LDL.LU.64 R248, [R1+0x570] ;  /* 0x0005700001f87983 */ /* 0x004ea20000300a00 */
[----:B------:R-:W-:-:S02]  /*8b560*/  ISETP.LT.AND P5, PT, R15, R6, !P6 ;  /* 0x000000060f00720c */ /* 0x000fc400077a1270 */
[----:B------:R-:W-:Y:S01]  /*8b570*/  ISETP.LT.AND P3, PT, R16, R9, !P6 ;  /* 0x000000091000720c */ /* 0x000fe20007761270 */
[----:B------:R-:W-:Y:S01]  /*8b580*/  VIADD R0, R10, 0x5f ;  /* 0x0000005f0a007836 */ /* 0x000fe20000000000 */
[----:B------:R-:W3:Y:S01]  /*8b590*/  LDC R9, c[0x0][0x228] ;  /* 0x00008a00ff097b82 */ /* 0x000ee20000000800 */
[----:B------:R-:W-:Y:S01]  /*8b5a0*/  ISETP.LT.AND P4, PT, R17, R24, !P6 ;  /* 0x000000181100720c */ /* 0x000fe20007781270 */
[----:B------:R-:W2:Y:S01]  /*8b5b0*/  LDL.LU.64 R28, [R1+0x560] ;  /* 0x00056000011c7983 */ /* 0x000ea20000300a00 */
[----:B-1----:R-:W-:Y:S02]  /*8b5c0*/  ISETP.LT.AND P6, PT, R14, R7, !P6 ;  /* 0x000000070e00720c */ /* 0x002fe400077c1270 */
[C---:B------:R-:W-:Y:S01]  /*8b5d0*/  PRMT R5, R87.reuse, 0x7770, RZ ;  /* 0x0000777057057816 */ /* 0x040fe200000000ff */
[----:B------:R-:W2:Y:S01]  /*8b5e0*/  LDL.LU.64 R246, [R1+0x558] ;  /* 0x0005580001f67983 */ /* 0x000ea20000300a00 */
[----:B------:R-:W-:Y:S01]  /*8b5f0*/  PRMT R3, R87, 0x7771, RZ ;  /* 0x0000777157037816 */ /* 0x000fe200000000ff */
[----:B------:R-:W1:Y:S02]  /*8b600*/  LDC.64 R6, c[0x0][0x228] ;  /* 0x00008a00ff067b82 */ /* 0x000e640000000a00 */
[----:B------:R-:W-:Y:S01]  /*8b610*/  @P5 STG.E.U8 desc[UR60][R30.64], R5 ;  /* 0x000000051e005986 */ /* 0x000fe2000c10113c */
[----:B------:R-:W-:-:S02]  /*8b620*/  ISETP.GE.AND P5, PT, R0, R13, PT ;  /* 0x0000000d0000720c */ /* 0x000fc40003fa6270 */
[----:B------:R-:W-:Y:S01]  /*8b630*/  PRMT R0, R87, 0x7772, RZ ;  /* 0x0000777257007816 */ /* 0x000fe200000000ff */
[----:B------:R0:W-:Y:S01]  /*8b640*/  @P3 STG.E.U8 desc[UR60][R26.64], R3 ;  /* 0x000000031a003986 */ /* 0x0001e2000c10113c */
[----:B------:R-:W-:Y:S01]  /*8b650*/  ISETP.LT.AND P3, PT, R15, R4, !P5 ;  /* 0x000000040f00720c */ /* 0x000fe20006f61270 */
[----:B------:R-:W1:Y:S01]  /*8b660*/  LDC R13, c[0x0][0x228] ;  /* 0x00008a00ff0d7b82 */ /* 0x000e620000000800 */
[----:B------:R-:W-:Y:S01]  /*8b670*/  PRMT R87, R87, 0x7773, RZ ;  /* 0x0000777357577816 */ /* 0x000fe200000000ff */
[----:B------:R0:W-:Y:S01]  /*8b680*/  @P6 STG.E.U8 desc[UR60][R244.64], R0 ;  /* 0x00000000f4006986 */ /* 0x0001e2000c10113c */
[----:B------:R-:W-:-:S03]  /*8b690*/  ISETP.LT.AND P6, PT, R16, R11, !P5 ;  /* 0x0000000b1000720c */ /* 0x000fc60006fc1270 */
[----:B----4-:R4:W-:Y:S01]  /*8b6a0*/  @P4 STG.E.U8 desc[UR60][R250.64], R87 ;  /* 0x00000057fa004986 */ /* 0x0109e2000c10113c */
[----:B------:R-:W-:Y:S01]  /*8b6b0*/  ISETP.LT.AND P4, PT, R17, R19, !P5 ;  /* 0x000000131100720c */ /* 0x000fe20006f81270 */
[----:B------:R-:W1:Y:S01]  /*8b6c0*/  LDC R11, c[0x0][0x228] ;  /* 0x00008a00ff0b7b82 */ /* 0x000e620000000800 */
[----:B---3--:R-:W-:Y:S02]  /*8b6d0*/  ISETP.LT.AND P5, PT, R14, R9, !P5 ;  /* 0x000000090e00720c */ /* 0x008fe40006fa1270 */
[C---:B------:R-:W-:Y:S02]  /*8b6e0*/  PRMT R9, R91.reuse, 0x7770, RZ ;  /* 0x000077705b097816 */ /* 0x040fe400000000ff */
[----:B0-----:R-:W-:Y:S01]  /*8b6f0*/  PRMT R3, R91, 0x7771, RZ ;  /* 0x000077715b037816 */ /* 0x001fe200000000ff */
[----:B------:R-:W-:Y:S02]  /*8b700*/  VIADD R0, R10, 0x60 ;  /* 0x000000600a007836 */ /* 0x000fe40000000000 */
[----:B------:R-:W0:Y:S01]  /*8b710*/  LDC.64 R4, c[0x0][0x228] ;  /* 0x00008a00ff047b82 */ /* 0x000e220000000a00 */
[----:B----4-:R-:W3:Y:S04]  /*8b720*/  LDL.LU.64 R250, [R1+0x550] ;  /* 0x0005500001fa7983 */ /* 0x010ee80000300a00 */
[----:B------:R-:W4:Y:S03]  /*8b730*/  LDL.LU.64 R244, [R1+0x548] ;  /* 0x0005480001f47983 */ /* 0x000f260000300a00 */
[----:B------:R-:W4:Y:S08]  /*8b740*/  LDC R19, c[0x0][0x228] ;  /* 0x00008a00ff137b82 */ /* 0x000f300000000800 */
[----:B------:R-:W4:Y:S01]  /*8b750*/  LDC R24, c[0x0][0x228] ;  /* 0x00008a00ff187b82 */ /* 0x000f220000000800 */
[----:B--2---:R2:W-:Y:S04]  /*8b760*/  @P3 STG.E.U8 desc[UR60][R248.64], R9 ;  /* 0x00000009f8003986 */ /* 0x0045e8000c10113c */
[----:B------:R1:W-:Y:S04]  /*8b770*/  @P6 STG.E.U8 desc[UR60][R92.64], R3 ;  /* 0x000000035c006986 */ /* 0x0003e8000c10113c */
[----:B--2---:R-:W2:Y:S04]  /*8b780*/  LDL.LU.64 R248, [R1+0x530] ;  /* 0x0005300001f87983 */ /* 0x004ea80000300a00 */
[----:B-1----:R-:W3:Y:S01]  /*8b790*/  LDL.LU.64 R92, [R1+0x2fa0] ;  /* 0x002fa000015c7983 */ /* 0x002ee20000300a00 */
[----:B------:R-:W-:-:S02]  /*8b7a0*/  ISETP.GE.AND P3, PT, R0, R7, PT ;  /* 0x000000070000720c */ /* 0x000fc40003f66270 */
[----:B------:R-:W-:Y:S01]  /*8b7b0*/  PRMT R0, R91, 0x7772, RZ ;  /* 0x000077725b007816 */ /* 0x000fe200000000ff */
[----:B------:R-:W2:Y:S01]  /*8b7c0*/  LDL.LU.64 R32, [R1+0x528] ;  /* 0x0005280001207983 */ /* 0x000ea20000300a00 */
[----:B------:R-:W-:Y:S02]  /*8b7d0*/  ISETP.LT.AND P6, PT, R15, R2, !P3 ;  /* 0x000000020f00720c */ /* 0x000fe40005fc1270 */
[----:B------:R-:W-:Y:S01]  /*8b7e0*/  PRMT R91, R91, 0x7773, RZ ;  /* 0x000077735b5b7816 */ /* 0x000fe200000000ff */
[----:B------:R1:W-:Y:S01]  /*8b7f0*/  @P5 STG.E.U8 desc[UR60][R28.64], R0 ;  /* 0x000000001c005986 */ /* 0x0003e2000c10113c */
[----:B------:R-:W-:Y:S01]  /*8b800*/  ISETP.LT.AND P5, PT, R16, R13, !P3 ;  /* 0x0000000d1000720c */ /* 0x000fe20005fa1270 */
[----:B------:R-:W2:Y:S02]  /*8b810*/  LDC.64 R2, c[0x0][0x228] ;  /* 0x00008a00ff027b82 */ /* 0x000ea40000000a00 */
[----:B------:R0:W-:Y:S01]  /*8b820*/  @P4 STG.E.U8 desc[UR60][R246.64], R91 ;  /* 0x0000005bf6004986 */ /* 0x0001e2000c10113c */
[----:B------:R-:W-:-:S02]  /*8b830*/  ISETP.LT.AND P4, PT, R17, R23, !P3 ;  /* 0x000000171100720c */ /* 0x000fc40005f81270 */
[----:B------:R-:W-:-:S03]  /*8b840*/  ISETP.LT.AND P3, PT, R14, R11, !P3 ;  /* 0x0000000b0e00720c */ /* 0x000fc60005f61270 */
[----:B------:R-:W2:Y:S01]  /*8b850*/  LDC R13, c[0x0][0x228] ;  /* 0x00008a00ff0d7b82 */ /* 0x000ea20000000800 */
[----:B-1----:R-:W-:Y:S01]  /*8b860*/  VIADD R0, R10, 0x61 ;  /* 0x000000610a007836 */ /* 0x002fe20000000000 */
[----:B------:R-:W2:Y:S04]  /*8b870*/  LDL.LU.64 R28, [R1+0x520] ;  /* 0x00052000011c7983 */ /* 0x000ea80000300a00 */
[----:B0-----:R-:W2:Y:S02]  /*8b880*/  LDL.LU.64 R246, [R1+0x518] ;  /* 0x0005180001f67983 */ /* 0x001ea40000300a00 */
[----:B------:R-:W0:Y:S08]  /*8b890*/  LDC R11, c[0x0][0x228] ;  /* 0x00008a00ff0b7b82 */ /* 0x000e300000000800 */
[----:B------:R-:W1:Y:S01]  /*8b8a0*/  LDC R23, c[0x0][0x228] ;  /* 0x00008a00ff177b82 */ /* 0x000e620000000800 */
[----:B---3--:R-:W-:-:S02]  /*8b8b0*/  PRMT R9, R92, 0x7770, RZ ;  /* 0x000077705c097816 */ /* 0x008fc400000000ff */
[----:B------:R-:W-:-:S03]  /*8b8c0*/  PRMT R7, R92, 0x7771, RZ ;  /* 0x000077715c077816 */ /* 0x000fc600000000ff */
[----:B------:R3:W-:Y:S01]  /*8b8d0*/  @P6 STG.E.U8 desc[UR60][R250.64], R9 ;  /* 0x00000009fa006986 */ /* 0x0007e2000c10113c */
[----:B------:R-:W-:Y:S02]  /*8b8e0*/  ISETP.GE.AND P6, PT, R0, R5, PT ;  /* 0x000000050000720c */ /* 0x000fe40003fc6270 */
[----:B------:R-:W-:Y:S01]  /*8b8f0*/  PRMT R0, R92, 0x7772, RZ ;  /* 0x000077725c007816 */ /* 0x000fe200000000ff */
[----:B----4-:R-:W-:Y:S04]  /*8b900*/  @P5 STG.E.U8 desc[UR60][R244.64], R7 ;  /* 0x00000007f4005986 */ /* 0x010fe8000c10113c */
[----:B------:R4:W-:Y:S04]  /*8b910*/  @P3 STG.E.U8 desc[UR60][R96.64], R0 ;  /* 0x0000000060003986 */ /* 0x0009e8000c10113c */
[----:B---3--:R-:W3:Y:S04]  /*8b920*/  LDL.LU.64 R250, [R1+0x508] ;  /* 0x0005080001fa7983 */ /* 0x008ee80000300a00 */
[----:B----4-:R-:W4:Y:S01]  /*8b930*/  LDL.LU.64 R96, [R1+0x2f98] ;  /* 0x002f980001607983 */ /* 0x010f220000300a00 */
[----:B------:R-:W-:-:S02]  /*8b940*/  ISETP.LT.AND P5, PT, R15, R8, !P6 ;  /* 0x000000080f00720c */ /* 0x000fc400077a1270 */
[----:B------:R-:W-:Y:S01]  /*8b950*/  PRMT R92, R92, 0x7773, RZ ;  /* 0x000077735c5c7816 */ /* 0x000fe200000000ff */
[----:B------:R-:W3:Y:S01]  /*8b960*/  LDL.LU.64 R30, [R1+0x500] ;  /* 0x00050000011e7983 */ /* 0x000ee20000300a00 */
[----:B------:R-:W-:Y:S01]  /*8b970*/  ISETP.LT.AND P3, PT, R16, R19, !P6 ;  /* 0x000000131000720c */ /* 0x000fe20007761270 */
[----:B------:R-:W-:Y:S01]  /*8b980*/  VIADD R0, R10, 0x62 ;  /* 0x000000620a007836 */ /* 0x000fe20000000000 */
[----:B------:R-:W1:Y:S01]  /*8b990*/  LDC R19, c[0x0][0x228] ;  /* 0x00008a00ff137b82 */ /* 0x000e620000000800 */
[----:B--2---:R2:W-:Y:S01]  /*8b9a0*/  @P4 STG.E.U8 desc[UR60][R248.64], R92 ;  /* 0x0000005cf8004986 */ /* 0x0045e2000c10113c */
[----:B------:R-:W-:Y:S02]  /*8b9b0*/  ISETP.LT.AND P4, PT, R17, R24, !P6 ;  /* 0x000000181100720c */ /* 0x000fe40007781270 */
[----:B------:R-:W-:Y:S01]  /*8b9c0*/  ISETP.LT.AND P6, PT, R14, R13, !P6 ;  /* 0x0000000d0e00720c */ /* 0x000fe200077c1270 */
[----:B------:R-:W3:Y:S03]  /*8b9d0*/  LDL.LU.64 R26, [R1+0x4f8] ;  /* 0x0004f800011a7983 */ /* 0x000ee60000300a00 */
[----:B------:R-:W1:Y:S01]  /*8b9e0*/  LDC.64 R8, c[0x0][0x228] ;  /* 0x00008a00ff087b82 */ /* 0x000e620000000a00 */
[----:B------:R-:W3:Y:S04]  /*8b9f0*/  LDL.LU.64 R244, [R1+0x4f0] ;  /* 0x0004f00001f47983 */ /* 0x000ee80000300a00 */
[----:B--2---:R-:W2:Y:S03]  /*8ba00*/  LDL.LU.64 R248, [R1+0x4d8] ;  /* 0x0004d80001f87983 */ /* 0x004ea60000300a00 */
[----:B------:R-:W2:Y:S08]  /*8ba10*/  LDC R13, c[0x0][0x228] ;  /* 0x00008a00ff0d7b82 */ /* 0x000eb00000000800 */
[----:B------:R-:W2:Y:S01]  /*8ba20*/  LDC R24, c[0x0][0x228] ;  /* 0x00008a00ff187b82 */ /* 0x000ea20000000800 */
[----:B----4-:R-:W-:-:S02]  /*8ba30*/  PRMT R7, R96, 0x7770, RZ ;  /* 0x0000777060077816 */ /* 0x010fc400000000ff */
[----:B------:R-:W-:-:S03]  /*8ba40*/  PRMT R5, R96, 0x7771, RZ ;  /* 0x0000777160057816 */ /* 0x000fc600000000ff */
[----:B------:R4:W-:Y:S01]  /*8ba50*/  @P5 STG.E.U8 desc[UR60][R32.64], R7 ;  /* 0x0000000720005986 */ /* 0x0009e2000c10113c */
[----:B------:R-:W-:Y:S02]  /*8ba60*/  ISETP.GE.AND P5, PT, R0, R3, PT ;  /* 0x000000030000720c */ /* 0x000fe40003fa6270 */
[C---:B------:R-:W-:Y:S02]  /*8ba70*/  PRMT R0, R96.reuse, 0x7772, RZ ;  /* 0x0000777260007816 */ /* 0x040fe400000000ff */
[----:B------:R-:W-:Y:S01]  /*8ba80*/  PRMT R96, R96, 0x7773, RZ ;  /* 0x0000777360607816 */ /* 0x000fe200000000ff */
[----:B------:R-:W-:Y:S04]  /*8ba90*/  @P3 STG.E.U8 desc[UR60][R28.64], R5 ;  /* 0x000000051c003986 */ /* 0x000fe8000c10113c */
[----:B------:R-:W-:Y:S01]  /*8baa0*/  @P6 STG.E.U8 desc[UR60][R246.64], R0 ;  /* 0x00000000f6006986 */ /* 0x000fe2000c10113c */
[----:B----4-:R-:W4:Y:S03]  /*8bab0*/  LDC R7, c[0x0][0x228] ;  /* 0x00008a00ff077b82 */ /* 0x010f260000000800 */
[----:B---3--:R3:W-:Y:S04]  /*8bac0*/  @P4 STG.E.U8 desc[UR60][R250.64], R96 ;  /* 0x00000060fa004986 */ /* 0x0087e8000c10113c */
[----:B---3--:R-:W3:Y:S01]  /*8bad0*/  LDL.LU.64 R250, [R1+0x4d0] ;  /* 0x0004d00001fa7983 */ /* 0x008ee20000300a00 */
[----:B------:R-:W-:-:S02]  /*8bae0*/  ISETP.LT.AND P3, PT, R15, R22, !P5 ;  /* 0x000000160f00720c */ /* 0x000fc40006f61270 */
[----:B0-----:R-:W-:Y:S01]  /*8baf0*/  ISETP.LT.AND P6, PT, R16, R11, !P5 ;  /* 0x0000000b1000720c */ /* 0x001fe20006fc1270 */
[----:B------:R-:W-:Y:S01]  /*8bb00*/  VIADD R0, R10, 0x63 ;  /* 0x000000630a007836 */ /* 0x000fe20000000000 */
[----:B-1----:R-:W-:Y:S01]  /*8bb10*/  ISETP.LT.AND P4, PT, R17, R23, !P5 ;  /* 0x000000171100720c */ /* 0x002fe20006f81270 */
[----:B------:R-:W3:Y:S01]  /*8bb20*/  LDL.LU.64 R28, [R1+0x4c0] ;  /* 0x0004c000011c7983 */ /* 0x000ee20000300a00 */
[----:B------:R-:W-:Y:S01]  /*8bb30*/  ISETP.LT.AND P5, PT, R14, R19, !P5 ;  /* 0x000000130e00720c */ /* 0x000fe20006fa1270 */
[----:B------:R-:W0:Y:S01]  /*8bb40*/  LDC R11, c[0x0][0x228] ;  /* 0x00008a00ff0b7b82 */ /* 0x000e220000000800 */
[C---:B------:R-:W-:Y:S01]  /*8bb50*/  PRMT R5, R93.reuse, 0x7770, RZ ;  /* 0x000077705d057816 */ /* 0x040fe200000000ff */
[----:B------:R-:W3:Y:S01]  /*8bb60*/  LDL.LU.64 R246, [R1+0x4b8] ;  /* 0x0004b80001f67983 */ /* 0x000ee20000300a00 */
[----:B------:R-:W-:-:S03]  /*8bb70*/  PRMT R3, R93, 0x7771, RZ ;  /* 0x000077715d037816 */ /* 0x000fc600000000ff */
[----:B------:R1:W-:Y:S01]  /*8bb80*/  @P3 STG.E.U8 desc[UR60][R30.64], R5 ;  /* 0x000000051e003986 */ /* 0x0003e2000c10113c */
[----:B------:R-:W-:Y:S01]  /*8bb90*/  ISETP.GE.AND P3, PT, R0, R9, PT ;  /* 0x000000090000720c */ /* 0x000fe20003f66270 */
[----:B------:R-:W0:Y:S01]  /*8bba0*/  LDC.64 R22, c[0x0][0x228] ;  /* 0x00008a00ff167b82 */ /* 0x000e220000000a00 */
[----:B------:R-:W-:Y:S01]  /*8bbb0*/  PRMT R0, R93, 0x7772, RZ ;  /* 0x000077725d007816 */ /* 0x000fe200000000ff */
[----:B------:R2:W-:Y:S01]  /*8bbc0*/  @P6 STG.E.U8 desc[UR60][R26.64], R3 ;  /* 0x000000031a006986 */ /* 0x0005e2000c10113c */
[----:B------:R-:W-:-:S03]  /*8bbd0*/  ISETP.LT.AND P6, PT, R15, R12, !P3 ;  /* 0x0000000c0f00720c */ /* 0x000fc60005fc1270 */
[----:B------:R-:W-:Y:S01]  /*8bbe0*/  @P5 STG.E.U8 desc[UR60][R244.64], R0 ;  /* 0x00000000f4005986 */ /* 0x000fe2000c10113c */
[----:B----4-:R-:W-:Y:S01]  /*8bbf0*/  ISETP.LT.AND P5, PT, R16, R7, !P3 ;  /* 0x000000071000720c */ /* 0x010fe20005fa1270 */
[----:B------:R-:W4:Y:S01]  /*8bc00*/  LDC R9, c[0x0][0x228] ;  /* 0x00008a00ff097b82 */ /* 0x000f220000000800 */
[----:B------:R-:W-:Y:S02]  /*8bc10*/  PRMT R93, R93, 0x7773, RZ ;  /* 0x000077735d5d7816 */ /* 0x000fe400000000ff */
[C---:B-1----:R-:W-:Y:S02]  /*8bc20*/  PRMT R5, R97.reuse, 0x7770, RZ ;  /* 0x0000777061057816 */ /* 0x042fe400000000ff */
[----:B--2---:R-:W-:Y:S01]  /*8bc30*/  PRMT R3, R97, 0x7771, RZ ;  /* 0x0000777161037816 */ /* 0x004fe200000000ff */
[----:B------:R1:W-:Y:S02]  /*8bc40*/  @P4 STG.E.U8 desc[UR60][R248.64], R93 ;  /* 0x0000005df8004986 */ /* 0x0003e4000c10113c */
[----:B------:R-:W2:Y:S08]  /*8bc50*/  LDC R7, c[0x0][0x228] ;  /* 0x00008a00ff077b82 */ /* 0x000eb00000000800 */
[----:B------:R-:W2:Y:S01]  /*8bc60*/  LDC R19, c[0x0][0x228] ;  /* 0x00008a00ff137b82 */ /* 0x000ea20000000800 */
[----:B-1----:R-:W2:Y:S04]  /*8bc70*/  LDL.LU.64 R248, [R1+0x4b0] ;  /* 0x0004b00001f87983 */ /* 0x002ea80000300a00 */
[----:B------:R-:W2:Y:S04]  /*8bc80*/  LDL.LU.64 R244, [R1+0x4a8] ;  /* 0x0004a80001f47983 */ /* 0x000ea80000300a00 */
[----:B---3--:R1:W-:Y:S04]  /*8bc90*/  @P6 STG.E.U8 desc[UR60][R250.64], R5 ;  /* 0x00000005fa006986 */ /* 0x0083e8000c10113c */
[----:B------:R3:W-:Y:S04]  /*8bca0*/  @P5 STG.E.U8 desc[UR60][R94.64], R3 ;  /* 0x000000035e005986 */ /* 0x0007e8000c10113c */
[----:B-1----:R-:W2:Y:S04]  /*8bcb0*/  LDL.LU.64 R250, [R1+0x488] ;  /* 0x0004880001fa7983 */ /* 0x002ea80000300a00 */
[----:B---3--:R-:W3:Y:S01]  /*8bcc0*/  LDL.LU.64 R94, [R1+0x2f90] ;  /* 0x002f9000015e7983 */ /* 0x008ee20000300a00 */
[----:B------:R-:W-:Y:S01]  /*8bcd0*/  ISETP.LT.AND P4, PT, R17, R13, !P3 ;  /* 0x0000000d1100720c */ /* 0x000fe20005f81270 */
[----:B------:R-:W-:Y:S01]  /*8bce0*/  VIADD R0, R10, 0x64 ;  /* 0x000000640a007836 */ /* 0x000fe20000000000 */
[----:B------:R-:W1:Y:S01]  /*8bcf0*/  LDC.64 R12, c[0x0][0x228] ;  /* 0x00008a00ff0c7b82 */ /* 0x000e620000000a00 */
[----:B0-----:R-:W-:Y:S01]  /*8bd00*/  ISETP.LT.AND P3, PT, R14, R11, !P3 ;  /* 0x0000000b0e00720c */ /* 0x001fe20005f61270 */
[----:B------:R-:W3:Y:S02]  /*8bd10*/  LDL.LU.64 R32, [R1+0x480] ;  /* 0x0004800001207983 */ /* 0x000ee40000300a00 */
[----:B------:R-:W-:-:S02]  /*8bd20*/  ISETP.GE.AND P6, PT, R0, R23, PT ;  /* 0x000000170000720c */ /* 0x000fc40003fc6270 */
[----:B------:R-:W-:Y:S02]  /*8bd30*/  PRMT R0, R97, 0x7772, RZ ;  /* 0x0000777261007816 */ /* 0x000fe400000000ff */
[----:B------:R-:W-:Y:S01]  /*8bd40*/  ISETP.LT.AND P5, PT, R15, R6, !P6 ;  /* 0x000000060f00720c */ /* 0x000fe200077a1270 */
[----:B------:R-:W0:Y:S01]  /*8bd50*/  LDC R11, c[0x0][0x228] ;  /* 0x00008a00ff0b7b82 */ /* 0x000e220000000800 */
[----:B------:R-:W-:-:S04]  /*8bd60*/  PRMT R97, R97, 0x7773, RZ ;  /* 0x0000777361617816 */ /* 0x000fc800000000ff */
[----:B------:R2:W-:Y:S01]  /*8bd70*/  @P3 STG.E.U8 desc[UR60][R28.64], R0 ;  /* 0x000000001c003986 */ /* 0x0005e2000c10113c */
[----:B----4-:R-:W-:Y:S02]  /*8bd80*/  ISETP.LT.AND P3, PT, R16, R9, !P6 ;  /* 0x000000091000720c */ /* 0x010fe40007761270 */
[----:B------:R-:W4:Y:S01]  /*8bd90*/  LDC R9, c[0x0][0x228] ;  /* 0x00008a00ff097b82 */ /* 0x000f220000000800 */
[----:B------:R2:W-:Y:S01]  /*8bda0*/  @P4 STG.E.U8 desc[UR60][R246.64], R97 ;  /* 0x00000061f6004986 */ /* 0x0005e2000c10113c */
[----:B------:R-:W-:Y:S02]  /*8bdb0*/  ISETP.LT.AND P4, PT, R17, R24, !P6 ;  /* 0x000000181100720c */ /* 0x000fe40007781270 */
[----:B--2---:R-:W-:-:S04]  /*8bdc0*/  ISETP.LT.AND P6, PT, R14, R7, !P6 ;  /* 0x000000070e00720c */ /* 0x004fc800077c1270 */
[----:B------:R-:W2:Y:S01]  /*8bdd0*/  LDC.64 R6, c[0x0][0x228] ;  /* 0x00008a00ff067b82 */ /* 0x000ea20000000a00 */
[----:B------:R-:W-:Y:S01]  /*8bde0*/  VIADD R0, R10, 0x65 ;  /* 0x000000650a007836 */ /* 0x000fe20000000000 */
[----:B------:R-:W2:Y:S04]  /*8bdf0*/  LDL.LU.64 R28, [R1+0x478] ;  /* 0x00047800011c7983 */ /* 0x000ea80000300a00 */
[----:B------:R-:W2:Y:S02]  /*8be00*/  LDL.LU.64 R246, [R1+0x470] ;  /* 0x0004700001f67983 */ /* 0x000ea40000300a00 */
[----:B------:R-:W2:Y:S08]  /*8be10*/  LDC R23, c[0x0][0x228] ;  /* 0x00008a00ff177b82 */ /* 0x000eb00000000800 */
[----:B------:R-:W2:Y:S01]  /*8be20*/  LDC R24, c[0x0][0x228] ;  /* 0x00008a00ff187b82 */ /* 0x000ea20000000800 */
[----:B---3--:R-:W-:-:S02]  /*8be30*/  PRMT R5, R94, 0x7770, RZ ;  /* 0x000077705e057816 */ /* 0x008fc400000000ff */
[----:B------:R-:W-:-:S03]  /*8be40*/  PRMT R3, R94, 0x7771, RZ ;  /* 0x000077715e037816 */ /* 0x000fc600000000ff */
[----:B------:R3:W-:Y:S01]  /*8be50*/  @P5 STG.E.U8 desc[UR60][R248.64], R5 ;  /* 0x00000005f8005986 */ /* 0x0007e2000c10113c */
[----:B-1----:R-:W-:Y:S02]  /*8be60*/  ISETP.GE.AND P5, PT, R0, R13, PT ;  /* 0x0000000d0000720c */ /* 0x002fe40003fa6270 */
[----:B------:R-:W-:Y:S01]  /*8be70*/  PRMT R0, R94, 0x7772, RZ ;  /* 0x000077725e007816 */ /* 0x000fe200000000ff */
[----:B------:R-:W-:Y:S01]  /*8be80*/  @P3 STG.E.U8 desc[UR60][R244.64], R3 ;  /* 0x00000003f4003986 */ /* 0x000fe2000c10113c */
[----:B------:R-:W1:Y:S03]  /*8be90*/  LDC R13, c[0x0][0x228] ;  /* 0x00008a00ff0d7b82 */ /* 0x000e660000000800 */
[----:B------:R0:W-:Y:S04]  /*8bea0*/  @P6 STG.E.U8 desc[UR60][R98.64], R0 ;  /* 0x0000000062006986 */ /* 0x0001e8000c10113c */
[----:B---3--:R-:W3:Y:S04]  /*8beb0*/  LDL.LU.64 R248, [R1+0x460] ;  /* 0x0004600001f87983 */ /* 0x008ee80000300a00 */
[----:B0-----:R-:W2:Y:S01]  /*8bec0*/  LDL.LU.64 R98, [R1+0x2f88] ;  /* 0x002f880001627983 */ /* 0x001ea20000300a00 */
[----:B------:R-:W-:-:S02]  /*8bed0*/  ISETP.LT.AND P3, PT, R15, R4, !P5 ;  /* 0x000000040f00720c */ /* 0x000fc40006f61270 */
[----:B------:R-:W-:Y:S01]  /*8bee0*/  PRMT R94, R94, 0x7773, RZ ;  /* 0x000077735e5e7816 */ /* 0x000fe200000000ff */
[----:B------:R-:W3:Y:S01]  /*8bef0*/  LDL.LU.64 R30, [R1+0x458] ;  /* 0x00045800011e7983 */ /* 0x000ee20000300a00 */
[----:B------:R-:W-:Y:S01]  /*8bf00*/  ISETP.LT.AND P6, PT, R16, R11, !P5 ;  /* 0x0000000b1000720c */ /* 0x000fe20006fc1270 */
[----:B------:R-:W-:Y:S01]  /*8bf10*/  VIADD R0, R10, 0x66 ;  /* 0x000000660a007836 */ /* 0x000fe20000000000 */
[----:B------:R-:W0:Y:S01]  /*8bf20*/  LDC R11, c[0x0][0x228] ;  /* 0x00008a00ff0b7b82 */ /* 0x000e220000000800 */
[----:B------:R4:W-:Y:S01]  /*8bf30*/  @P4 STG.E.U8 desc[UR60][R250.64], R94 ;  /* 0x0000005efa004986 */ /* 0x0009e2000c10113c */
[----:B------:R-:W-:Y:S02]  /*8bf40*/  ISETP.LT.AND P4, PT, R17, R19, !P5 ;  /* 0x000000131100720c */ /* 0x000fe40006f81270 */
[----:B----4-:R-:W-:Y:S01]  /*8bf50*/  ISETP.LT.AND P5, PT, R14, R9, !P5 ;  /* 0x000000090e00720c */ /* 0x010fe20006fa1270 */
[----:B------:R-:W4:Y:S03]  /*8bf60*/  LDL.LU.64 R26, [R1+0x450] ;  /* 0x00045000011a7983 */ /* 0x000f260000300a00 */
[----:B------:R-:W0:Y:S01]  /*8bf70*/  LDC.64 R4, c[0x0][0x228] ;  /* 0x00008a00ff047b82 */ /* 0x000e220000000a00 */
[----:B------:R-:W4:Y:S04]  /*8bf80*/  LDL.LU.64 R244, [R1+0x448] ;  /* 0x0004480001f47983 */ /* 0x000f280000300a00 */
[----:B------:R-:W4:Y:S03]  /*8bf90*/  LDL.LU.64 R250, [R1+0x430] ;  /* 0x0004300001fa7983 */ /* 0x000f260000300a00 */
[----:B------:R-:W4:Y:S01]  /*8bfa0*/  LDC R19, c[0x0][0x228] ;  /* 0x00008a00ff137b82 */ /* 0x000f220000000800 */
[----:B--2---:R-:W-:-:S02]  /*8bfb0*/  PRMT R9, R98, 0x7770, RZ ;  /* 0x0000777062097816 */ /* 0x004fc400000000ff */
[----:B------:R-:W-:-:S03]  /*8bfc0*/  PRMT R3, R98, 0x7771, RZ ;  /* 0x0000777162037816 */ /* 0x000fc600000000ff */
[----:B------:R-:W-:Y:S01]  /*8bfd0*/  @P3 STG.E.U8 desc[UR60][R32.64], R9 ;  /* 0x0000000920003986 */ /* 0x000fe2000c10113c */
[----:B------:R-:W-:Y:S02]  /*8bfe0*/  ISETP.GE.AND P3, PT, R0, R7, PT ;  /* 0x000000070000720c */ /* 0x000fe40003f66270 */
[C---:B------:R-:W-:Y:S02]  /*8bff0*/  PRMT R0, R98.reuse, 0x7772, RZ ;  /* 0x0000777262007816 */ /* 0x040fe400000000ff */
[----:B------:R-:W-:Y:S01]  /*8c000*/  PRMT R98, R98, 0x7773, RZ ;  /* 0x0000777362627816 */ /* 0x000fe200000000ff */
[----:B------:R-:W-:Y:S04]  /*8c010*/  @P6 STG.E.U8 desc[UR60][R28.64], R3 ;  /* 0x000000031c006986 */ /* 0x000fe8000c10113c */
[----:B------:R-:W-:Y:S04]  /*8c020*/  @P5 STG.E.U8 desc[UR60][R246.64], R0 ;  /* 0x00000000f6005986 */ /* 0x000fe8000c10113c */
[----:B---3--:R2:W-:Y:S04]  /*8c030*/  @P4 STG.E.U8 desc[UR60][R248.64], R98 ;  /* 0x00000062f8004986 */ /* 0x0085e8000c10113c */
[----:B--2---:R-:W2:Y:S01]  /*8c040*/  LDL.LU.64 R248, [R1+0x428] ;  /* 0x0004280001f87983 */ /* 0x004ea20000300a00 */
[----:B------:R-:W-:-:S02]  /*8c050*/  ISETP.LT.AND P6, PT, R15, R2, !P3 ;  /* 0x000000020f00720c */ /* 0x000fc40005fc1270 */
[----:B-1----:R-:W-:Y:S01]  /*8c060*/  ISETP.LT.AND P5, PT, R16, R13, !P3 ;  /* 0x0000000d1000720c */ /* 0x002fe20005fa1270 */
[----:B------:R-:W-:Y:S01]  /*8c070*/  VIADD R0, R10, 0x67 ;  /* 0x000000670a007836 */ /* 0x000fe20000000000 */
[----:B------:R-:W-:Y:S01]  /*8c080*/  ISETP.LT.AND P4, PT, R17, R23, !P3 ;  /* 0x000000171100720c */ /* 0x000fe20005f81270 */
[----:B------:R-:W3:Y:S01]  /*8c090*/  LDL.LU.64 R28, [R1+0x418] ;  /* 0x00041800011c7983 */ /* 0x000ee20000300a00 */
[----:B0-----:R-:W-:Y:S01]  /*8c0a0*/  ISETP.LT.AND P3, PT, R14, R11, !P3 ;  /* 0x0000000b0e00720c */ /* 0x001fe20005f61270 */
[----:B------:R-:W0:Y:S01]  /*8c0b0*/  LDC R13, c[0x0][0x228] ;  /* 0x00008a00ff0d7b82 */ /* 0x000e220000000800 */
[C---:B------:R-:W-:Y:S01]  /*8c0c0*/  PRMT R9, R95.reuse, 0x7770, RZ ;  /* 0x000077705f097816 */ /* 0x040fe200000000ff */
[----:B------:R-:W3:Y:S01]  /*8c0d0*/  LDL.LU.64 R246, [R1+0x410] ;  /* 0x0004100001f67983 */ /* 0x000ee20000300a00 */
[----:B------:R-:W-:-:S03]  /*8c0e0*/  PRMT R7, R95, 0x7771, RZ ;  /* 0x000077715f077816 */ /* 0x000fc600000000ff */
[----:B------:R-:W-:Y:S01]  /*8c0f0*/  @P6 STG.E.U8 desc[UR60][R30.64], R9 ;  /* 0x000000091e006986 */ /* 0x000fe2000c10113c */
[----:B------:R-:W-:Y:S01]  /*8c100*/  ISETP.GE.AND P6, PT, R0, R5, PT ;  /* 0x000000050000720c */ /* 0x000fe20003fc6270 */
[----:B------:R-:W1:Y:S01]  /*8c110*/  LDC.64 R2, c[0x0][0x228] ;  /* 0x00008a00ff027b82 */ /* 0x000e620000000a00 */
[----:B------:R-:W-:Y:S01]  /*8c120*/  PRMT R0, R95, 0x7772, RZ ;  /* 0x000077725f007816 */ /* 0x000fe200000000ff */
[----:B----4-:R4:W-:Y:S01]  /*8c130*/  @P5 STG.E.U8 desc[UR60][R26.64], R7 ;  /* 0x000000071a005986 */ /* 0x0109e2000c10113c */
[----:B------:R-:W-:-:S03]  /*8c140*/  ISETP.LT.AND P5, PT, R15, R8, !P6 ;  /* 0x000000080f00720c */ /* 0x000fc600077a1270 */
[----:B------:R-:W-:Y:S01]  /*8c150*/  @P3 STG.E.U8 desc[UR60][R244.64], R0 ;  /* 0x00000000f4003986 */ /* 0x000fe2000c10113c */
[----:B------:R-:W-:Y:S01]  /*8c160*/  ISETP.LT.AND P3, PT, R16, R19, !P6 ;  /* 0x000000131000720c */ /* 0x000fe20007761270 */
[----:B------:R-:W3:Y:S01]  /*8c170*/  LDC R11, c[0x0][0x228] ;  /* 0x00008a00ff0b7b82 */ /* 0x000ee20000000800 */
[----:B------:R-:W-:Y:S02]  /*8c180*/  PRMT R95, R95, 0x7773, RZ ;  /* 0x000077735f5f7816 */ /* 0x000fe400000000ff */
[C---:B------:R-:W-:Y:S02]  /*8c190*/  PRMT R5, R99.reuse, 0x7771, RZ ;  /* 0x0000777163057816 */ /* 0x040fe400000000ff */
[----:B----4-:R-:W-:Y:S01]  /*8c1a0*/  PRMT R7, R99, 0x7770, RZ ;  /* 0x0000777063077816 */ /* 0x010fe200000000ff */
[----:B------:R4:W-:Y:S02]  /*8c1b0*/  @P4 STG.E.U8 desc[UR60][R250.64], R95 ;  /* 0x0000005ffa004986 */ /* 0x0009e4000c10113c */
[----:B------:R-:W3:Y:S08]  /*8c1c0*/  LDC R23, c[0x0][0x228] ;  /* 0x00008a00ff177b82 */ /* 0x000ef00000000800 */
[----:B------:R-:W3:Y:S01]  /*8c1d0*/  LDC R19, c[0x0][0x228] ;  /* 0x00008a00ff137b82 */ /* 0x000ee20000000800 */
[----:B----4-:R-:W4:Y:S04]  /*8c1e0*/  LDL.LU.64 R250, [R1+0x408] ;  /* 0x0004080001fa7983 */ /* 0x010f280000300a00 */
[----:B------:R-:W4:Y:S03]  /*8c1f0*/  LDL.LU.64 R244, [R1+0x400] ;  /* 0x0004000001f47983 */ /* 0x000f260000300a00 */
[----:B------:R-:W4:Y:S01]  /*8c200*/  LDC.64 R8, c[0x0][0x228] ;  /* 0x00008a00ff087b82 */ /* 0x000f220000000a00 */
[----:B--2---:R2:W-:Y:S04]  /*8c210*/  @P5 STG.E.U8 desc[UR60][R248.64], R7 ;  /* 0x00000007f8005986 */ /* 0x0045e8000c10113c */
[----:B------:R0:W-:Y:S04]  /*8c220*/  @P3 STG.E.U8 desc[UR60][R100.64], R5 ;  /* 0x0000000564003986 */ /* 0x0001e8000c10113c */
[----:B--2---:R-:W2:Y:S01]  /*8c230*/  LDL.LU.64 R248, [R1+0x3e8] ;  /* 0x0003e80001f87983 */ /* 0x004ea20000300a00 */
[----:B------:R-:W-:Y:S01]  /*8c240*/  ISETP.LT.AND P4, PT, R17, R24, !P6 ;  /* 0x000000181100720c */ /* 0x000fe20007781270 */
[----:B------:R-:W-:Y:S01]  /*8c250*/  VIADD R0, R10, 0x68 ;  /* 0x000000680a007836 */ /* 0x000fe20000000000 */
[----:B------:R-:W4:Y:S01]  /*8c260*/  LDC R7, c[0x0][0x228] ;  /* 0x00008a00ff077b82 */ /* 0x000f220000000800 */
[----:B0-----:R-:W4:Y:S01]  /*8c270*/  LDL.LU.64 R100, [R1+0x2f80] ;  /* 0x002f800001647983 */ /* 0x001f220000300a00 */
[----:B------:R-:W-:-:S02]  /*8c280*/  ISETP.LT.AND P6, PT, R14, R13, !P6 ;  /* 0x0000000d0e00720c */ /* 0x000fc400077c1270 */
[----:B-1----:R-:W-:Y:S01]  /*8c290*/  ISETP.GE.AND P5, PT, R0, R3, PT ;  /* 0x000000030000720c */ /* 0x002fe20003fa6270 */
[----:B------:R-:W2:Y:S01]  /*8c2a0*/  LDL.LU.64 R32, [R1+0x3e0] ;  /* 0x0003e00001207983 */ /* 0x000ea20000300a00 */
[----:B------:R-:W-:Y:S02]  /*8c2b0*/  PRMT R0, R99, 0x7772, RZ ;  /* 0x0000777263007816 */ /* 0x000fe400000000ff */
[----:B------:R-:W-:Y:S01]  /*8c2c0*/  ISETP.LT.AND P3, PT, R15, R22, !P5 ;  /* 0x000000160f00720c */ /* 0x000fe20006f61270 */
[----:B------:R-:W0:Y:S01]  /*8c2d0*/  LDC R13, c[0x0][0x228] ;  /* 0x00008a00ff0d7b82 */ /* 0x000e220000000800 */
[----:B------:R-:W-:-:S05]  /*8c2e0*/  PRMT R99, R99, 0x7773, RZ ;  /* 0x0000777363637816 */ /* 0x000fca00000000ff */
[----:B---3--:R1:W-:Y:S01]  /*8c2f0*/  @P6 STG.E.U8 desc[UR60][R28.64], R0 ;  /* 0x000000001c006986 */ /* 0x0083e2000c10113c */
[----:B------:R-:W-:Y:S01]  /*8c300*/  ISETP.LT.AND P6, PT, R16, R11, !P5 ;  /* 0x0000000b1000720c */ /* 0x000fe20006fc1270 */
[----:B------:R-:W3:Y:S02]  /*8c310*/  LDC R24, c[0x0][0x228] ;  /* 0x00008a00ff187b82 */ /* 0x000ee40000000800 */
[----:B------:R1:W-:Y:S01]  /*8c320*/  @P4 STG.E.U8 desc[UR60][R246.64], R99 ;  /* 0x00000063f6004986 */ /* 0x0003e2000c10113c */
[----:B------:R-:W-:Y:S02]  /*8c330*/  ISETP.LT.AND P4, PT, R17, R23, !P5 ;  /* 0x000000171100720c */ /* 0x000fe40006f81270 */
[----:B------:R-:W-:-:S03]  /*8c340*/  ISETP.LT.AND P5, PT, R14, R19, !P5 ;  /* 0x000000130e00720c */ /* 0x000fc60006fa1270 */
[----:B------:R-:W3:Y:S01]  /*8c350*/  LDC R11, c[0x0][0x228] ;  /* 0x00008a00ff0b7b82 */ /* 0x000ee20000000800 */
[----:B-1----:R-:W-:Y:S01]  /*8c360*/  VIADD R0, R10, 0x69 ;  /* 0x000000690a007836 */ /* 0x002fe20000000000 */
[----:B------:R-:W3:Y:S04]  /*8c370*/  LDL.LU.64 R28, [R1+0x3d8] ;  /* 0x0003d800011c7983 */ /* 0x000ee80000300a00 */
[----:B------:R-:W3:Y:S02]  /*8c380*/  LDL.LU.64 R246, [R1+0x3d0] ;  /* 0x0003d00001f67983 */ /* 0x000ee40000300a00 */
[----:B------:R-:W1:Y:S08]  /*8c390*/  LDC.64 R22, c[0x0][0x228] ;  /* 0x00008a00ff167b82 */ /* 0x000e700000000a00 */
[----:B------:R-:W1:Y:S01]  /*8c3a0*/  LDC R19, c[0x0][0x228] ;  /* 0x00008a00ff137b82 */ /* 0x000e620000000800 */
[----:B----4-:R-:W-:-:S02]  /*8c3b0*/  PRMT R5, R100, 0x7770, RZ ;  /* 0x0000777064057816 */ /* 0x010fc400000000ff */
[----:B------:R-:W-:-:S03]  /*8c3c0*/  PRMT R3, R100, 0x7771, RZ ;  /* 0x0000777164037816 */ /* 0x000fc600000000ff */
[----:B------:R4:W-:Y:S01]  /*8c3d0*/  @P3 STG.E.U8 desc[UR60][R250.64], R5 ;  /* 0x00000005fa003986 */ /* 0x0009e2000c10113c */
[----:B------:R-:W-:Y:S02]  /*8c3e0*/  ISETP.GE.AND P3, PT, R0, R9, PT ;  /* 0x000000090000720c */ /* 0x000fe40003f66270 */
[----:B------:R-:W-:Y:S01]  /*8c3f0*/  PRMT R0, R100, 0x7772, RZ ;  /* 0x0000777264007816 */ /* 0x000fe200000000ff */
[----:B------:R-:W-:Y:S01]  /*8c400*/  @P6 STG.E.U8 desc[UR60][R244.64], R3 ;  /* 0x00000003f4006986 */ /* 0x000fe2000c10113c */
[----:B------:R-:W1:Y:S03]  /*8c410*/  LDC R9, c[0x0][0x228] ;  /* 0x00008a00ff097b82 */ /* 0x000e660000000800 */
[----:B------:R0:W-:Y:S04]  /*8c420*/  @P5 STG.E.U8 desc[UR60][R104.64], R0 ;  /* 0x0000000068005986 */ /* 0x0001e8000c10113c */
[----:B----4-:R-:W4:Y:S04]  /*8c430*/  LDL.LU.64 R250, [R1+0x3c0] ;  /* 0x0003c00001fa7983 */ /* 0x010f280000300a00 */
[----:B0-----:R-:W4:Y:S01]  /*8c440*/  LDL.LU.64 R104, [R1+0x2f78] ;  /* 0x002f780001687983 */ /* 0x001f220000300a00 */
[----:B------:R-:W-:-:S02]  /*8c450*/  ISETP.LT.AND P6, PT, R15, R12, !P3 ;  /* 0x0000000c0f00720c */ /* 0x000fc40005fc1270 */
[----:B------:R-:W-:Y:S01]  /*8c460*/  PRMT R100, R100, 0x7773, RZ ;  /* 0x0000777364647816 */ /* 0x000fe200000000ff */
[----:B------:R-:W4:Y:S01]  /*8c470*/  LDL.LU.64 R30, [R1+0x3b8] ;  /* 0x0003b800011e7983 */ /* 0x000f220000300a00 */
[----:B------:R-:W-:Y:S01]  /*8c480*/  ISETP.LT.AND P5, PT, R16, R7, !P3 ;  /* 0x000000071000720c */ /* 0x000fe20005fa1270 */
[----:B------:R-:W-:Y:S01]  /*8c490*/  VIADD R0, R10, 0x6a ;  /* 0x0000006a0a007836 */ /* 0x000fe20000000000 */
[----:B------:R-:W0:Y:S01]  /*8c4a0*/  LDC R7, c[0x0][0x228] ;  /* 0x00008a00ff077b82 */ /* 0x000e220000000800 */
[----:B--2---:R2:W-:Y:S01]  /*8c4b0*/  @P4 STG.E.U8 desc[UR60][R248.64], R100 ;  /* 0x00000064f8004986 */ /* 0x0045e2000c10113c */
[----:B------:R-:W-:Y:S02]  /*8c4c0*/  ISETP.LT.AND P4, PT, R17, R13, !P3 ;  /* 0x0000000d1100720c */ /* 0x000fe40005f81270 */
[----:B---3--:R-:W-:Y:S01]  /*8c4d0*/  ISETP.LT.AND P3, PT, R14, R11, !P3 ;  /* 0x0000000b0e00720c */ /* 0x008fe20005f61270 */
[----:B------:R-:W3:Y:S03]  /*8c4e0*/  LDL.LU.64 R26, [R1+0x3b0] ;  /* 0x0003b000011a7983 */ /* 0x000ee60000300a00 */
[----:B------:R-:W0:Y:S01]  /*8c4f0*/  LDC.64 R12, c[0x0][0x228] ;  /* 0x00008a00ff0c7b82 */ /* 0x000e220000000a00 */
[----:B------:R-:W3:Y:S04]  /*8c500*/  LDL.LU.64 R244, [R1+0x3a8] ;  /* 0x0003a80001f47983 */ /* 0x000ee80000300a00 */
[----:B--2---:R-:W2:Y:S03]  /*8c510*/  LDL.LU.64 R248, [R1+0x390] ;  /* 0x0003900001f87983 */ /* 0x004ea60000300a00 */
[----:B------:R-:W3:Y:S01]  /*8c520*/  LDC R11, c[0x0][0x228] ;  /* 0x00008a00ff0b7b82 */ /* 0x000ee20000000800 */
[----:B----4-:R-:W-:-:S02]  /*8c530*/  PRMT R5, R104, 0x7770, RZ ;  /* 0x0000777068057816 */ /* 0x010fc400000000ff */
[----:B------:R-:W-:-:S03]  /*8c540*/  PRMT R3, R104, 0x7771, RZ ;  /* 0x0000777168037816 */ /* 0x000fc600000000ff */
[----:B------:R-:W-:Y:S01]  /*8c550*/  @P6 STG.E.U8 desc[UR60][R32.64], R5 ;  /* 0x0000000520006986 */ /* 0x000fe2000c10113c */
[----:B-1----:R-:W-:Y:S02]  /*8c560*/  ISETP.GE.AND P6, PT, R0, R23, PT ;  /* 0x000000170000720c */ /* 0x002fe40003fc6270 */
[C---:B------:R-:W-:Y:S01]  /*8c570*/  PRMT R0, R104.reuse, 0x7772, RZ ;  /* 0x0000777268007816 */ /* 0x040fe200000000ff */
[----:B------:R-:W-:Y:S01]  /*8c580*/  @P5 STG.E.U8 desc[UR60][R28.64], R3 ;  /* 0x000000031c005986 */ /* 0x000fe2000c10113c */
[----:B------:R-:W-:Y:S01]  /*8c590*/  PRMT R104, R104, 0x7773, RZ ;  /* 0x0000777368687816 */ /* 0x000fe200000000ff */
[----:B------:R-:W1:Y:S02]  /*8c5a0*/  LDC R23, c[0x0][0x228] ;  /* 0x00008a00ff177b82 */ /* 0x000e640000000800 */
[----:B------:R-:W-:Y:S04]  /*8c5b0*/  @P3 STG.E.U8 desc[UR60][R246.64], R0 ;  /* 0x00000000f6003986 */ /* 0x000fe8000c10113c */
[----:B------:R4:W-:Y:S04]  /*8c5c0*/  @P4 STG.E.U8 desc[UR60][R250.64], R104 ;  /* 0x00000068fa004986 */ /* 0x0009e8000c10113c */
[----:B----4-:R-:W4:Y:S01]  /*8c5d0*/  LDL.LU.64 R250, [R1+0x388] ;  /* 0x0003880001fa7983 */ /* 0x010f220000300a00 */
[----:B------:R-:W-:-:S02]  /*8c5e0*/  ISETP.LT.AND P5, PT, R15, R6, !P6 ;  /* 0x000000060f00720c */ /* 0x000fc400077a1270 */
[----:B------:R-:W-:Y:S01]  /*8c5f0*/  ISETP.LT.AND P3, PT, R16, R9, !P6 ;  /* 0x000000091000720c */ /* 0x000fe20007761270 */
[----:B------:R-:W-:Y:S01]  /*8c600*/  VIADD R0, R10, 0x6b ;  /* 0x0000006b0a007836 */ /* 0x000fe20000000000 */
[----:B------:R-:W1:Y:S01]  /*8c610*/  LDC R9, c[0x0][0x228] ;  /* 0x00008a00ff097b82 */ /* 0x000e620000000800 */
[----:B------:R-:W-:Y:S01]  /*8c620*/  ISETP.LT.AND P4, PT, R17, R24, !P6 ;  /* 0x000000181100720c */ /* 0x000fe20007781270 */
[----:B------:R-:W4:Y:S01]  /*8c630*/  LDL.LU.64 R28, [R1+0x378] ;  /* 0x00037800011c7983 */ /* 0x000f220000300a00 */
[----:B0-----:R-:W-:Y:S02]  /*8c640*/  ISETP.LT.AND P6, PT, R14, R7, !P6 ;  /* 0x000000070e00720c */ /* 0x001fe400077c1270 */
[C---:B------:R-:W-:Y:S01]  /*8c650*/  PRMT R5, R101.reuse, 0x7770, RZ ;  /* 0x0000777065057816 */ /* 0x040fe200000000ff */
[----:B------:R-:W4:Y:S01]  /*8c660*/  LDL.LU.64 R246, [R1+0x370] ;  /* 0x0003700001f67983 */ /* 0x000f220000300a00 */
[----:B------:R-:W-:Y:S01]  /*8c670*/  PRMT R3, R101, 0x7771, RZ ;  /* 0x0000777165037816 */ /* 0x000fe200000000ff */
[----:B------:R-:W0:Y:S02]  /*8c680*/  LDC.64 R6, c[0x0][0x228] ;  /* 0x00008a00ff067b82 */ /* 0x000e240000000a00 */
[----:B------:R-:W-:Y:S01]  /*8c690*/  @P5 STG.E.U8 desc[UR60][R30.64], R5 ;  /* 0x000000051e005986 */ /* 0x000fe2000c10113c */
[----:B------:R-:W-:-:S02]  /*8c6a0*/  ISETP.GE.AND P5, PT, R0, R13, PT ;  /* 0x0000000d0000720c */ /* 0x000fc40003fa6270 */
[----:B------:R-:W-:Y:S01]  /*8c6b0*/  PRMT R0, R101, 0x7772, RZ ;  /* 0x0000777265007816 */ /* 0x000fe200000000ff */
[----:B---3--:R3:W-:Y:S01]  /*8c6c0*/  @P3 STG.E.U8 desc[UR60][R26.64], R3 ;  /* 0x000000031a003986 */ /* 0x0087e2000c10113c */
[----:B------:R-:W-:Y:S01]  /*8c6d0*/  ISETP.LT.AND P3, PT, R15, R4, !P5 ;  /* 0x000000040f00720c */ /* 0x000fe20006f61270 */
[----:B------:R-:W0:Y:S01]  /*8c6e0*/  LDC R13, c[0x0][0x228] ;  /* 0x00008a00ff0d7b82 */ /* 0x000e220000000800 */
[----:B------:R-:W-:Y:S01]  /*8c6f0*/  PRMT R101, R101, 0x7773, RZ ;  /* 0x0000777365657816 */ /* 0x000fe200000000ff */
[----:B------:R3:W-:Y:S01]  /*8c700*/  @P6 STG.E.U8 desc[UR60][R244.64], R0 ;  /* 0x00000000f4006986 */ /* 0x0007e2000c10113c */
[----:B------:R-:W-:-:S03]  /*8c710*/  ISETP.LT.AND P6, PT, R16, R11, !P5 ;  /* 0x0000000b1000720c */ /* 0x000fc60006fc1270 */
[----:B--2---:R2:W-:Y:S01]  /*8c720*/  @P4 STG.E.U8 desc[UR60][R248.64], R101 ;  /* 0x00000065f8004986 */ /* 0x0045e2000c10113c */
[----:B------:R-:W-:Y:S01]  /*8c730*/  ISETP.LT.AND P4, PT, R17, R19, !P5 ;  /* 0x000000131100720c */ /* 0x000fe20006f81270 */
[----:B------:R-:W0:Y:S01]  /*8c740*/  LDC R11, c[0x0][0x228] ;  /* 0x00008a00ff0b7b82 */ /* 0x000e220000000800 */
[----:B-1----:R-:W-:Y:S02]  /*8c750*/  ISETP.LT.AND P5, PT, R14, R9, !P5 ;  /* 0x000000090e00720c */ /* 0x002fe40006fa1270 */
[C---:B------:R-:W-:Y:S02]  /*8c760*/  PRMT R9, R105.reuse, 0x7770, RZ ;  /* 0x0000777069097816 */ /* 0x040fe400000000ff */
[----:B---3--:R-:W-:Y:S01]  /*8c770*/  PRMT R3, R105, 0x7771, RZ ;  /* 0x0000777169037816 */ /* 0x008fe200000000ff */
[----:B------:R-:W-:Y:S02]  /*8c780*/  VIADD R0, R10, 0x6c ;  /* 0x0000006c0a007836 */ /* 0x000fe40000000000 */
[----:B------:R-:W1:Y:S01]  /*8c790*/  LDC.64 R4, c[0x0][0x228] ;  /* 0x00008a00ff047b82 */ /* 0x000e620000000a00 */
[----:B--2---:R-:W2:Y:S04]  /*8c7a0*/  LDL.LU.64 R248, [R1+0x368] ;  /* 0x0003680001f87983 */ /* 0x004ea80000300a00 */
[----:B------:R-:W3:Y:S03]  /*8c7b0*/  LDL.LU.64 R244, [R1+0x360] ;  /* 0x0003600001f47983 */ /* 0x000ee60000300a00 */
[----:B------:R-:W3:Y:S08]  /*8c7c0*/  LDC R19, c[0x0][0x228] ;  /* 0x00008a00ff137b82 */ /* 0x000ef00000000800 */
[----:B------:R-:W3:Y:S01]  /*8c7d0*/  LDC R24, c[0x0][0x228] ;  /* 0x00008a00ff187b82 */ /* 0x000ee20000000800 */
[----:B----4-:R4:W-:Y:S04]  /*8c7e0*/  @P3 STG.E.U8 desc[UR60][R250.64], R9 ;  /* 0x00000009fa003986 */ /* 0x0109e8000c10113c */
[----:B------:R0:W-:Y:S04]  /*8c7f0*/  @P6 STG.E.U8 desc[UR60][R102.64], R3 ;  /* 0x0000000366006986 */ /* 0x0001e8000c10113c */
[----:B----4-:R-:W4:Y:S04]  /*8c800*/  LDL.LU.64 R250, [R1+0x348] ;  /* 0x0003480001fa7983 */ /* 0x010f280000300a00 */
[----:B0-----:R-:W2:Y:S01]  /*8c810*/  LDL.LU.64 R102, [R1+0x2f70] ;  /* 0x002f700001667983 */ /* 0x001ea20000300a00 */
[----:B------:R-:W-:-:S02]  /*8c820*/  ISETP.GE.AND P3, PT, R0, R7, PT ;  /* 0x000000070000720c */ /* 0x000fc40003f66270 */
[----:B------:R-:W-:Y:S01]  /*8c830*/  PRMT R0, R105, 0x7772, RZ ;  /* 0x0000777269007816 */ /* 0x000fe200000000ff */
[----:B------:R-:W4:Y:S01]  /*8c840*/  LDL.LU.64 R32, [R1+0x340] ;  /* 0x0003400001207983 */ /* 0x000f220000300a00 */
[----:B------:R-:W-:Y:S02]  /*8c850*/  ISETP.LT.AND P6, PT, R15, R2, !P3 ;  /* 0x000000020f00720c */ /* 0x000fe40005fc1270 */
[----:B------:R-:W-:Y:S01]  /*8c860*/  PRMT R105, R105, 0x7773, RZ ;  /* 0x0000777369697816 */ /* 0x000fe200000000ff */
[----:B------:R0:W-:Y:S01]  /*8c870*/  @P5 STG.E.U8 desc[UR60][R28.64], R0 ;  /* 0x000000001c005986 */ /* 0x0001e2000c10113c */
[----:B------:R-:W-:Y:S01]  /*8c880*/  ISETP.LT.AND P5, PT, R16, R13, !P3 ;  /* 0x0000000d1000720c */ /* 0x000fe20005fa1270 */
[----:B------:R-:W4:Y:S02]  /*8c890*/  LDC.64 R2, c[0x0][0x228] ;  /* 0x00008a00ff027b82 */ /* 0x000f240000000a00 */
[----:B------:R1:W-:Y:S01]  /*8c8a0*/  @P4 STG.E.U8 desc[UR60][R246.64], R105 ;  /* 0x00000069f6004986 */ /* 0x0003e2000c10113c */
[----:B------:R-:W-:-:S02]  /*8c8b0*/  ISETP.LT.AND P4, PT, R17, R23, !P3 ;  /* 0x000000171100720c */ /* 0x000fc40005f81270 */
[----:B------:R-:W-:-:S03]  /*8c8c0*/  ISETP.LT.AND P3, PT, R14, R11, !P3 ;  /* 0x0000000b0e00720c */ /* 0x000fc60005f61270 */
[----:B------:R-:W4:Y:S01]  /*8c8d0*/  LDC R13, c[0x0][0x228] ;  /* 0x00008a00ff0d7b82 */ /* 0x000f220000000800 */
[----:B0-----:R-:W-:Y:S01]  /*8c8e0*/  VIADD R0, R10, 0x6d ;  /* 0x0000006d0a007836 */ /* 0x001fe20000000000 */
[----:B------:R-:W4:Y:S04]  /*8c8f0*/  LDL.LU.64 R28, [R1+0x338] ;  /* 0x00033800011c7983 */ /* 0x000f280000300a00 */
[----:B-1----:R-:W4:Y:S02]  /*8c900*/  LDL.LU.64 R246, [R1+0x330] ;  /* 0x0003300001f67983 */ /* 0x002f240000300a00 */
[----:B------:R-:W0:Y:S08]  /*8c910*/  LDC R11, c[0x0][0x228] ;  /* 0x00008a00ff0b7b82 */ /* 0x000e300000000800 */
[----:B------:R-:W1:Y:S01]  /*8c920*/  LDC R23, c[0x0][0x228] ;  /* 0x00008a00ff177b82 */ /* 0x000e620000000800 */
[----:B--2---:R-:W-:-:S02]  /*8c930*/  PRMT R9, R102, 0x7770, RZ ;  /* 0x0000777066097816 */ /* 0x004fc400000000ff */
[----:B------:R-:W-:-:S03]  /*8c940*/  PRMT R7, R102, 0x7771, RZ ;  /* 0x0000777166077816 */ /* 0x000fc600000000ff */
[----:B------:R2:W-:Y:S01]  /*8c950*/  @P6 STG.E.U8 desc[UR60][R248.64], R9 ;  /* 0x00000009f8006986 */ /* 0x0005e2000c10113c */
[----:B------:R-:W-:Y:S02]  /*8c960*/  ISETP.GE.AND P6, PT, R0, R5, PT ;  /* 0x000000050000720c */ /* 0x000fe40003fc6270 */
[----:B------:R-:W-:Y:S01]  /*8c970*/  PRMT R0, R102, 0x7772, RZ ;  /* 0x0000777266007816 */ /* 0x000fe200000000ff */
[----:B---3--:R-:W-:Y:S04]  /*8c980*/  @P5 STG.E.U8 desc[UR60][R244.64], R7 ;  /* 0x00000007f4005986 */ /* 0x008fe8000c10113c */
[----:B------:R3:W-:Y:S04]  /*8c990*/  @P3 STG.E.U8 desc[UR60][R106.64], R0 ;  /* 0x000000006a003986 */ /* 0x0007e8000c10113c */
[----:B--2---:R-:W2:Y:S04]  /*8c9a0*/  LDL.LU.64 R248, [R1+0x320] ;  /* 0x0003200001f87983 */ /* 0x004ea80000300a00 */
[----:B---3--:R-:W3:Y:S01]  /*8c9b0*/  LDL.LU.64 R106, [R1+0x2f68] ;  /* 0x002f6800016a7983 */ /* 0x008ee20000300a00 */
        /* <DEDUP_REMOVED lines=13> */
[----:B------:R-:W4:Y:S08]  /*8ca90*/  LDC R13, c[0x0][0x228] ;  /* 0x00008a00ff0d7b82 */ /* 0x000f300000000800 */
[----:B------:R-:W4:Y:S01]  /*8caa0*/  LDC R24, c[0x0][0x228] ;  /* 0x00008a00ff187b82 */ /* 0x000f220000000800 */
[----:B---3--:R-:W-:-:S02]  /*8cab0*/  PRMT R7, R106, 0x7770, RZ ;  /* 0x000077706a077816 */ /* 0x008fc400000000ff */
[----:B------:R-:W-:-:S03]  /*8cac0*/  PRMT R5, R106, 0x7771, RZ ;  /* 0x000077716a057816 */ /* 0x000fc600000000ff */
[----:B------:R3:W-:Y:S01]  /*8cad0*/  @P5 STG.E.U8 desc[UR60][R32.64], R7 ;  /* 0x0000000720005986 */ /* 0x0007e2000c10113c */
[----:B------:R-:W-:Y:S02]  /*8cae0*/  ISETP.GE.AND P5, PT, R0, R3, PT ;  /* 0x000000030000720c */ /* 0x000fe40003fa6270 */
[C---:B------:R-:W-:Y:S02]  /*8caf0*/  PRMT R0, R106.reuse, 0x7772, RZ ;  /* 0x000077726a007816 */ /* 0x040fe400000000ff */
[----:B------:R-:W-:Y:S01]  /*8cb00*/  PRMT R106, R106, 0x7773, RZ ;  /* 0x000077736a6a7816 */ /* 0x000fe200000000ff */
[----:B------:R-:W-:Y:S04]  /*8cb10*/  @P3 STG.E.U8 desc[UR60][R28.64], R5 ;  /* 0x000000051c003986 */ /* 0x000fe8000c10113c */
[----:B------:R-:W-:Y:S01]  /*8cb20*/  @P6 STG.E.U8 desc[UR60][R246.64], R0 ;  /* 0x00000000f6006986 */ /* 0x000fe2000c10113c */
[----:B---3--:R-:W3:Y:S03]  /*8cb30*/  LDC R7, c[0x0][0x228] ;  /* 0x00008a00ff077b82 */ /* 0x008ee60000000800 */
[----:B--2---:R2:W-:Y:S04]  /*8cb40*/  @P4 STG.E.U8 desc[UR60][R248.64], R106 ;  /* 0x0000006af8004986 */ /* 0x0045e8000c10113c */
[----:B--2---:R-:W2:Y:S01]  /*8cb50*/  LDL.LU.64 R248, [R1+0x2e0] ;  /* 0x0002e00001f87983 */ /* 0x004ea20000300a00 */
[----:B------:R-:W-:-:S02]  /*8cb60*/  ISETP.LT.AND P3, PT, R15, R22, !P5 ;  /* 0x000000160f00720c */ /* 0x000fc40006f61270 */
[----:B0-----:R-:W-:Y:S01]  /*8cb70*/  ISETP.LT.AND P6, PT, R16, R11, !P5 ;  /* 0x0000000b1000720c */ /* 0x001fe20006fc1270 */
[----:B------:R-:W-:Y:S01]  /*8cb80*/  VIADD R0, R10, 0x6f ;  /* 0x0000006f0a007836 */ /* 0x000fe20000000000 */
[----:B-1----:R-:W-:Y:S01]  /*8cb90*/  ISETP.LT.AND P4, PT, R17, R23, !P5 ;  /* 0x000000171100720c */ /* 0x002fe20006f81270 */
[----:B------:R-:W2:Y:S01]  /*8cba0*/  LDL.LU.64 R28, [R1+0x2d0] ;  /* 0x0002d000011c7983 */ /* 0x000ea20000300a00 */
[----:B------:R-:W-:Y:S01]  /*8cbb0*/  ISETP.LT.AND P5, PT, R14, R19, !P5 ;  /* 0x000000130e00720c */ /* 0x000fe20006fa1270 */
[----:B------:R-:W0:Y:S01]  /*8cbc0*/  LDC R11, c[0x0][0x228] ;  /* 0x00008a00ff0b7b82 */ /* 0x000e220000000800 */
[C---:B------:R-:W-:Y:S01]  /*8cbd0*/  PRMT R5, R103.reuse, 0x7770, RZ ;  /* 0x0000777067057816 */ /* 0x040fe200000000ff */
[----:B------:R-:W2:Y:S01]  /*8cbe0*/  LDL.LU.64 R246, [R1+0x2c8] ;  /* 0x0002c80001f67983 */ /* 0x000ea20000300a00 */
        /* <DEDUP_REMOVED lines=8> */
[----:B---3--:R-:W-:Y:S01]  /*8cc70*/  ISETP.LT.AND P5, PT, R16, R7, !P3 ;  /* 0x000000071000720c */ /* 0x008fe20005fa1270 */
[----:B------:R-:W3:Y:S01]  /*8cc80*/  LDC R9, c[0x0][0x228] ;  /* 0x00008a00ff097b82 */ /* 0x000ee20000000800 */
[----:B------:R-:W-:Y:S02]  /*8cc90*/  PRMT R103, R103, 0x7773, RZ ;  /* 0x0000777367677816 */ /* 0x000fe400000000ff */
[C---:B-1----:R-:W-:Y:S02]  /*8cca0*/  PRMT R5, R107.reuse, 0x7770, RZ ;  /* 0x000077706b057816 */ /* 0x042fe400000000ff */
[----:B----4-:R-:W-:Y:S01]  /*8ccb0*/  PRMT R3, R107, 0x7771, RZ ;  /* 0x000077716b037816 */ /* 0x010fe200000000ff */
[----:B------:R1:W-:Y:S02]  /*8ccc0*/  @P4 STG.E.U8 desc[UR60][R250.64], R103 ;  /* 0x00000067fa004986 */ /* 0x0003e4000c10113c */
[----:B------:R-:W4:Y:S08]  /*8ccd0*/  LDC R7, c[0x0][0x228] ;  /* 0x00008a00ff077b82 */ /* 0x000f300000000800 */
[----:B------:R-:W4:Y:S01]  /*8cce0*/  LDC R19, c[0x0][0x228] ;  /* 0x00008a00ff137b82 */ /* 0x000f220000000800 */
[----:B-1----:R-:W4:Y:S04]  /*8ccf0*/  LDL.LU.64 R250, [R1+0x2c0] ;  /* 0x0002c00001fa7983 */ /* 0x002f280000300a00 */
[----:B------:R-:W4:Y:S04]  /*8cd00*/  LDL.LU.64 R244, [R1+0x2b8] ;  /* 0x0002b80001f47983 */ /* 0x000f280000300a00 */
[----:B--2---:R1:W-:Y:S04]  /*8cd10*/  @P6 STG.E.U8 desc[UR60][R248.64], R5 ;  /* 0x00000005f8006986 */ /* 0x0043e8000c10113c */
[----:B------:R2:W-:Y:S04]  /*8cd20*/  @P5 STG.E.U8 desc[UR60][R108.64], R3 ;  /* 0x000000036c005986 */ /* 0x0005e8000c10113c */
[----:B-1----:R-:W4:Y:S04]  /*8cd30*/  LDL.LU.64 R248, [R1+0x2a0] ;  /* 0x0002a00001f87983 */ /* 0x002f280000300a00 */
[----:B--2---:R-:W2:Y:S01]  /*8cd40*/  LDL.LU.64 R108, [R1+0x2f60] ;  /* 0x002f6000016c7983 */ /* 0x004ea20000300a00 */
[----:B------:R-:W-:Y:S01]  /*8cd50*/  ISETP.LT.AND P4, PT, R17, R13, !P3 ;  /* 0x0000000d1100720c */ /* 0x000fe20005f81270 */
[----:B------:R-:W-:Y:S01]  /*8cd60*/  VIADD R0, R10, 0x70 ;  /* 0x000000700a007836 */ /* 0x000fe20000000000 */
[----:B------:R-:W1:Y:S01]  /*8cd70*/  LDC.64 R12, c[0x0][0x228] ;  /* 0x00008a00ff0c7b82 */ /* 0x000e620000000a00 */
[----:B0-----:R-:W-:Y:S01]  /*8cd80*/  ISETP.LT.AND P3, PT, R14, R11, !P3 ;  /* 0x0000000b0e00720c */ /* 0x001fe20005f61270 */
[----:B------:R-:W2:Y:S02]  /*8cd90*/  LDL.LU.64 R32, [R1+0x298] ;  /* 0x0002980001207983 */ /* 0x000ea40000300a00 */
[----:B------:R-:W-:-:S02]  /*8cda0*/  ISETP.GE.AND P6, PT, R0, R23, PT ;  /* 0x000000170000720c */ /* 0x000fc40003fc6270 */
[----:B------:R-:W-:Y:S02]  /*8cdb0*/  PRMT R0, R107, 0x7772, RZ ;  /* 0x000077726b007816 */ /* 0x000fe400000000ff */
[----:B------:R-:W-:Y:S01]  /*8cdc0*/  ISETP.LT.AND P5, PT, R15, R6, !P6 ;  /* 0x000000060f00720c */ /* 0x000fe200077a1270 */
[----:B------:R-:W0:Y:S01]  /*8cdd0*/  LDC R11, c[0x0][0x228] ;  /* 0x00008a00ff0b7b82 */ /* 0x000e220000000800 */
[----:B------:R-:W-:-:S04]  /*8cde0*/  PRMT R107, R107, 0x7773, RZ ;  /* 0x000077736b6b7816 */ /* 0x000fc800000000ff */
[----:B------:R4:W-:Y:S01]  /*8cdf0*/  @P3 STG.E.U8 desc[UR60][R28.64], R0 ;  /* 0x000000001c003986 */ /* 0x0009e2000c10113c */
[----:B---3--:R-:W-:Y:S02]  /*8ce00*/  ISETP.LT.AND P3, PT, R16, R9, !P6 ;  /* 0x000000091000720c */ /* 0x008fe40007761270 */
[----:B------:R-:W3:Y:S01]  /*8ce10*/  LDC R9, c[0x0][0x228] ;  /* 0x00008a00ff097b82 */ /* 0x000ee20000000800 */
[----:B------:R4:W-:Y:S01]  /*8ce20*/  @P4 STG.E.U8 desc[UR60][R246.64], R107 ;  /* 0x0000006bf6004986 */ /* 0x0009e2000c10113c */
[----:B------:R-:W-:Y:S02]  /*8ce30*/  ISETP.LT.AND P4, PT, R17, R24, !P6 ;  /* 0x000000181100720c */ /* 0x000fe40007781270 */
[----:B----4-:R-:W-:-:S04]  /*8ce40*/  ISETP.LT.AND P6, PT, R14, R7, !P6 ;  /* 0x000000070e00720c */ /* 0x010fc800077c1270 */
[----:B------:R-:W4:Y:S01]  /*8ce50*/  LDC.64 R6, c[0x0][0x228] ;  /* 0x00008a00ff067b82 */ /* 0x000f220000000a00 */
[----:B------:R-:W-:Y:S01]  /*8ce60*/  VIADD R0, R10, 0x71 ;  /* 0x000000710a007836 */ /* 0x000fe20000000000 */
[----:B------:R-:W4:Y:S04]  /*8ce70*/  LDL.LU.64 R28, [R1+0x290] ;  /* 0x00029000011c7983 */ /* 0x000f280000300a00 */
[----:B------:R-:W4:Y:S02]  /*8ce80*/  LDL.LU.64 R246, [R1+0x288] ;  /* 0x0002880001f67983 */ /* 0x000f240000300a00 */
[----:B------:R-:W4:Y:S08]  /*8ce90*/  LDC R23, c[0x0][0x228] ;  /* 0x00008a00ff177b82 */ /* 0x000f300000000800 */
[----:B------:R-:W4:Y:S01]  /*8cea0*/  LDC R24, c[0x0][0x228] ;  /* 0x00008a00ff187b82 */ /* 0x000f220000000800 */
[----:B--2---:R-:W-:-:S02]  /*8ceb0*/  PRMT R5, R108, 0x7770, RZ ;  /* 0x000077706c057816 */ /* 0x004fc400000000ff */
[----:B------:R-:W-:-:S03]  /*8cec0*/  PRMT R3, R108, 0x7771, RZ ;  /* 0x000077716c037816 */ /* 0x000fc600000000ff */
[----:B------:R2:W-:Y:S01]  /*8ced0*/  @P5 STG.E.U8 desc[UR60][R250.64], R5 ;  /* 0x00000005fa005986 */ /* 0x0005e2000c10113c */
[----:B-1----:R-:W-:Y:S02]  /*8cee0*/  ISETP.GE.AND P5, PT, R0, R13, PT ;  /* 0x0000000d0000720c */ /* 0x002fe40003fa6270 */
[----:B------:R-:W-:Y:S01]  /*8cef0*/  PRMT R0, R108, 0x7772, RZ ;  /* 0x000077726c007816 */ /* 0x000fe200000000ff */
[----:B------:R-:W-:Y:S01]  /*8cf00*/  @P3 STG.E.U8 desc[UR60][R244.64], R3 ;  /* 0x00000003f4003986 */ /* 0x000fe2000c10113c */
[----:B------:R-:W1:Y:S03]  /*8cf10*/  LDC R13, c[0x0][0x228] ;  /* 0x00008a00ff0d7b82 */ /* 0x000e660000000800 */
[----:B------:R0:W-:Y:S04]  /*8cf20*/  @P6 STG.E.U8 desc[UR60][R112.64], R0 ;  /* 0x0000000070006986 */ /* 0x0001e8000c10113c */
[----:B--2---:R-:W2:Y:S04]  /*8cf30*/  LDL.LU.64 R250, [R1+0x278] ;  /* 0x0002780001fa7983 */ /* 0x004ea80000300a00 */
[----:B0-----:R-:W4:Y:S01]  /*8cf40*/  LDL.LU.64 R112, [R1+0x2f58] ;  /* 0x002f580001707983 */ /* 0x001f220000300a00 */
[----:B------:R-:W-:-:S02]  /*8cf50*/  ISETP.LT.AND P3, PT, R15, R4, !P5 ;  /* 0x000000040f00720c */ /* 0x000fc40006f61270 */
[----:B------:R-:W-:Y:S01]  /*8cf60*/  PRMT R108, R108, 0x7773, RZ ;  /* 0x000077736c6c7816 */ /* 0x000fe200000000ff */
[----:B------:R-:W2:Y:S01]  /*8cf70*/  LDL.LU.64 R30, [R1+0x270] ;  /* 0x00027000011e7983 */ /* 0x000ea20000300a00 */
[----:B------:R-:W-:Y:S01]  /*8cf80*/  ISETP.LT.AND P6, PT, R16, R11, !P5 ;  /* 0x0000000b1000720c */ /* 0x000fe20006fc1270 */
[----:B------:R-:W-:Y:S01]  /*8cf90*/  VIADD R0, R10, 0x72 ;  /* 0x000000720a007836 */ /* 0x000fe20000000000 */
[----:B------:R-:W0:Y:S01]  /*8cfa0*/  LDC R11, c[0x0][0x228] ;  /* 0x00008a00ff0b7b82 */ /* 0x000e220000000800 */
[----:B------:R3:W-:Y:S01]  /*8cfb0*/  @P4 STG.E.U8 desc[UR60][R248.64], R108 ;  /* 0x0000006cf8004986 */ /* 0x0007e2000c10113c */
[----:B------:R-:W-:Y:S02]  /*8cfc0*/  ISETP.LT.AND P4, PT, R17, R19, !P5 ;  /* 0x000000131100720c */ /* 0x000fe40006f81270 */
[----:B---3--:R-:W-:Y:S01]  /*8cfd0*/  ISETP.LT.AND P5, PT, R14, R9, !P5 ;  /* 0x000000090e00720c */ /* 0x008fe20006fa1270 */
[----:B------:R-:W3:Y:S03]  /*8cfe0*/  LDL.LU.64 R26, [R1+0x268] ;  /* 0x00026800011a7983 */ /* 0x000ee60000300a00 */
[----:B------:R-:W0:Y:S01]  /*8cff0*/  LDC.64 R4, c[0x0][0x228] ;  /* 0x00008a00ff047b82 */ /* 0x000e220000000a00 */
[----:B------:R-:W3:Y:S04]  /*8d000*/  LDL.LU.64 R244, [R1+0x2a8] ;  /* 0x0002a80001f47983 */ /* 0x000ee80000300a00 */
[----:B------:R-:W3:Y:S03]  /*8d010*/  LDL.LU.64 R248, [R1+0x280] ;  /* 0x0002800001f87983 */ /* 0x000ee60000300a00 */
[----:B------:R-:W3:Y:S01]  /*8d020*/  LDC R19, c[0x0][0x228] ;  /* 0x00008a00ff137b82 */ /* 0x000ee20000000800 */
[----:B----4-:R-:W-:-:S02]  /*8d030*/  PRMT R9, R112, 0x7770, RZ ;  /* 0x0000777070097816 */ /* 0x010fc400000000ff */
[----:B------:R-:W-:-:S03]  /*8d040*/  PRMT R3, R112, 0x7771, RZ ;  /* 0x0000777170037816 */ /* 0x000fc600000000ff */
[----:B------:R-:W-:Y:S01]  /*8d050*/  @P3 STG.E.U8 desc[UR60][R32.64], R9 ;  /* 0x0000000920003986 */ /* 0x000fe2000c10113c */
[----:B------:R-:W-:Y:S02]  /*8d060*/  ISETP.GE.AND P3, PT, R0, R7, PT ;  /* 0x000000070000720c */ /* 0x000fe40003f66270 */
[C---:B------:R-:W-:Y:S02]  /*8d070*/  PRMT R0, R112.reuse, 0x7772, RZ ;  /* 0x0000777270007816 */ /* 0x040fe400000000ff */
[----:B------:R-:W-:Y:S01]  /*8d080*/  PRMT R112, R112, 0x7773, RZ ;  /* 0x0000777370707816 */ /* 0x000fe200000000ff */
[----:B------:R-:W-:Y:S04]  /*8d090*/  @P6 STG.E.U8 desc[UR60][R28.64], R3 ;  /* 0x000000031c006986 */ /* 0x000fe8000c10113c */
[----:B------:R-:W-:Y:S04]  /*8d0a0*/  @P5 STG.E.U8 desc[UR60][R246.64], R0 ;  /* 0x00000000f6005986 */ /* 0x000fe8000c10113c */
[----:B--2---:R2:W-:Y:S04]  /*8d0b0*/  @P4 STG.E.U8 desc[UR60][R250.64], R112 ;  /* 0x00000070fa004986 */ /* 0x0045e8000c10113c */
[----:B--2---:R-:W2:Y:S01]  /*8d0c0*/  LDL.LU.64 R250, [R1+0x300] ;  /* 0x0003000001fa7983 */ /* 0x004ea20000300a00 */
[----:B------:R-:W-:-:S02]  /*8d0d0*/  ISETP.LT.AND P6, PT, R15, R2, !P3 ;  /* 0x000000020f00720c */ /* 0x000fc40005fc1270 */
[----:B-1----:R-:W-:Y:S01]  /*8d0e0*/  ISETP.LT.AND P5, PT, R16, R13, !P3 ;  /* 0x0000000d1000720c */ /* 0x002fe20005fa1270 */
[----:B------:R-:W-:Y:S01]  /*8d0f0*/  VIADD R0, R10, 0x73 ;  /* 0x000000730a007836 */ /* 0x000fe20000000000 */
[----:B------:R-:W-:Y:S01]  /*8d100*/  ISETP.LT.AND P4, PT, R17, R23, !P3 ;  /* 0x000000171100720c */ /* 0x000fe20005f81270 */
[----:B------:R-:W4:Y:S01]  /*8d110*/  LDL.LU.64 R28, [R1+0x350] ;  /* 0x00035000011c7983 */ /* 0x000f220000300a00 */
[----:B0-----:R-:W-:Y:S01]  /*8d120*/  ISETP.LT.AND P3, PT, R14, R11, !P3 ;  /* 0x0000000b0e00720c */ /* 0x001fe20005f61270 */
[----:B------:R-:W0:Y:S01]  /*8d130*/  LDC R13, c[0x0][0x228] ;  /* 0x00008a00ff0d7b82 */ /* 0x000e220000000800 */
[C---:B------:R-:W-:Y:S01]  /*8d140*/  PRMT R9, R109.reuse, 0x7770, RZ ;  /* 0x000077706d097816 */ /* 0x040fe200000000ff */
[----:B------:R-:W4:Y:S01]  /*8d150*/  LDL.LU.64 R246, [R1+0x328] ;  /* 0x0003280001f67983 */ /* 0x000f220000300a00 */
[----:B------:R-:W-:-:S03]  /*8d160*/  PRMT R7, R109, 0x7771, RZ ;  /* 0x000077716d077816 */ /* 0x000fc600000000ff */
[----:B------:R-:W-:Y:S01]  /*8d170*/  @P6 STG.E.U8 desc[UR60][R30.64], R9 ;  /* 0x000000091e006986 */ /* 0x000fe2000c10113c */
[----:B------:R-:W-:Y:S01]  /*8d180*/  ISETP.GE.AND P6, PT, R0, R5, PT ;  /* 0x000000050000720c */ /* 0x000fe20003fc6270 */
[----:B------:R-:W1:Y:S01]  /*8d190*/  LDC.64 R2, c[0x0][0x228] ;  /* 0x00008a00ff027b82 */ /* 0x000e620000000a00 */
[----:B------:R-:W-:Y:S01]  /*8d1a0*/  PRMT R0, R109, 0x7772, RZ ;  /* 0x000077726d007816 */ /* 0x000fe200000000ff */
[----:B---3--:R3:W-:Y:S01]  /*8d1b0*/  @P5 STG.E.U8 desc[UR60][R26.64], R7 ;  /* 0x000000071a005986 */ /* 0x0087e2000c10113c */
[----:B------:R-:W-:-:S03]  /*8d1c0*/  ISETP.LT.AND P5, PT, R15, R8, !P6 ;  /* 0x000000080f00720c */ /* 0x000fc600077a1270 */
[----:B------:R-:W-:Y:S01]  /*8d1d0*/  @P3 STG.E.U8 desc[UR60][R244.64], R0 ;  /* 0x00000000f4003986 */ /* 0x000fe2000c10113c */
[----:B------:R-:W-:Y:S01]  /*8d1e0*/  ISETP.LT.AND P3, PT, R16, R19, !P6 ;  /* 0x000000131000720c */ /* 0x000fe20007761270 */
[----:B------:R-:W4:Y:S01]  /*8d1f0*/  LDC R11, c[0x0][0x228] ;  /* 0x00008a00ff0b7b82 */ /* 0x000f220000000800 */
[----:B------:R-:W-:Y:S02]  /*8d200*/  PRMT R109, R109, 0x7773, RZ ;  /* 0x000077736d6d7816 */ /* 0x000fe400000000ff */
[C---:B------:R-:W-:Y:S02]  /*8d210*/  PRMT R5, R113.reuse, 0x7771, RZ ;  /* 0x0000777171057816 */ /* 0x040fe400000000ff */
[----:B---3--:R-:W-:Y:S01]  /*8d220*/  PRMT R7, R113, 0x7770, RZ ;  /* 0x0000777071077816 */ /* 0x008fe200000000ff */
[----:B------:R3:W-:Y:S02]  /*8d230*/  @P4 STG.E.U8 desc[UR60][R248.64], R109 ;  /* 0x0000006df8004986 */ /* 0x0007e4000c10113c */
[----:B------:R-:W4:Y:S08]  /*8d240*/  LDC R23, c[0x0][0x228] ;  /* 0x00008a00ff177b82 */ /* 0x000f300000000800 */
[----:B------:R-:W4:Y:S01]  /*8d250*/  LDC R19, c[0x0][0x228] ;  /* 0x00008a00ff137b82 */ /* 0x000f220000000800 */
[----:B---3--:R-:W3:Y:S04]  /*8d260*/  LDL.LU.64 R248, [R1+0x3a0] ;  /* 0x0003a00001f87983 */ /* 0x008ee80000300a00 */
[----:B------:R-:W3:Y:S03]  /*8d270*/  LDL.LU.64 R244, [R1+0x398] ;  /* 0x0003980001f47983 */ /* 0x000ee60000300a00 */
[----:B------:R-:W3:Y:S01]  /*8d280*/  LDC.64 R8, c[0x0][0x228] ;  /* 0x00008a00ff087b82 */ /* 0x000ee20000000a00 */
[----:B--2---:R2:W-:Y:S04]  /*8d290*/  @P5 STG.E.U8 desc[UR60][R250.64], R7 ;  /* 0x00000007fa005986 */ /* 0x0045e8000c10113c */
[----:B------:R0:W-:Y:S04]  /*8d2a0*/  @P3 STG.E.U8 desc[UR60][R110.64], R5 ;  /* 0x000000056e003986 */ /* 0x0001e8000c10113c */
[----:B--2---:R-:W2:Y:S01]  /*8d2b0*/  LDL.LU.64 R250, [R1+0x3c8] ;  /* 0x0003c80001fa7983 */ /* 0x004ea20000300a00 */
[----:B------:R-:W-:Y:S01]  /*8d2c0*/  ISETP.LT.AND P4, PT, R17, R24, !P6 ;  /* 0x000000181100720c */ /* 0x000fe20007781270 */
[----:B------:R-:W-:Y:S01]  /*8d2d0*/  VIADD R0, R10, 0x74 ;  /* 0x000000740a007836 */ /* 0x000fe20000000000 */
[----:B------:R-:W3:Y:S01]  /*8d2e0*/  LDC R7, c[0x0][0x228] ;  /* 0x00008a00ff077b82 */ /* 0x000ee20000000800 */
[----:B0-----:R-:W3:Y:S01]  /*8d2f0*/  LDL.LU.64 R110, [R1+0x2f50] ;  /* 0x002f5000016e7983 */ /* 0x001ee20000300a00 */
[----:B------:R-:W-:-:S02]  /*8d300*/  ISETP.LT.AND P6, PT, R14, R13, !P6 ;  /* 0x0000000d0e00720c */ /* 0x000fc400077c1270 */
[----:B-1----:R-:W-:Y:S01]  /*8d310*/  ISETP.GE.AND P5, PT, R0, R3, PT ;  /* 0x000000030000720c */ /* 0x002fe20003fa6270 */
[----:B------:R-:W2:Y:S01]  /*8d320*/  LDL.LU.64 R32, [R1+0x440] ;  /* 0x0004400001207983 */ /* 0x000ea20000300a00 */
[----:B------:R-:W-:Y:S02]  /*8d330*/  PRMT R0, R113, 0x7772, RZ ;  /* 0x0000777271007816 */ /* 0x000fe400000000ff */
[----:B------:R-:W-:Y:S01]  /*8d340*/  ISETP.LT.AND P3, PT, R15, R22, !P5 ;  /* 0x000000160f00720c */ /* 0x000fe20006f61270 */
[----:B------:R-:W0:Y:S01]  /*8d350*/  LDC R13, c[0x0][0x228] ;  /* 0x00008a00ff0d7b82 */ /* 0x000e220000000800 */
[----:B------:R-:W-:-:S05]  /*8d360*/  PRMT R113, R113, 0x7773, RZ ;  /* 0x0000777371717816 */ /* 0x000fca00000000ff */
[----:B----4-:R1:W-:Y:S01]  /*8d370*/  @P6 STG.E.U8 desc[UR60][R28.64], R0 ;  /* 0x000000001c006986 */ /* 0x0103e2000c10113c */
[----:B------:R-:W-:Y:S01]  /*8d380*/  ISETP.LT.AND P6, PT, R16, R11, !P5 ;  /* 0x0000000b1000720c */ /* 0x000fe20006fc1270 */
[----:B------:R-:W4:Y:S02]  /*8d390*/  LDC R24, c[0x0][0x228] ;  /* 0x00008a00ff187b82 */ /* 0x000f240000000800 */
[----:B------:R1:W-:Y:S01]  /*8d3a0*/  @P4 STG.E.U8 desc[UR60][R246.64], R113 ;  /* 0x00000071f6004986 */ /* 0x0003e2000c10113c */
[----:B------:R-:W-:Y:S02]  /*8d3b0*/  ISETP.LT.AND P4, PT, R17, R23, !P5 ;  /* 0x000000171100720c */ /* 0x000fe40006f81270 */
[----:B------:R-:W-:-:S03]  /*8d3c0*/  ISETP.LT.AND P5, PT, R14, R19, !P5 ;  /* 0x000000130e00720c */ /* 0x000fc60006fa1270 */
[----:B------:R-:W4:Y:S01]  /*8d3d0*/  LDC R11, c[0x0][0x228] ;  /* 0x00008a00ff0b7b82 */ /* 0x000f220000000800 */
[----:B-1----:R-:W-:Y:S01]  /*8d3e0*/  VIADD R0, R10, 0x75 ;  /* 0x000000750a007836 */ /* 0x002fe20000000000 */
[----:B------:R-:W4:Y:S04]  /*8d3f0*/  LDL.LU.64 R28, [R1+0x438] ;  /* 0x00043800011c7983 */ /* 0x000f280000300a00 */
[----:B------:R-:W4:Y:S02]  /*8d400*/  LDL.LU.64 R246, [R1+0x498] ;  /* 0x0004980001f67983 */ /* 0x000f240000300a00 */
[----:B------:R-:W1:Y:S08]  /*8d410*/  LDC.64 R22, c[0x0][0x228] ;  /* 0x00008a00ff167b82 */ /* 0x000e700000000a00 */
[----:B------:R-:W1:Y:S01]  /*8d420*/  LDC R19, c[0x0][0x228] ;  /* 0x00008a00ff137b82 */ /* 0x000e620000000800 */
[----:B---3--:R-:W-:-:S02]  /*8d430*/  PRMT R5, R110, 0x7770, RZ ;  /* 0x000077706e057816 */ /* 0x008fc400000000ff */
[----:B------:R-:W-:-:S03]  /*8d440*/  PRMT R3, R110, 0x7771, RZ ;  /* 0x000077716e037816 */ /* 0x000fc600000000ff */
[----:B------:R3:W-:Y:S01]  /*8d450*/  @P3 STG.E.U8 desc[UR60][R248.64], R5 ;  /* 0x00000005f8003986 */ /* 0x0007e2000c10113c */
[----:B------:R-:W-:Y:S02]  /*8d460*/  ISETP.GE.AND P3, PT, R0, R9, PT ;  /* 0x000000090000720c */ /* 0x000fe40003f66270 */
[----:B------:R-:W-:Y:S01]  /*8d470*/  PRMT R0, R110, 0x7772, RZ ;  /* 0x000077726e007816 */ /* 0x000fe200000000ff */
[----:B------:R-:W-:Y:S01]  /*8d480*/  @P6 STG.E.U8 desc[UR60][R244.64], R3 ;  /* 0x00000003f4006986 */ /* 0x000fe2000c10113c */
[----:B------:R-:W1:Y:S03]  /*8d490*/  LDC R9, c[0x0][0x228] ;  /* 0x00008a00ff097b82 */ /* 0x000e660000000800 */
[----:B------:R0:W-:Y:S04]  /*8d4a0*/  @P5 STG.E.U8 desc[UR60][R114.64], R0 ;  /* 0x0000000072005986 */ /* 0x0001e8000c10113c */
[----:B---3--:R-:W3:Y:S04]  /*8d4b0*/  LDL.LU.64 R248, [R1+0x468] ;  /* 0x0004680001f87983 */ /* 0x008ee80000300a00 */
[----:B0-----:R-:W3:Y:S01]  /*8d4c0*/  LDL.LU.64 R114, [R1+0x2f48] ;  /* 0x002f480001727983 */ /* 0x001ee20000300a00 */
[----:B------:R-:W-:-:S02]  /*8d4d0*/  ISETP.LT.AND P6, PT, R15, R12, !P3 ;  /* 0x0000000c0f00720c */ /* 0x000fc40005fc1270 */
[----:B------:R-:W-:Y:S01]  /*8d4e0*/  PRMT R110, R110, 0x7773, RZ ;  /* 0x000077736e6e7816 */ /* 0x000fe200000000ff */
[----:B------:R-:W3:Y:S01]  /*8d4f0*/  LDL.LU.64 R30, [R1+0x4e8] ;  /* 0x0004e800011e7983 */ /* 0x000ee20000300a00 */
[----:B------:R-:W-:Y:S01]  /*8d500*/  ISETP.LT.AND P5, PT, R16, R7, !P3 ;  /* 0x000000071000720c */ /* 0x000fe20005fa1270 */
[----:B------:R-:W-:Y:S01]  /*8d510*/  VIADD R0, R10, 0x76 ;  /* 0x000000760a007836 */ /* 0x000fe20000000000 */
[----:B------:R-:W0:Y:S01]  /*8d520*/  LDC R7, c[0x0][0x228] ;  /* 0x00008a00ff077b82 */ /* 0x000e220000000800 */
[----:B--2---:R2:W-:Y:S01]  /*8d530*/  @P4 STG.E.U8 desc[UR60][R250.64], R110 ;  /* 0x0000006efa004986 */ /* 0x0045e2000c10113c */
[----:B------:R-:W-:Y:S02]  /*8d540*/  ISETP.LT.AND P4, PT, R17, R13, !P3 ;  /* 0x0000000d1100720c */ /* 0x000fe40005f81270 */
[----:B----4-:R-:W-:Y:S01]  /*8d550*/  ISETP.LT.AND P3, PT, R14, R11, !P3 ;  /* 0x0000000b0e00720c */ /* 0x010fe20005f61270 */
[----:B------:R-:W4:Y:S03]  /*8d560*/  LDL.LU.64 R26, [R1+0x4e0] ;  /* 0x0004e000011a7983 */ /* 0x000f260000300a00 */
[----:B------:R-:W0:Y:S01]  /*8d570*/  LDC.64 R12, c[0x0][0x228] ;  /* 0x00008a00ff0c7b82 */ /* 0x000e220000000a00 */
[----:B------:R-:W4:Y:S04]  /*8d580*/  LDL.LU.64 R244, [R1+0x538] ;  /* 0x0005380001f47983 */ /* 0x000f280000300a00 */
[----:B--2---:R-:W2:Y:S03]  /*8d590*/  LDL.LU.64 R250, [R1+0x510] ;  /* 0x0005100001fa7983 */ /* 0x004ea60000300a00 */
[----:B------:R-:W4:Y:S01]  /*8d5a0*/  LDC R11, c[0x0][0x228] ;  /* 0x00008a00ff0b7b82 */ /* 0x000f220000000800 */
[----:B---3--:R-:W-:-:S02]  /*8d5b0*/  PRMT R5, R114, 0x7770, RZ ;  /* 0x0000777072057816 */ /* 0x008fc400000000ff */
        /* <DEDUP_REMOVED lines=9> */
[----:B---3--:R-:W3:Y:S01]  /*8d650*/  LDL.LU.64 R248, [R1+0x588] ;  /* 0x0005880001f87983 */ /* 0x008ee20000300a00 */
[----:B------:R-:W-:-:S02]  /*8d660*/  ISETP.LT.AND P5, PT, R15, R6, !P6 ;  /* 0x000000060f00720c */ /* 0x000fc400077a1270 */
[----:B------:R-:W-:Y:S01]  /*8d670*/  ISETP.LT.AND P3, PT, R16, R9, !P6 ;  /* 0x000000091000720c */ /* 0x000fe20007761270 */
[----:B------:R-:W-:Y:S01]  /*8d680*/  VIADD R0, R10, 0x77 ;  /* 0x000000770a007836 */ /* 0x000fe20000000000 */
[----:B------:R-:W1:Y:S01]  /*8d690*/  LDC R9, c[0x0][0x228] ;  /* 0x00008a00ff097b82 */ /* 0x000e620000000800 */
[----:B------:R-:W-:Y:S01]  /*8d6a0*/  ISETP.LT.AND P4, PT, R17, R24, !P6 ;  /* 0x000000181100720c */ /* 0x000fe20007781270 */
[----:B------:R-:W3:Y:S01]  /*8d6b0*/  LDL.LU.64 R28, [R1+0x5e0] ;  /* 0x0005e000011c7983 */ /* 0x000ee20000300a00 */
[----:B0-----:R-:W-:Y:S02]  /*8d6c0*/  ISETP.LT.AND P6, PT, R14, R7, !P6 ;  /* 0x000000070e00720c */ /* 0x001fe400077c1270 */
[C---:B------:R-:W-:Y:S01]  /*8d6d0*/  PRMT R5, R111.reuse, 0x7770, RZ ;  /* 0x000077706f057816 */ /* 0x040fe200000000ff */
[----:B------:R-:W3:Y:S01]  /*8d6e0*/  LDL.LU.64 R246, [R1+0x5b0] ;  /* 0x0005b00001f67983 */ /* 0x000ee20000300a00 */
[----:B------:R-:W-:Y:S01]  /*8d6f0*/  PRMT R3, R111, 0x7771, RZ ;  /* 0x000077716f037816 */ /* 0x000fe200000000ff */
[----:B------:R-:W0:Y:S02]  /*8d700*/  LDC.64 R6, c[0x0][0x228] ;  /* 0x00008a00ff067b82 */ /* 0x000e240000000a00 */
[----:B------:R-:W-:Y:S01]  /*8d710*/  @P5 STG.E.U8 desc[UR60][R30.64], R5 ;  /* 0x000000051e005986 */ /* 0x000fe2000c10113c */
[----:B------:R-:W-:-:S02]  /*8d720*/  ISETP.GE.AND P5, PT, R0, R13, PT ;  /* 0x0000000d0000720c */ /* 0x000fc40003fa6270 */
[----:B------:R-:W-:Y:S01]  /*8d730*/  PRMT R0, R111, 0x7772, RZ ;  /* 0x000077726f007816 */ /* 0x000fe200000000ff */
[----:B----4-:R4:W-:Y:S01]  /*8d740*/  @P3 STG.E.U8 desc[UR60][R26.64], R3 ;  /* 0x000000031a003986 */ /* 0x0109e2000c10113c */
        /* <DEDUP_REMOVED lines=10> */
[----:B----4-:R-:W-:Y:S01]  /*8d7f0*/  PRMT R3, R115, 0x7771, RZ ;  /* 0x0000777173037816 */ /* 0x010fe200000000ff */
[----:B------:R-:W-:Y:S02]  /*8d800*/  VIADD R0, R10, 0x78 ;  /* 0x000000780a007836 */ /* 0x000fe40000000000 */
[----:B------:R-:W1:Y:S01]  /*8d810*/  LDC.64 R4, c[0x0][0x228] ;  /* 0x00008a00ff047b82 */ /* 0x000e620000000a00 */
[----:B--2---:R-:W2:Y:S04]  /*8d820*/  LDL.LU.64 R250, [R1+0x638] ;  /* 0x0006380001fa7983 */ /* 0x004ea80000300a00 */
[----:B------:R-:W4:Y:S03]  /*8d830*/  LDL.LU.64 R244, [R1+0x630] ;  /* 0x0006300001f47983 */ /* 0x000f260000300a00 */
[----:B------:R-:W4:Y:S08]  /*8d840*/  LDC R19, c[0x0][0x228] ;  /* 0x00008a00ff137b82 */ /* 0x000f300000000800 */
[----:B------:R-:W4:Y:S01]  /*8d850*/  LDC R24, c[0x0][0x228] ;  /* 0x00008a00ff187b82 */ /* 0x000f220000000800 */
[----:B---3--:R3:W-:Y:S04]  /*8d860*/  @P3 STG.E.U8 desc[UR60][R248.64], R9 ;  /* 0x00000009f8003986 */ /* 0x0087e8000c10113c */
[----:B------:R0:W-:Y:S04]  /*8d870*/  @P6 STG.E.U8 desc[UR60][R116.64], R3 ;  /* 0x0000000374006986 */ /* 0x0001e8000c10113c */
[----:B---3--:R-:W3:Y:S04]  /*8d880*/  LDL.LU.64 R248, [R1+0x658] ;  /* 0x0006580001f87983 */ /* 0x008ee80000300a00 */
[----:B0-----:R-:W2:Y:S01]  /*8d890*/  LDL.LU.64 R116, [R1+0x2f40] ;  /* 0x002f400001747983 */ /* 0x001ea20000300a00 */
[----:B------:R-:W-:-:S02]  /*8d8a0*/  ISETP.GE.AND P3, PT, R0, R7, PT ;  /* 0x000000070000720c */ /* 0x000fc40003f66270 */
[----:B------:R-:W-:Y:S01]  /*8d8b0*/  PRMT R0, R115, 0x7772, RZ ;  /* 0x0000777273007816 */ /* 0x000fe200000000ff */
[----:B------:R-:W3:Y:S01]  /*8d8c0*/  LDL.LU.64 R32, [R1+0x6d0] ;  /* 0x0006d00001207983 */ /* 0x000ee20000300a00 */
[----:B------:R-:W-:Y:S02]  /*8d8d0*/  ISETP.LT.AND P6, PT, R15, R2, !P3 ;  /* 0x000000020f00720c */ /* 0x000fe40005fc1270 */
[----:B------:R-:W-:Y:S01]  /*8d8e0*/  PRMT R115, R115, 0x7773, RZ ;  /* 0x0000777373737816 */ /* 0x000fe200000000ff */
[----:B------:R0:W-:Y:S01]  /*8d8f0*/  @P5 STG.E.U8 desc[UR60][R28.64], R0 ;  /* 0x000000001c005986 */ /* 0x0001e2000c10113c */
[----:B------:R-:W-:Y:S01]  /*8d900*/  ISETP.LT.AND P5, PT, R16, R13, !P3 ;  /* 0x0000000d1000720c */ /* 0x000fe20005fa1270 */
[----:B------:R-:W3:Y:S02]  /*8d910*/  LDC.64 R2, c[0x0][0x228] ;  /* 0x00008a00ff027b82 */ /* 0x000ee40000000a00 */
[----:B------:R1:W-:Y:S01]  /*8d920*/  @P4 STG.E.U8 desc[UR60][R246.64], R115 ;  /* 0x00000073f6004986 */ /* 0x0003e2000c10113c */
[----:B------:R-:W-:-:S02]  /*8d930*/  ISETP.LT.AND P4, PT, R17, R23, !P3 ;  /* 0x000000171100720c */ /* 0x000fc40005f81270 */
[----:B------:R-:W-:-:S03]  /*8d940*/  ISETP.LT.AND P3, PT, R14, R11, !P3 ;  /* 0x0000000b0e00720c */ /* 0x000fc60005f61270 */
[----:B------:R-:W3:Y:S01]  /*8d950*/  LDC R13, c[0x0][0x228] ;  /* 0x00008a00ff0d7b82 */ /* 0x000ee20000000800 */
[----:B0-----:R-:W-:Y:S01]  /*8d960*/  VIADD R0, R10, 0x79 ;  /* 0x000000790a007836 */ /* 0x001fe20000000000 */
[----:B------:R-:W3:Y:S04]  /*8d970*/  LDL.LU.64 R28, [R1+0x6c8] ;  /* 0x0006c800011c7983 */ /* 0x000ee80000300a00 */
[----:B-1----:R-:W3:Y:S02]  /*8d980*/  LDL.LU.64 R246, [R1+0x728] ;  /* 0x0007280001f67983 */ /* 0x002ee40000300a00 */
[----:B------:R-:W0:Y:S08]  /*8d990*/  LDC R11, c[0x0][0x228] ;  /* 0x00008a00ff0b7b82 */ /* 0x000e300000000800 */
[----:B------:R-:W1:Y:S01]  /*8d9a0*/  LDC R23, c[0x0][0x228] ;  /* 0x00008a00ff177b82 */ /* 0x000e620000000800 */
[----:B--2---:R-:W-:-:S02]  /*8d9b0*/  PRMT R9, R116, 0x7770, RZ ;  /* 0x0000777074097816 */ /* 0x004fc400000000ff */
[----:B------:R-:W-:-:S03]  /*8d9c0*/  PRMT R7, R116, 0x7771, RZ ;  /* 0x0000777174077816 */ /* 0x000fc600000000ff */
[----:B------:R2:W-:Y:S01]  /*8d9d0*/  @P6 STG.E.U8 desc[UR60][R250.64], R9 ;  /* 0x00000009fa006986 */ /* 0x0005e2000c10113c */
[----:B------:R-:W-:Y:S02]  /*8d9e0*/  ISETP.GE.AND P6, PT, R0, R5, PT ;  /* 0x000000050000720c */ /* 0x000fe40003fc6270 */
[----:B------:R-:W-:Y:S01]  /*8d9f0*/  PRMT R0, R116, 0x7772, RZ ;  /* 0x0000777274007816 */ /* 0x000fe200000000ff */
[----:B----4-:R-:W-:Y:S04]  /*8da00*/  @P5 STG.E.U8 desc[UR60][R244.64], R7 ;  /* 0x00000007f4005986 */ /* 0x010fe8000c10113c */
[----:B------:R4:W-:Y:S04]  /*8da10*/  @P3 STG.E.U8 desc[UR60][R120.64], R0 ;  /* 0x0000000078003986 */ /* 0x0009e8000c10113c */
[----:B--2---:R-:W2:Y:S04]  /*8da20*/  LDL.LU.64 R250, [R1+0x6f8] ;  /* 0x0006f80001fa7983 */ /* 0x004ea80000300a00 */
[----:B----4-:R-:W4:Y:S01]  /*8da30*/  LDL.LU.64 R120, [R1+0x2f38] ;  /* 0x002f380001787983 */ /* 0x010f220000300a00 */
[----:B------:R-:W-:-:S02]  /*8da40*/  ISETP.LT.AND P5, PT, R15, R8, !P6 ;  /* 0x000000080f00720c */ /* 0x000fc400077a1270 */
[----:B------:R-:W-:Y:S01]  /*8da50*/  PRMT R116, R116, 0x7773, RZ ;  /* 0x0000777374747816 */ /* 0x000fe200000000ff */
[----:B------:R-:W2:Y:S01]  /*8da60*/  LDL.LU.64 R30, [R1+0x778] ;  /* 0x00077800011e7983 */ /* 0x000ea20000300a00 */
[----:B------:R-:W-:Y:S01]  /*8da70*/  ISETP.LT.AND P3, PT, R16, R19, !P6 ;  /* 0x000000131000720c */ /* 0x000fe20007761270 */
[----:B------:R-:W-:Y:S01]  /*8da80*/  VIADD R0, R10, 0x7a ;  /* 0x0000007a0a007836 */ /* 0x000fe20000000000 */
[----:B------:R-:W1:Y:S01]  /*8da90*/  LDC R19, c[0x0][0x228] ;  /* 0x00008a00ff137b82 */ /* 0x000e620000000800 */
[----:B---3--:R3:W-:Y:S01]  /*8daa0*/  @P4 STG.E.U8 desc[UR60][R248.64], R116 ;  /* 0x00000074f8004986 */ /* 0x0087e2000c10113c */
[----:B------:R-:W-:Y:S02]  /*8dab0*/  ISETP.LT.AND P4, PT, R17, R24, !P6 ;  /* 0x000000181100720c */ /* 0x000fe40007781270 */
[----:B------:R-:W-:Y:S01]  /*8dac0*/  ISETP.LT.AND P6, PT, R14, R13, !P6 ;  /* 0x0000000d0e00720c */ /* 0x000fe200077c1270 */
[----:B------:R-:W2:Y:S03]  /*8dad0*/  LDL.LU.64 R26, [R1+0x770] ;  /* 0x00077000011a7983 */ /* 0x000ea60000300a00 */
[----:B------:R-:W1:Y:S01]  /*8dae0*/  LDC.64 R8, c[0x0][0x228] ;  /* 0x00008a00ff087b82 */ /* 0x000e620000000a00 */
[----:B------:R-:W2:Y:S04]  /*8daf0*/  LDL.LU.64 R244, [R1+0x7c8] ;  /* 0x0007c80001f47983 */ /* 0x000ea80000300a00 */
[----:B---3--:R-:W3:Y:S03]  /*8db00*/  LDL.LU.64 R248, [R1+0x7a0] ;  /* 0x0007a00001f87983 */ /* 0x008ee60000300a00 */
[----:B------:R-:W3:Y:S08]  /*8db10*/  LDC R13, c[0x0][0x228] ;  /* 0x00008a00ff0d7b82 */ /* 0x000ef00000000800 */
[----:B------:R-:W3:Y:S01]  /*8db20*/  LDC R24, c[0x0][0x228] ;  /* 0x00008a00ff187b82 */ /* 0x000ee20000000800 */
        /* <DEDUP_REMOVED lines=32> */
[----:B---3--:R-:W-:Y:S01]  /*8dd30*/  PRMT R3, R121, 0x7771, RZ ;  /* 0x0000777179037816 */ /* 0x008fe200000000ff */
[----:B------:R1:W-:Y:S02]  /*8dd40*/  @P4 STG.E.U8 desc[UR60][R248.64], R117 ;  /* 0x00000075f8004986 */ /* 0x0003e4000c10113c */
[----:B------:R-:W3:Y:S08]  /*8dd50*/  LDC R7, c[0x0][0x228] ;  /* 0x00008a00ff077b82 */ /* 0x000ef00000000800 */
[----:B------:R-:W3:Y:S01]  /*8dd60*/  LDC R19, c[0x0][0x228] ;  /* 0x00008a00ff137b82 */ /* 0x000ee20000000800 */
[----:B-1----:R-:W3:Y:S04]  /*8dd70*/  LDL.LU.64 R248, [R1+0x8c0] ;  /* 0x0008c00001f87983 */ /* 0x002ee80000300a00 */
[----:B------:R-:W3:Y:S04]  /*8dd80*/  LDL.LU.64 R244, [R1+0x8b8] ;  /* 0x0008b80001f47983 */ /* 0x000ee80000300a00 */
[----:B--2---:R1:W-:Y:S04]  /*8dd90*/  @P6 STG.E.U8 desc[UR60][R250.64], R5 ;  /* 0x00000005fa006986 */ /* 0x0043e8000c10113c */
[----:B------:R2:W-:Y:S04]  /*8dda0*/  @P5 STG.E.U8 desc[UR60][R118.64], R3 ;  /* 0x0000000376005986 */ /* 0x0005e8000c10113c */
[----:B-1----:R-:W3:Y:S04]  /*8ddb0*/  LDL.LU.64 R250, [R1+0x8e8] ;  /* 0x0008e80001fa7983 */ /* 0x002ee80000300a00 */
[----:B--2---:R-:W2:Y:S01]  /*8ddc0*/  LDL.LU.64 R118, [R1+0x2f30] ;  /* 0x002f300001767983 */ /* 0x004ea20000300a00 */
[----:B------:R-:W-:Y:S01]  /*8ddd0*/  ISETP.LT.AND P4, PT, R17, R13, !P3 ;  /* 0x0000000d1100720c */ /* 0x000fe20005f81270 */
[----:B------:R-:W-:Y:S01]  /*8dde0*/  VIADD R0, R10, 0x7c ;  /* 0x0000007c0a007836 */ /* 0x000fe20000000000 */
[----:B0-----:R-:W-:Y:S01]  /*8ddf0*/  ISETP.LT.AND P3, PT, R14, R11, !P3 ;  /* 0x0000000b0e00720c */ /* 0x001fe20005f61270 */
[----:B------:R-:W2:Y:S01]  /*8de00*/  LDL.LU.64 R32, [R1+0x960] ;  /* 0x0009600001207983 */ /* 0x000ea20000300a00 */
[----:B------:R-:W0:Y:S02]  /*8de10*/  LDC.64 R12, c[0x0][0x228] ;  /* 0x00008a00ff0c7b82 */ /* 0x000e240000000a00 */
[----:B------:R-:W-:-:S02]  /*8de20*/  ISETP.GE.AND P6, PT, R0, R23, PT ;  /* 0x000000170000720c */ /* 0x000fc40003fc6270 */
[C---:B------:R-:W-:Y:S02]  /*8de30*/  PRMT R0, R121.reuse, 0x7772, RZ ;  /* 0x0000777279007816 */ /* 0x040fe400000000ff */
[----:B------:R-:W-:Y:S02]  /*8de40*/  PRMT R121, R121, 0x7773, RZ ;  /* 0x0000777379797816 */ /* 0x000fe400000000ff */
[----:B------:R-:W-:Y:S01]  /*8de50*/  ISETP.LT.AND P5, PT, R15, R6, !P6 ;  /* 0x000000060f00720c */ /* 0x000fe200077a1270 */
[----:B------:R-:W1:Y:S02]  /*8de60*/  LDC R11, c[0x0][0x228] ;  /* 0x00008a00ff0b7b82 */ /* 0x000e640000000800 */
[----:B------:R3:W-:Y:S01]  /*8de70*/  @P3 STG.E.U8 desc[UR60][R28.64], R0 ;  /* 0x000000001c003986 */ /* 0x0007e2000c10113c */
[----:B----4-:R-:W-:-:S03]  /*8de80*/  ISETP.LT.AND P3, PT, R16, R9, !P6 ;  /* 0x000000091000720c */ /* 0x010fc60007761270 */
[----:B------:R4:W-:Y:S01]  /*8de90*/  @P4 STG.E.U8 desc[UR60][R246.64], R121 ;  /* 0x00000079f6004986 */ /* 0x0009e2000c10113c */
[----:B------:R-:W-:Y:S01]  /*8dea0*/  ISETP.LT.AND P4, PT, R17, R24, !P6 ;  /* 0x000000181100720c */ /* 0x000fe20007781270 */
[----:B------:R-:W1:Y:S01]  /*8deb0*/  LDC R9, c[0x0][0x228] ;  /* 0x00008a00ff097b82 */ /* 0x000e620000000800 */
[----:B---3--:R-:W-:Y:S01]  /*8dec0*/  ISETP.LT.AND P6, PT, R14, R7, !P6 ;  /* 0x000000070e00720c */ /* 0x008fe200077c1270 */
[----:B------:R-:W3:Y:S01]  /*8ded0*/  LDL.LU.64 R28, [R1+0x958] ;  /* 0x00095800011c7983 */ /* 0x000ee20000300a00 */
[----:B------:R-:W-:-:S05]  /*8dee0*/  VIADD R3, R10, 0x7d ;  /* 0x0000007d0a037836 */ /* 0x000fca0000000000 */
[----:B------:R-:W3:Y:S01]  /*8def0*/  LDC.64 R6, c[0x0][0x228] ;  /* 0x00008a00ff067b82 */ /* 0x000ee20000000a00 */
[----:B----4-:R-:W4:Y:S07]  /*8df00*/  LDL.LU.64 R246, [R1+0x9b0] ;  /* 0x0009b00001f67983 */ /* 0x010f2e0000300a00 */
[----:B------:R-:W4:Y:S08]  /*8df10*/  LDC R23, c[0x0][0x228] ;  /* 0x00008a00ff177b82 */ /* 0x000f300000000800 */
[----:B------:R-:W4:Y:S01]  /*8df20*/  LDC R24, c[0x0][0x228] ;  /* 0x00008a00ff187b82 */ /* 0x000f220000000800 */
[----:B--2---:R-:W-:-:S02]  /*8df30*/  PRMT R0, R118, 0x7770, RZ ;  /* 0x0000777076007816 */ /* 0x004fc400000000ff */
[----:B------:R-:W-:-:S03]  /*8df40*/  PRMT R5, R118, 0x7771, RZ ;  /* 0x0000777176057816 */ /* 0x000fc600000000ff */
[----:B------:R2:W-:Y:S04]  /*8df50*/  @P5 STG.E.U8 desc[UR60][R248.64], R0 ;  /* 0x00000000f8005986 */ /* 0x0005e8000c10113c */
[----:B------:R-:W-:Y:S01]  /*8df60*/  @P3 STG.E.U8 desc[UR60][R244.64], R5 ;  /* 0x00000005f4003986 */ /* 0x000fe2000c10113c */
[----:B--2---:R-:W-:-:S03]  /*8df70*/  PRMT R0, R118, 0x7772, RZ ;  /* 0x0000777276007816 */ /* 0x004fc600000000ff */
[----:B------:R-:W2:Y:S04]  /*8df80*/  LDL.LU.64 R248, [R1+0x990] ;  /* 0x0009900001f87983 */ /* 0x000ea80000300a00 */
[----:B------:R0:W-:Y:S04]  /*8df90*/  @P6 STG.E.U8 desc[UR60][R122.64], R0 ;  /* 0x000000007a006986 */ /* 0x0001e8000c10113c */
[----:B0-----:R-:W3:Y:S01]  /*8dfa0*/  LDL.LU.64 R122, [R1+0x2f28] ;  /* 0x002f2800017a7983 */ /* 0x001ee20000300a00 */
[----:B------:R-:W-:Y:S02]  /*8dfb0*/  ISETP.GE.AND P5, PT, R3, R13, PT ;  /* 0x0000000d0300720c */ /* 0x000fe40003fa6270 */
[----:B------:R-:W-:Y:S01]  /*8dfc0*/  PRMT R118, R118, 0x7773, RZ ;  /* 0x0000777376767816 */ /* 0x000fe200000000ff */
[----:B------:R-:W2:Y:S01]  /*8dfd0*/  LDL.LU.64 R30, [R1+0xa08] ;  /* 0x000a0800011e7983 */ /* 0x000ea20000300a00 */
[----:B------:R-:W-:Y:S01]  /*8dfe0*/  ISETP.LT.AND P3, PT, R15, R4, !P5 ;  /* 0x000000040f00720c */ /* 0x000fe20006f61270 */
[----:B------:R-:W0:Y:S01]  /*8dff0*/  LDC R13, c[0x0][0x228] ;  /* 0x00008a00ff0d7b82 */ /* 0x000e220000000800 */
[----:B-1----:R-:W-:Y:S01]  /*8e000*/  ISETP.LT.AND P6, PT, R16, R11, !P5 ;  /* 0x0000000b1000720c */ /* 0x002fe20006fc1270 */
[----:B------:R1:W-:Y:S01]  /*8e010*/  @P4 STG.E.U8 desc[UR60][R250.64], R118 ;  /* 0x00000076fa004986 */ /* 0x0003e2000c10113c */
[----:B------:R-:W-:-:S02]  /*8e020*/  ISETP.LT.AND P4, PT, R17, R19, !P5 ;  /* 0x000000131100720c */ /* 0x000fc40006f81270 */
[----:B------:R-:W-:Y:S01]  /*8e030*/  ISETP.LT.AND P5, PT, R14, R9, !P5 ;  /* 0x000000090e00720c */ /* 0x000fe20006fa1270 */
[----:B------:R-:W2:Y:S02]  /*8e040*/  LDL.LU.64 R26, [R1+0xa00] ;  /* 0x000a0000011a7983 */ /* 0x000ea40000300a00 */
[----:B------:R-:W0:Y:S02]  /*8e050*/  LDC R11, c[0x0][0x228] ;  /* 0x00008a00ff0b7b82 */ /* 0x000e240000000800 */
[----:B------:R-:W2:Y:S04]  /*8e060*/  LDL.LU.64 R244, [R1+0xa58] ;  /* 0x000a580001f47983 */ /* 0x000ea80000300a00 */
[----:B-1----:R-:W2:Y:S01]  /*8e070*/  LDL.LU.64 R250, [R1+0xa30] ;  /* 0x000a300001fa7983 */ /* 0x002ea20000300a00 */
[----:B------:R-:W-:Y:S01]  /*8e080*/  VIADD R3, R10, 0x7e ;  /* 0x0000007e0a037836 */ /* 0x000fe20000000000 */
[----:B------:R-:W1:Y:S08]  /*8e090*/  LDC.64 R4, c[0x0][0x228] ;  /* 0x00008a00ff047b82 */ /* 0x000e700000000a00 */
[----:B------:R-:W1:Y:S01]  /*8e0a0*/  LDC R19, c[0x0][0x228] ;  /* 0x00008a00ff137b82 */ /* 0x000e620000000800 */
[----:B---3--:R-:W-:-:S02]  /*8e0b0*/  PRMT R0, R122, 0x7770, RZ ;  /* 0x000077707a007816 */ /* 0x008fc400000000ff */
[----:B------:R-:W-:-:S03]  /*8e0c0*/  PRMT R9, R122, 0x7771, RZ ;  /* 0x000077717a097816 */ /* 0x000fc600000000ff */
[----:B------:R3:W-:Y:S04]  /*8e0d0*/  @P3 STG.E.U8 desc[UR60][R32.64], R0 ;  /* 0x0000000020003986 */ /* 0x0007e8000c10113c */
[----:B------:R-:W-:Y:S01]  /*8e0e0*/  @P6 STG.E.U8 desc[UR60][R28.64], R9 ;  /* 0x000000091c006986 */ /* 0x000fe2000c10113c */
[C---:B---3--:R-:W-:Y:S02]  /*8e0f0*/  PRMT R0, R122.reuse, 0x7772, RZ ;  /* 0x000077727a007816 */ /* 0x048fe400000000ff */
[----:B------:R-:W-:-:S03]  /*8e100*/  PRMT R122, R122, 0x7773, RZ ;  /* 0x000077737a7a7816 */ /* 0x000fc600000000ff */
[----:B----4-:R-:W-:Y:S04]  /*8e110*/  @P5 STG.E.U8 desc[UR60][R246.64], R0 ;  /* 0x00000000f6005986 */ /* 0x010fe8000c10113c */
[----:B--2---:R2:W-:Y:S04]  /*8e120*/  @P4 STG.E.U8 desc[UR60][R248.64], R122 ;  /* 0x0000007af8004986 */ /* 0x0045e8000c10113c */
[----:B--2---:R-:W2:Y:S01]  /*8e130*/  LDL.LU.64 R248, [R1+0xaa8] ;  /* 0x000aa80001f87983 */ /* 0x004ea20000300a00 */
[----:B------:R-:W-:Y:S02]  /*8e140*/  ISETP.GE.AND P3, PT, R3, R7, PT ;  /* 0x000000070300720c */ /* 0x000fe40003f66270 */
[----:B------:R-:W-:Y:S01]  /*8e150*/  PRMT R0, R119, 0x7770, RZ ;  /* 0x0000777077007816 */ /* 0x000fe200000000ff */
[----:B------:R-:W3:Y:S01]  /*8e160*/  LDL.LU.64 R28, [R1+0xaf8] ;  /* 0x000af800011c7983 */ /* 0x000ee20000300a00 */
[----:B------:R-:W-:-:S02]  /*8e170*/  ISETP.LT.AND P6, PT, R15, R2, !P3 ;  /* 0x000000020f00720c */ /* 0x000fc40005fc1270 */
[----:B0-----:R-:W-:Y:S01]  /*8e180*/  ISETP.LT.AND P5, PT, R16, R13, !P3 ;  /* 0x0000000d1000720c */ /* 0x001fe20005fa1270 */
[----:B------:R-:W-:Y:S01]  /*8e190*/  VIADD R7, R10, 0x7f ;  /* 0x0000007f0a077836 */ /* 0x000fe20000000000 */
[----:B------:R-:W-:Y:S01]  /*8e1a0*/  ISETP.LT.AND P4, PT, R17, R23, !P3 ;  /* 0x000000171100720c */ /* 0x000fe20005f81270 */
[----:B------:R-:W4:Y:S01]  /*8e1b0*/  LDL.LU.64 R246, [R1+0xad8] ;  /* 0x000ad80001f67983 */ /* 0x000f220000300a00 */
[----:B------:R-:W-:Y:S01]  /*8e1c0*/  ISETP.LT.AND P3, PT, R14, R11, !P3 ;  /* 0x0000000b0e00720c */ /* 0x000fe20005f61270 */
[----:B------:R-:W0:Y:S01]  /*8e1d0*/  LDC R13, c[0x0][0x228] ;  /* 0x00008a00ff0d7b82 */ /* 0x000e220000000800 */
[----:B------:R-:W-:-:S05]  /*8e1e0*/  PRMT R9, R119, 0x7771, RZ ;  /* 0x0000777177097816 */ /* 0x000fca00000000ff */
[----:B------:R1:W-:Y:S02]  /*8e1f0*/  @P6 STG.E.U8 desc[UR60][R30.64], R0 ;  /* 0x000000001e006986 */ /* 0x0003e4000c10113c */
[----:B-1----:R-:W-:Y:S01]  /*8e200*/  ISETP.GE.AND P6, PT, R7, R5, PT ;  /* 0x000000050700720c */ /* 0x002fe20003fc6270 */
[----:B------:R-:W1:Y:S01]  /*8e210*/  LDC.64 R2, c[0x0][0x228] ;  /* 0x00008a00ff027b82 */ /* 0x000e620000000a00 */
[----:B------:R-:W-:Y:S02]  /*8e220*/  @P5 STG.E.U8 desc[UR60][R26.64], R9 ;  /* 0x000000091a005986 */ /* 0x000fe4000c10113c */
[----:B------:R-:W-:-:S05]  /*8e230*/  ISETP.LT.AND P5, PT, R15, R8, !P6 ;  /* 0x000000080f00720c */ /* 0x000fca00077a1270 */
[----:B------:R-:W3:Y:S01]  /*8e240*/  LDC R11, c[0x0][0x228] ;  /* 0x00008a00ff0b7b82 */ /* 0x000ee20000000800 */
[----:B------:R-:W-:-:S05]  /*8e250*/  PRMT R0, R119, 0x7772, RZ ;  /* 0x0000777277007816 */ /* 0x000fca00000000ff */
[----:B------:R0:W-:Y:S01]  /*8e260*/  @P3 STG.E.U8 desc[UR60][R244.64], R0 ;  /* 0x00000000f4003986 */ /* 0x0001e2000c10113c */
[----:B------:R-:W-:Y:S01]  /*8e270*/  ISETP.LT.AND P3, PT, R16, R19, !P6 ;  /* 0x000000131000720c */ /* 0x000fe20007761270 */
[----:B------:R-:W4:Y:S01]  /*8e280*/  LDC R23, c[0x0][0x228] ;  /* 0x00008a00ff177b82 */ /* 0x000f220000000800 */
[----:B------:R-:W-:Y:S02]  /*8e290*/  PRMT R119, R119, 0x7773, RZ ;  /* 0x0000777377777816 */ /* 0x000fe400000000ff */
[----:B------:R-:W-:-:S03]  /*8e2a0*/  PRMT R7, R123, 0x7771, RZ ;  /* 0x000077717b077816 */ /* 0x000fc600000000ff */
[----:B------:R0:W-:Y:S02]  /*8e2b0*/  @P4 STG.E.U8 desc[UR60][R250.64], R119 ;  /* 0x00000077fa004986 */ /* 0x0001e4000c10113c */
[----:B------:R-:W4:Y:S01]  /*8e2c0*/  LDC R19, c[0x0][0x228] ;  /* 0x00008a00ff137b82 */ /* 0x000f220000000800 */
[----:B0-----:R-:W-:Y:S01]  /*8e2d0*/  PRMT R0, R123, 0x7770, RZ ;  /* 0x000077707b007816 */ /* 0x001fe200000000ff */
[----:B------:R-:W-:-:S06]  /*8e2e0*/  VIADD R5, R10, 0x80 ;  /* 0x000000800a057836 */ /* 0x000fcc0000000000 */
[----:B------:R-:W0:Y:S01]  /*8e2f0*/  LDC.64 R8, c[0x0][0x228] ;  /* 0x00008a00ff087b82 */ /* 0x000e220000000a00 */
[----:B------:R-:W4:Y:S04]  /*8e300*/  LDL.LU.64 R250, [R1+0xb50] ;  /* 0x000b500001fa7983 */ /* 0x000f280000300a00 */
[----:B------:R-:W4:Y:S04]  /*8e310*/  LDL.LU.64 R244, [R1+0xb48] ;  /* 0x000b480001f47983 */ /* 0x000f280000300a00 */
[----:B--2---:R2:W-:Y:S04]  /*8e320*/  @P5 STG.E.U8 desc[UR60][R248.64], R0 ;  /* 0x00000000f8005986 */ /* 0x0045e8000c10113c */
[----:B------:R1:W-:Y:S04]  /*8e330*/  @P3 STG.E.U8 desc[UR60][R124.64], R7 ;  /* 0x000000077c003986 */ /* 0x0003e8000c10113c */
[----:B--2---:R-:W2:Y:S04]  /*8e340*/  LDL.LU.64 R248, [R1+0xb78] ;  /* 0x000b780001f87983 */ /* 0x004ea80000300a00 */
[----:B-1----:R-:W2:Y:S01]  /*8e350*/  LDL.LU.64 R124, [R1+0x2f20] ;  /* 0x002f2000017c7983 */ /* 0x002ea20000300a00 */
[----:B------:R-:W-:Y:S01]  /*8e360*/  ISETP.LT.AND P4, PT, R17, R24, !P6 ;  /* 0x000000181100720c */ /* 0x000fe20007781270 */
[----:B------:R-:W1:Y:S01]  /*8e370*/  LDC R7, c[0x0][0x228] ;  /* 0x00008a00ff077b82 */ /* 0x000e620000000800 */
[----:B------:R-:W-:Y:S01]  /*8e380*/  ISETP.LT.AND P6, PT, R14, R13, !P6 ;  /* 0x0000000d0e00720c */ /* 0x000fe200077c1270 */
[----:B------:R-:W2:Y:S01]  /*8e390*/  LDL.LU.64 R32, [R1+0xbf0] ;  /* 0x000bf00001207983 */ /* 0x000ea20000300a00 */
[----:B------:R-:W-:-:S02]  /*8e3a0*/  ISETP.GE.AND P5, PT, R5, R3, PT ;  /* 0x000000030500720c */ /* 0x000fc40003fa6270 */
[C---:B------:R-:W-:Y:S02]  /*8e3b0*/  PRMT R0, R123.reuse, 0x7772, RZ ;  /* 0x000077727b007816 */ /* 0x040fe400000000ff */
[----:B------:R-:W-:Y:S01]  /*8e3c0*/  PRMT R123, R123, 0x7773, RZ ;  /* 0x000077737b7b7816 */ /* 0x000fe200000000ff */
[----:B------:R-:W1:Y:S01]  /*8e3d0*/  LDC R13, c[0x0][0x228] ;  /* 0x00008a00ff0d7b82 */ /* 0x000e620000000800 */
[----:B------:R-:W-:-:S05]  /*8e3e0*/  ISETP.LT.AND P3, PT, R15, R22, !P5 ;  /* 0x000000160f00720c */ /* 0x000fca0006f61270 */
[----:B---3--:R3:W-:Y:S01]  /*8e3f0*/  @P6 STG.E.U8 desc[UR60][R28.64], R0 ;  /* 0x000000001c006986 */ /* 0x0087e2000c10113c */
[----:B------:R-:W-:Y:S01]  /*8e400*/  ISETP.LT.AND P6, PT, R16, R11, !P5 ;  /* 0x0000000b1000720c */ /* 0x000fe20006fc1270 */
[----:B------:R-:W1:Y:S02]  /*8e410*/  LDC R24, c[0x0][0x228] ;  /* 0x00008a00ff187b82 */ /* 0x000e640000000800 */
[----:B----4-:R4:W-:Y:S01]  /*8e420*/  @P4 STG.E.U8 desc[UR60][R246.64], R123 ;  /* 0x0000007bf6004986 */ /* 0x0109e2000c10113c */
[----:B------:R-:W-:Y:S02]  /*8e430*/  ISETP.LT.AND P4, PT, R17, R23, !P5 ;  /* 0x000000171100720c */ /* 0x000fe40006f81270 */
[----:B------:R-:W-:-:S03]  /*8e440*/  ISETP.LT.AND P5, PT, R14, R19, !P5 ;  /* 0x000000130e00720c */ /* 0x000fc60006fa1270 */
[----:B------:R-:W1:Y:S01]  /*8e450*/  LDC R11, c[0x0][0x228] ;  /* 0x00008a00ff0b7b82 */ /* 0x000e620000000800 */
[----:B---3--:R-:W3:Y:S04]  /*8e460*/  LDL.LU.64 R28, [R1+0xbe8] ;  /* 0x000be800011c7983 */ /* 0x008ee80000300a00 */
[----:B----4-:R-:W4:Y:S01]  /*8e470*/  LDL.LU.64 R246, [R1+0xc40] ;  /* 0x000c400001f67983 */ /* 0x010f220000300a00 */
[----:B--2---:R-:W-:Y:S01]  /*8e480*/  PRMT R5, R124, 0x7771, RZ ;  /* 0x000077717c057816 */ /* 0x004fe200000000ff */
[----:B------:R-:W-:Y:S01]  /*8e490*/  VIADD R3, R10, 0x81 ;  /* 0x000000810a037836 */ /* 0x000fe20000000000 */
[C---:B------:R-:W-:Y:S01]  /*8e4a0*/  PRMT R0, R124.reuse, 0x7770, RZ ;  /* 0x000077707c007816 */ /* 0x040fe200000000ff */
[----:B------:R-:W2:Y:S04]  /*8e4b0*/  LDC.64 R22, c[0x0][0x228] ;  /* 0x00008a00ff167b82 */ /* 0x000ea80000000a00 */
[----:B------:R0:W-:Y:S04]  /*8e4c0*/  @P3 STG.E.U8 desc[UR60][R250.64], R0 ;  /* 0x00000000fa003986 */ /* 0x0001e8000c10113c */
[----:B------:R-:W-:Y:S01]  /*8e4d0*/  @P6 STG.E.U8 desc[UR60][R244.64], R5 ;  /* 0x00000005f4006986 */ /* 0x000fe2000c10113c */
[----:B------:R-:W2:Y:S01]  /*8e4e0*/  LDC R19, c[0x0][0x228] ;  /* 0x00008a00ff137b82 */ /* 0x000ea20000000800 */
[----:B0-----:R-:W-:-:S02]  /*8e4f0*/  PRMT R0, R124, 0x7772, RZ ;  /* 0x000077727c007816 */ /* 0x001fc400000000ff */
        /* <DEDUP_REMOVED lines=30> */
[----:B------:R-:W-:Y:S01]  /*8e6e0*/  VIADD R3, R10, 0x83 ;  /* 0x000000830a037836 */ /* 0x000fe20000000000 */
[----:B------:R-:W-:Y:S01]  /*8e6f0*/  ISETP.LT.AND P5, PT, R15, R6, !P6 ;  /* 0x000000060f00720c */ /* 0x000fe200077a1270 */
[----:B------:R-:W3:Y:S01]  /*8e700*/  LDL.LU.64 R28, [R1+0xd88] ;  /* 0x000d8800011c7983 */ /* 0x000ee20000300a00 */
[----:B0-----:R-:W-:Y:S01]  /*8e710*/  ISETP.LT.AND P3, PT, R16, R9, !P6 ;  /* 0x000000091000720c */ /* 0x001fe20007761270 */
[----:B------:R-:W0:Y:S01]  /*8e720*/  LDC R23, c[0x0][0x228] ;  /* 0x00008a00ff177b82 */ /* 0x000e220000000800 */
[----:B------:R-:W-:Y:S01]  /*8e730*/  ISETP.LT.AND P4, PT, R17, R24, !P6 ;  /* 0x000000181100720c */ /* 0x000fe20007781270 */
[----:B------:R-:W4:Y:S01]  /*8e740*/  LDL.LU.64 R246, [R1+0xd68] ;  /* 0x000d680001f67983 */ /* 0x000f220000300a00 */
[----:B------:R-:W-:-:S05]  /*8e750*/  ISETP.LT.AND P6, PT, R14, R7, !P6 ;  /* 0x000000070e00720c */ /* 0x000fca00077c1270 */
[----:B------:R-:W0:Y:S01]  /*8e760*/  LDC R9, c[0x0][0x228] ;  /* 0x00008a00ff097b82 */ /* 0x000e220000000800 */
[----:B------:R-:W-:Y:S01]  /*8e770*/  PRMT R5, R125, 0x7771, RZ ;  /* 0x000077717d057816 */ /* 0x000fe200000000ff */
[----:B------:R1:W-:Y:S02]  /*8e780*/  @P5 STG.E.U8 desc[UR60][R30.64], R0 ;  /* 0x000000001e005986 */ /* 0x0003e4000c10113c */
[----:B-1----:R-:W-:Y:S02]  /*8e790*/  ISETP.GE.AND P5, PT, R3, R13, PT ;  /* 0x0000000d0300720c */ /* 0x002fe40003fa6270 */
[----:B------:R-:W-:Y:S02]  /*8e7a0*/  @P3 STG.E.U8 desc[UR60][R26.64], R5 ;  /* 0x000000051a003986 */ /* 0x000fe4000c10113c */
[----:B------:R-:W-:Y:S01]  /*8e7b0*/  ISETP.LT.AND P3, PT, R15, R4, !P5 ;  /* 0x000000040f00720c */ /* 0x000fe20006f61270 */
[----:B------:R-:W1:Y:S01]  /*8e7c0*/  LDC.64 R6, c[0x0][0x228] ;  /* 0x00008a00ff067b82 */ /* 0x000e620000000a00 */
[----:B------:R-:W-:-:S02]  /*8e7d0*/  PRMT R0, R125, 0x7772, RZ ;  /* 0x000077727d007816 */ /* 0x000fc400000000ff */
[----:B------:R-:W-:-:S05]  /*8e7e0*/  PRMT R125, R125, 0x7773, RZ ;  /* 0x000077737d7d7816 */ /* 0x000fca00000000ff */
[----:B------:R-:W3:Y:S01]  /*8e7f0*/  LDC R13, c[0x0][0x228] ;  /* 0x00008a00ff0d7b82 */ /* 0x000ee20000000800 */
[----:B------:R0:W-:Y:S01]  /*8e800*/  @P6 STG.E.U8 desc[UR60][R244.64], R0 ;  /* 0x00000000f4006986 */ /* 0x0001e2000c10113c */
[----:B------:R-:W-:-:S03]  /*8e810*/  ISETP.LT.AND P6, PT, R16, R11, !P5 ;  /* 0x0000000b1000720c */ /* 0x000fc60006fc1270 */
[----:B------:R0:W-:Y:S01]  /*8e820*/  @P4 STG.E.U8 desc[UR60][R248.64], R125 ;  /* 0x0000007df8004986 */ /* 0x0001e2000c10113c */
[----:B------:R-:W-:Y:S02]  /*8e830*/  ISETP.LT.AND P4, PT, R17, R19, !P5 ;  /* 0x000000131100720c */ /* 0x000fe40006f81270 */
[----:B------:R-:W4:Y:S01]  /*8e840*/  LDC R11, c[0x0][0x228] ;  /* 0x00008a00ff0b7b82 */ /* 0x000f220000000800 */
[----:B0-----:R-:W-:Y:S02]  /*8e850*/  ISETP.LT.AND P5, PT, R14, R9, !P5 ;  /* 0x000000090e00720c */ /* 0x001fe40006fa1270 */
[C---:B------:R-:W-:Y:S02]  /*8e860*/  PRMT R9, R129.reuse, 0x7771, RZ ;  /* 0x0000777181097816 */ /* 0x040fe400000000ff */
[----:B------:R-:W-:Y:S01]  /*8e870*/  PRMT R0, R129, 0x7770, RZ ;  /* 0x0000777081007816 */ /* 0x000fe200000000ff */
[----:B------:R-:W-:Y:S02]  /*8e880*/  VIADD R3, R10, 0x84 ;  /* 0x000000840a037836 */ /* 0x000fe40000000000 */
[----:B------:R-:W0:Y:S01]  /*8e890*/  LDC.64 R4, c[0x0][0x228] ;  /* 0x00008a00ff047b82 */ /* 0x000e220000000a00 */
[----:B------:R-:W4:Y:S04]  /*8e8a0*/  LDL.LU.64 R248, [R1+0xdd8] ;  /* 0x000dd80001f87983 */ /* 0x000f280000300a00 */
[----:B------:R-:W4:Y:S03]  /*8e8b0*/  LDL.LU.64 R244, [R1+0xdd0] ;  /* 0x000dd00001f47983 */ /* 0x000f260000300a00 */
[----:B------:R-:W0:Y:S08]  /*8e8c0*/  LDC R19, c[0x0][0x228] ;  /* 0x00008a00ff137b82 */ /* 0x000e300000000800 */
[----:B------:R-:W0:Y:S01]  /*8e8d0*/  LDC R24, c[0x0][0x228] ;  /* 0x00008a00ff187b82 */ /* 0x000e220000000800 */
[----:B--2---:R2:W-:Y:S04]  /*8e8e0*/  @P3 STG.E.U8 desc[UR60][R250.64], R0 ;  /* 0x00000000fa003986 */ /* 0x0045e8000c10113c */
[----:B------:R1:W-:Y:S04]  /*8e8f0*/  @P6 STG.E.U8 desc[UR60][R126.64], R9 ;  /* 0x000000097e006986 */ /* 0x0003e8000c10113c */
[----:B--2---:R-:W2:Y:S04]  /*8e900*/  LDL.LU.64 R250, [R1+0xe00] ;  /* 0x000e000001fa7983 */ /* 0x004ea80000300a00 */
[----:B-1----:R-:W2:Y:S01]  /*8e910*/  LDL.LU.64 R126, [R1+0x2f10] ;  /* 0x002f1000017e7983 */ /* 0x002ea20000300a00 */
[----:B------:R-:W-:-:S02]  /*8e920*/  ISETP.GE.AND P3, PT, R3, R7, PT ;  /* 0x000000070300720c */ /* 0x000fc40003f66270 */
[C---:B------:R-:W-:Y:S01]  /*8e930*/  PRMT R0, R129.reuse, 0x7772, RZ ;  /* 0x0000777281007816 */ /* 0x040fe200000000ff */
[----:B------:R-:W2:Y:S01]  /*8e940*/  LDL.LU.64 R32, [R1+0xe78] ;  /* 0x000e780001207983 */ /* 0x000ea20000300a00 */
[----:B------:R-:W-:Y:S02]  /*8e950*/  PRMT R129, R129, 0x7773, RZ ;  /* 0x0000777381817816 */ /* 0x000fe400000000ff */
[----:B------:R-:W-:Y:S01]  /*8e960*/  ISETP.LT.AND P6, PT, R15, R2, !P3 ;  /* 0x000000020f00720c */ /* 0x000fe20005fc1270 */
[----:B---3--:R1:W-:Y:S01]  /*8e970*/  @P5 STG.E.U8 desc[UR60][R28.64], R0 ;  /* 0x000000001c005986 */ /* 0x0083e2000c10113c */
[----:B------:R-:W-:Y:S01]  /*8e980*/  ISETP.LT.AND P5, PT, R16, R13, !P3 ;  /* 0x0000000d1000720c */ /* 0x000fe20005fa1270 */
[----:B------:R-:W-:Y:S01]  /*8e990*/  VIADD R7, R10, 0x85 ;  /* 0x000000850a077836 */ /* 0x000fe20000000000 */
[----:B------:R-:W3:Y:S01]  /*8e9a0*/  LDC R13, c[0x0][0x228] ;  /* 0x00008a00ff0d7b82 */ /* 0x000ee20000000800 */
[----:B----4-:R4:W-:Y:S01]  /*8e9b0*/  @P4 STG.E.U8 desc[UR60][R246.64], R129 ;  /* 0x00000081f6004986 */ /* 0x0109e2000c10113c */
[----:B------:R-:W-:-:S02]  /*8e9c0*/  ISETP.LT.AND P4, PT, R17, R23, !P3 ;  /* 0x000000171100720c */ /* 0x000fc40005f81270 */
[----:B------:R-:W-:-:S04]  /*8e9d0*/  ISETP.LT.AND P3, PT, R14, R11, !P3 ;  /* 0x0000000b0e00720c */ /* 0x000fc80005f61270 */
[----:B------:R-:W3:Y:S01]  /*8e9e0*/  LDC.64 R2, c[0x0][0x228] ;  /* 0x00008a00ff027b82 */ /* 0x000ee20000000a00 */
[----:B-1----:R-:W3:Y:S04]  /*8e9f0*/  LDL.LU.64 R28, [R1+0xe70] ;  /* 0x000e7000011c7983 */ /* 0x002ee80000300a00 */
[----:B----4-:R-:W4:Y:S03]  /*8ea00*/  LDL.LU.64 R246, [R1+0xec8] ;  /* 0x000ec80001f67983 */ /* 0x010f260000300a00 */
[----:B------:R-:W1:Y:S08]  /*8ea10*/  LDC R11, c[0x0][0x228] ;  /* 0x00008a00ff0b7b82 */ /* 0x000e700000000800 */
[----:B------:R-:W1:Y:S01]  /*8ea20*/  LDC R23, c[0x0][0x228] ;  /* 0x00008a00ff177b82 */ /* 0x000e620000000800 */
[----:B--2---:R-:W-:-:S02]  /*8ea30*/  PRMT R0, R126, 0x7770, RZ ;  /* 0x000077707e007816 */ /* 0x004fc400000000ff */
[----:B------:R-:W-:-:S03]  /*8ea40*/  PRMT R9, R126, 0x7771, RZ ;  /* 0x000077717e097816 */ /* 0x000fc600000000ff */
[----:B------:R2:W-:Y:S04]  /*8ea50*/  @P6 STG.E.U8 desc[UR60][R248.64], R0 ;  /* 0x00000000f8006986 */ /* 0x0005e8000c10113c */
[----:B------:R-:W-:Y:S01]  /*8ea60*/  @P5 STG.E.U8 desc[UR60][R244.64], R9 ;  /* 0x00000009f4005986 */ /* 0x000fe2000c10113c */
[----:B--2---:R-:W-:-:S03]  /*8ea70*/  PRMT R0, R126, 0x7772, RZ ;  /* 0x000077727e007816 */ /* 0x004fc600000000ff */
[----:B------:R-:W2:Y:S04]  /*8ea80*/  LDL.LU.64 R248, [R1+0xea8] ;  /* 0x000ea80001f87983 */ /* 0x000ea80000300a00 */
[----:B------:R0:W-:Y:S04]  /*8ea90*/  @P3 STG.E.U8 desc[UR60][R130.64], R0 ;  /* 0x0000000082003986 */ /* 0x0001e8000c10113c */
[----:B0-----:R-:W4:Y:S01]  /*8eaa0*/  LDL.LU.64 R130, [R1+0x2f08] ;  /* 0x002f080001827983 */ /* 0x001f220000300a00 */
[----:B------:R-:W-:Y:S02]  /*8eab0*/  ISETP.GE.AND P6, PT, R7, R5, PT ;  /* 0x000000050700720c */ /* 0x000fe40003fc6270 */
[----:B------:R-:W-:Y:S01]  /*8eac0*/  PRMT R126, R126, 0x7773, RZ ;  /* 0x000077737e7e7816 */ /* 0x000fe200000000ff */
[----:B------:R-:W2:Y:S01]  /*8ead0*/  LDL.LU.64 R30, [R1+0xf20] ;  /* 0x000f2000011e7983 */ /* 0x000ea20000300a00 */
[----:B------:R-:W-:-:S02]  /*8eae0*/  ISETP.LT.AND P5, PT, R15, R8, !P6 ;  /* 0x000000080f00720c */ /* 0x000fc400077a1270 */
[----:B------:R-:W-:Y:S01]  /*8eaf0*/  ISETP.LT.AND P3, PT, R16, R19, !P6 ;  /* 0x000000131000720c */ /* 0x000fe20007761270 */
[----:B------:R0:W-:Y:S01]  /*8eb00*/  @P4 STG.E.U8 desc[UR60][R250.64], R126 ;  /* 0x0000007efa004986 */ /* 0x0001e2000c10113c */
[----:B------:R-:W-:Y:S01]  /*8eb10*/  ISETP.LT.AND P4, PT, R17, R24, !P6 ;  /* 0x000000181100720c */ /* 0x000fe20007781270 */
[----:B------:R-:W1:Y:S01]  /*8eb20*/  LDC R19, c[0x0][0x228] ;  /* 0x00008a00ff137b82 */ /* 0x000e620000000800 */
[----:B---3--:R-:W-:Y:S01]  /*8eb30*/  ISETP.LT.AND P6, PT, R14, R13, !P6 ;  /* 0x0000000d0e00720c */ /* 0x008fe200077c1270 */
[----:B------:R-:W3:Y:S04]  /*8eb40*/  LDL.LU.64 R26, [R1+0xf18] ;  /* 0x000f1800011a7983 */ /* 0x000ee80000300a00 */
[----:B------:R-:W3:Y:S01]  /*8eb50*/  LDL.LU.64 R244, [R1+0xf70] ;  /* 0x000f700001f47983 */ /* 0x000ee20000300a00 */
[----:B------:R-:W-:Y:S01]  /*8eb60*/  VIADD R5, R10, 0x86 ;  /* 0x000000860a057836 */ /* 0x000fe20000000000 */
[----:B------:R-:W1:Y:S02]  /*8eb70*/  LDC.64 R8, c[0x0][0x228] ;  /* 0x00008a00ff087b82 */ /* 0x000e640000000a00 */
[----:B0-----:R-:W3:Y:S06]  /*8eb80*/  LDL.LU.64 R250, [R1+0xf48] ;  /* 0x000f480001fa7983 */ /* 0x001eec0000300a00 */
[----:B------:R-:W0:Y:S08]  /*8eb90*/  LDC R13, c[0x0][0x228] ;  /* 0x00008a00ff0d7b82 */ /* 0x000e300000000800 */
[----:B------:R-:W0:Y:S01]  /*8eba0*/  LDC R24, c[0x0][0x228] ;  /* 0x00008a00ff187b82 */ /* 0x000e220000000800 */
[----:B----4-:R-:W-:-:S02]  /*8ebb0*/  PRMT R0, R130, 0x7770, RZ ;  /* 0x0000777082007816 */ /* 0x010fc400000000ff */
[----:B------:R-:W-:-:S03]  /*8ebc0*/  PRMT R7, R130, 0x7771, RZ ;  /* 0x0000777182077816 */ /* 0x000fc600000000ff */
[----:B------:R4:W-:Y:S04]  /*8ebd0*/  @P5 STG.E.U8 desc[UR60][R32.64], R0 ;  /* 0x0000000020005986 */ /* 0x0009e8000c10113c */
[----:B------:R1:W-:Y:S01]  /*8ebe0*/  @P3 STG.E.U8 desc[UR60][R28.64], R7 ;  /* 0x000000071c003986 */ /* 0x0003e2000c10113c */
[C---:B----4-:R-:W-:Y:S02]  /*8ebf0*/  PRMT R0, R130.reuse, 0x7772, RZ ;  /* 0x0000777282007816 */ /* 0x050fe400000000ff */
[----:B------:R-:W-:Y:S02]  /*8ec00*/  PRMT R130, R130, 0x7773, RZ ;  /* 0x0000777382827816 */ /* 0x000fe400000000ff */
[----:B------:R-:W-:Y:S01]  /*8ec10*/  ISETP.GE.AND P5, PT, R5, R3, PT ;  /* 0x000000030500720c */ /* 0x000fe20003fa6270 */
[----:B------:R-:W-:Y:S01]  /*8ec20*/  @P6 STG.E.U8 desc[UR60][R246.64], R0 ;  /* 0x00000000f6006986 */ /* 0x000fe2000c10113c */
[----:B-1----:R-:W1:Y:S03]  /*8ec30*/  LDC R7, c[0x0][0x228] ;  /* 0x00008a00ff077b82 */ /* 0x002e660000000800 */
[----:B--2---:R2:W-:Y:S04]  /*8ec40*/  @P4 STG.E.U8 desc[UR60][R248.64], R130 ;  /* 0x00000082f8004986 */ /* 0x0045e8000c10113c */
[----:B--2---:R-:W2:Y:S01]  /*8ec50*/  LDL.LU.64 R248, [R1+0xfc0] ;  /* 0x000fc00001f87983 */ /* 0x004ea20000300a00 */
[----:B------:R-:W-:-:S02]  /*8ec60*/  ISETP.LT.AND P3, PT, R15, R22, !P5 ;  /* 0x000000160f00720c */ /* 0x000fc40006f61270 */
[----:B------:R-:W-:Y:S01]  /*8ec70*/  ISETP.LT.AND P6, PT, R16, R11, !P5 ;  /* 0x0000000b1000720c */ /* 0x000fe20006fc1270 */
[----:B------:R-:W-:Y:S01]  /*8ec80*/  VIADD R3, R10, 0x87 ;  /* 0x000000870a037836 */ /* 0x000fe20000000000 */
[----:B------:R-:W-:Y:S01]  /*8ec90*/  ISETP.LT.AND P4, PT, R17, R23, !P5 ;  /* 0x000000171100720c */ /* 0x000fe20006f81270 */
[----:B------:R-:W4:Y:S01]  /*8eca0*/  LDL.LU.64 R28, [R1+0x1010] ;  /* 0x00101000011c7983 */ /* 0x000f220000300a00 */
[----:B------:R-:W-:Y:S01]  /*8ecb0*/  ISETP.LT.AND P5, PT, R14, R19, !P5 ;  /* 0x000000130e00720c */ /* 0x000fe20006fa1270 */
[----:B------:R-:W0:Y:S01]  /*8ecc0*/  LDC R11, c[0x0][0x228] ;  /* 0x00008a00ff0b7b82 */ /* 0x000e220000000800 */
[C---:B------:R-:W-:Y:S01]  /*8ecd0*/  PRMT R0, R127.reuse, 0x7770, RZ ;  /* 0x000077707f007816 */ /* 0x040fe200000000ff */
[----:B------:R-:W4:Y:S01]  /*8ece0*/  LDL.LU.64 R246, [R1+0xff0] ;  /* 0x000ff00001f67983 */ /* 0x000f220000300a00 */
[----:B------:R-:W-:-:S03]  /*8ecf0*/  PRMT R5, R127, 0x7771, RZ ;  /* 0x000077717f057816 */ /* 0x000fc600000000ff */
[----:B------:R1:W-:Y:S01]  /*8ed00*/  @P3 STG.E.U8 desc[UR60][R30.64], R0 ;  /* 0x000000001e003986 */ /* 0x0003e2000c10113c */
[----:B------:R-:W-:Y:S01]  /*8ed10*/  ISETP.GE.AND P3, PT, R3, R9, PT ;  /* 0x000000090300720c */ /* 0x000fe20003f66270 */
[----:B------:R-:W0:Y:S02]  /*8ed20*/  LDC.64 R22, c[0x0][0x228] ;  /* 0x00008a00ff167b82 */ /* 0x000e240000000a00 */
[----:B---3--:R3:W-:Y:S01]  /*8ed30*/  @P6 STG.E.U8 desc[UR60][R26.64], R5 ;  /* 0x000000051a006986 */ /* 0x0087e2000c10113c */
[----:B------:R-:W-:-:S05]  /*8ed40*/  ISETP.LT.AND P6, PT, R15, R12, !P3 ;  /* 0x0000000c0f00720c */ /* 0x000fca0005fc1270 */
[----:B------:R-:W4:Y:S01]  /*8ed50*/  LDC R9, c[0x0][0x228] ;  /* 0x00008a00ff097b82 */ /* 0x000f220000000800 */
[----:B-1----:R-:W-:-:S05]  /*8ed60*/  PRMT R0, R127, 0x7772, RZ ;  /* 0x000077727f007816 */ /* 0x002fca00000000ff */
[----:B------:R1:W-:Y:S01]  /*8ed70*/  @P5 STG.E.U8 desc[UR60][R244.64], R0 ;  /* 0x00000000f4005986 */ /* 0x0003e2000c10113c */
[----:B------:R-:W-:Y:S01]  /*8ed80*/  ISETP.LT.AND P5, PT, R16, R7, !P3 ;  /* 0x000000071000720c */ /* 0x000fe20005fa1270 */
[----:B------:R-:W4:Y:S01]  /*8ed90*/  LDC R19, c[0x0][0x228] ;  /* 0x00008a00ff137b82 */ /* 0x000f220000000800 */
[----:B------:R-:W-:Y:S02]  /*8eda0*/  PRMT R127, R127, 0x7773, RZ ;  /* 0x000077737f7f7816 */ /* 0x000fe400000000ff */
[----:B---3--:R-:W-:-:S03]  /*8edb0*/  PRMT R5, R131, 0x7771, RZ ;  /* 0x0000777183057816 */ /* 0x008fc600000000ff */
[----:B------:R3:W-:Y:S02]  /*8edc0*/  @P4 STG.E.U8 desc[UR60][R250.64], R127 ;  /* 0x0000007ffa004986 */ /* 0x0007e4000c10113c */
[----:B------:R-:W4:Y:S01]  /*8edd0*/  LDC R7, c[0x0][0x228] ;  /* 0x00008a00ff077b82 */ /* 0x000f220000000800 */
[----:B-1----:R-:W-:Y:S01]  /*8ede0*/  PRMT R0, R131, 0x7770, RZ ;  /* 0x0000777083007816 */ /* 0x002fe200000000ff */
[----:B---3--:R-:W3:Y:S04]  /*8edf0*/  LDL.LU.64 R250, [R1+0x1060] ;  /* 0x0010600001fa7983 */ /* 0x008ee80000300a00 */
[----:B------:R-:W3:Y:S04]  /*8ee00*/  LDL.LU.64 R244, [R1+0x1058] ;  /* 0x0010580001f47983 */ /* 0x000ee80000300a00 */
[----:B--2---:R1:W-:Y:S04]  /*8ee10*/  @P6 STG.E.U8 desc[UR60][R248.64], R0 ;  /* 0x00000000f8006986 */ /* 0x0043e8000c10113c */
[----:B------:R2:W-:Y:S04]  /*8ee20*/  @P5 STG.E.U8 desc[UR60][R132.64], R5 ;  /* 0x0000000584005986 */ /* 0x0005e8000c10113c */
[----:B-1----:R-:W3:Y:S04]  /*8ee30*/  LDL.LU.64 R248, [R1+0x1088] ;  /* 0x0010880001f87983 */ /* 0x002ee80000300a00 */
[----:B--2---:R-:W2:Y:S01]  /*8ee40*/  LDL.LU.64 R132, [R1+0x2f00] ;  /* 0x002f000001847983 */ /* 0x004ea20000300a00 */
[----:B0-----:R-:W-:Y:S01]  /*8ee50*/  ISETP.LT.AND P4, PT, R17, R13, !P3 ;  /* 0x0000000d1100720c */ /* 0x001fe20005f81270 */
[----:B------:R-:W-:Y:S01]  /*8ee60*/  VIADD R3, R10, 0x88 ;  /* 0x000000880a037836 */ /* 0x000fe20000000000 */
[----:B------:R-:W-:Y:S01]  /*8ee70*/  ISETP.LT.AND P3, PT, R14, R11, !P3 ;  /* 0x0000000b0e00720c */ /* 0x000fe20005f61270 */
[----:B------:R-:W3:Y:S01]  /*8ee80*/  LDL.LU.64 R32, [R1+0x1100] ;  /* 0x0011000001207983 */ /* 0x000ee20000300a00 */
[----:B------:R-:W-:Y:S01]  /*8ee90*/  PRMT R0, R131, 0x7772, RZ ;  /* 0x0000777283007816 */ /* 0x000fe200000000ff */
[----:B------:R-:W0:Y:S01]  /*8eea0*/  LDC.64 R12, c[0x0][0x228] ;  /* 0x00008a00ff0c7b82 */ /* 0x000e220000000a00 */
[----:B------:R-:W-:-:S02]  /*8eeb0*/  ISETP.GE.AND P6, PT, R3, R23, PT ;  /* 0x000000170300720c */ /* 0x000fc40003fc6270 */
[----:B------:R-:W-:Y:S02]  /*8eec0*/  PRMT R131, R131, 0x7773, RZ ;  /* 0x0000777383837816 */ /* 0x000fe400000000ff */
[----:B------:R-:W-:-:S03]  /*8eed0*/  ISETP.LT.AND P5, PT, R15, R6, !P6 ;  /* 0x000000060f00720c */ /* 0x000fc600077a1270 */
[----:B------:R-:W1:Y:S02]  /*8eee0*/  LDC R11, c[0x0][0x228] ;  /* 0x00008a00ff0b7b82 */ /* 0x000e640000000800 */
[----:B----4-:R4:W-:Y:S01]  /*8eef0*/  @P3 STG.E.U8 desc[UR60][R28.64], R0 ;  /* 0x000000001c003986 */ /* 0x0109e2000c10113c */
[----:B------:R-:W-:-:S03]  /*8ef00*/  ISETP.LT.AND P3, PT, R16, R9, !P6 ;  /* 0x000000091000720c */ /* 0x000fc60007761270 */
[----:B------:R2:W-:Y:S01]  /*8ef10*/  @P4 STG.E.U8 desc[UR60][R246.64], R131 ;  /* 0x00000083f6004986 */ /* 0x0005e2000c10113c */
[----:B------:R-:W-:Y:S01]  /*8ef20*/  ISETP.LT.AND P4, PT, R17, R24, !P6 ;  /* 0x000000181100720c */ /* 0x000fe20007781270 */
[----:B------:R-:W1:Y:S01]  /*8ef30*/  LDC R9, c[0x0][0x228] ;  /* 0x00008a00ff097b82 */ /* 0x000e620000000800 */
[----:B------:R-:W-:Y:S01]  /*8ef40*/  ISETP.LT.AND P6, PT, R14, R7, !P6 ;  /* 0x000000070e00720c */ /* 0x000fe200077c1270 */
[----:B----4-:R-:W4:Y:S01]  /*8ef50*/  LDL.LU.64 R28, [R1+0x10f8] ;  /* 0x0010f800011c7983 */ /* 0x010f220000300a00 */
[----:B--2---:R-:W-:-:S03]  /*8ef60*/  PRMT R5, R132, 0x7771, RZ ;  /* 0x0000777184057816 */ /* 0x004fc600000000ff */
[----:B------:R-:W2:Y:S01]  /*8ef70*/  LDL.LU.64 R246, [R1+0x1158] ;  /* 0x0011580001f67983 */ /* 0x000ea20000300a00 */
[----:B------:R-:W-:Y:S01]  /*8ef80*/  PRMT R0, R132, 0x7770, RZ ;  /* 0x0000777084007816 */ /* 0x000fe200000000ff */
[----:B------:R-:W-:Y:S01]  /*8ef90*/  VIADD R3, R10, 0x89 ;  /* 0x000000890a037836 */ /* 0x000fe20000000000 */
[----:B------:R-:W2:Y:S03]  /*8efa0*/  LDC.64 R6, c[0x0][0x228] ;  /* 0x00008a00ff067b82 */ /* 0x000ea60000000a00 */
[----:B---3--:R3:W-:Y:S04]  /*8efb0*/  @P5 STG.E.U8 desc[UR60][R250.64], R0 ;  /* 0x00000000fa005986 */ /* 0x0087e8000c10113c */
[----:B------:R-:W-:Y:S01]  /*8efc0*/  @P3 STG.E.U8 desc[UR60][R244.64], R5 ;  /* 0x00000005f4003986 */ /* 0x000fe2000c10113c */
[----:B------:R-:W2:Y:S01]  /*8efd0*/  LDC R23, c[0x0][0x228] ;  /* 0x00008a00ff177b82 */ /* 0x000ea20000000800 */
[----:B---3--:R-:W-:-:S02]  /*8efe0*/  PRMT R0, R132, 0x7772, RZ ;  /* 0x0000777284007816 */ /* 0x008fc400000000ff */
[----:B------:R-:W3:Y:S05]  /*8eff0*/  LDL.LU.64 R250, [R1+0x1138] ;  /* 0x0011380001fa7983 */ /* 0x000eea0000300a00 */
[----:B------:R-:W3:Y:S01]  /*8f000*/  LDC R24, c[0x0][0x228] ;  /* 0x00008a00ff187b82 */ /* 0x000ee20000000800 */
[----:B------:R0:W-:Y:S04]  /*8f010*/  @P6 STG.E.U8 desc[UR60][R136.64], R0 ;  /* 0x0000000088006986 */ /* 0x0001e8000c10113c */
[----:B0-----:R-:W4:Y:S01]  /*8f020*/  LDL.LU.64 R136, [R1+0x2ef8] ;  /* 0x002ef80001887983 */ /* 0x001f220000300a00 */
[----:B------:R-:W-:-:S02]  /*8f030*/  ISETP.GE.AND P5, PT, R3, R13, PT ;  /* 0x0000000d0300720c */ /* 0x000fc40003fa6270 */
[----:B------:R-:W-:Y:S01]  /*8f040*/  PRMT R132, R132, 0x7773, RZ ;  /* 0x0000777384847816 */ /* 0x000fe200000000ff */
[----:B------:R-:W3:Y:S01]  /*8f050*/  LDL.LU.64 R30, [R1+0x11a8] ;  /* 0x0011a800011e7983 */ /* 0x000ee20000300a00 */
[----:B------:R-:W-:Y:S01]  /*8f060*/  ISETP.LT.AND P3, PT, R15, R4, !P5 ;  /* 0x000000040f00720c */ /* 0x000fe20006f61270 */
[----:B------:R-:W0:Y:S01]  /*8f070*/  LDC R13, c[0x0][0x228] ;  /* 0x00008a00ff0d7b82 */ /* 0x000e220000000800 */
[----:B-1----:R-:W-:Y:S01]  /*8f080*/  ISETP.LT.AND P6, PT, R16, R11, !P5 ;  /* 0x0000000b1000720c */ /* 0x002fe20006fc1270 */
[----:B------:R1:W-:Y:S01]  /*8f090*/  @P4 STG.E.U8 desc[UR60][R248.64], R132 ;  /* 0x00000084f8004986 */ /* 0x0003e2000c10113c */
[----:B------:R-:W-:Y:S02]  /*8f0a0*/  ISETP.LT.AND P4, PT, R17, R19, !P5 ;  /* 0x000000131100720c */ /* 0x000fe40006f81270 */
[----:B------:R-:W-:Y:S01]  /*8f0b0*/  ISETP.LT.AND P5, PT, R14, R9, !P5 ;  /* 0x000000090e00720c */ /* 0x000fe20006fa1270 */
[----:B------:R-:W3:Y:S02]  /*8f0c0*/  LDL.LU.64 R26, [R1+0x11a0] ;  /* 0x0011a000011a7983 */ /* 0x000ee40000300a00 */
[----:B------:R-:W0:Y:S02]  /*8f0d0*/  LDC R11, c[0x0][0x228] ;  /* 0x00008a00ff0b7b82 */ /* 0x000e240000000800 */
[----:B------:R-:W3:Y:S04]  /*8f0e0*/  LDL.LU.64 R244, [R1+0x11f8] ;  /* 0x0011f80001f47983 */ /* 0x000ee80000300a00 */
[----:B-1----:R-:W3:Y:S01]  /*8f0f0*/  LDL.LU.64 R248, [R1+0x11d0] ;  /* 0x0011d00001f87983 */ /* 0x002ee20000300a00 */
[----:B------:R-:W-:Y:S01]  /*8f100*/  VIADD R3, R10, 0x8a ;  /* 0x0000008a0a037836 */ /* 0x000fe20000000000 */
[----:B------:R-:W1:Y:S08]  /*8f110*/  LDC.64 R4, c[0x0][0x228] ;  /* 0x00008a00ff047b82 */ /* 0x000e700000000a00 */
[----:B------:R-:W1:Y:S01]  /*8f120*/  LDC R19, c[0x0][0x228] ;  /* 0x00008a00ff137b82 */ /* 0x000e620000000800 */
[----:B----4-:R-:W-:-:S02]  /*8f130*/  PRMT R0, R136, 0x7770, RZ ;  /* 0x0000777088007816 */ /* 0x010fc400000000ff */
[----:B------:R-:W-:-:S03]  /*8f140*/  PRMT R9, R136, 0x7771, RZ ;  /* 0x0000777188097816 */ /* 0x000fc600000000ff */
[----:B------:R4:W-:Y:S04]  /*8f150*/  @P3 STG.E.U8 desc[UR60][R32.64], R0 ;  /* 0x0000000020003986 */ /* 0x0009e8000c10113c */
[----:B------:R-:W-:Y:S01]  /*8f160*/  @P6 STG.E.U8 desc[UR60][R28.64], R9 ;  /* 0x000000091c006986 */ /* 0x000fe2000c10113c */
[C---:B----4-:R-:W-:Y:S02]  /*8f170*/  PRMT R0, R136.reuse, 0x7772, RZ ;  /* 0x0000777288007816 */ /* 0x050fe400000000ff */
[----:B------:R-:W-:-:S03]  /*8f180*/  PRMT R136, R136, 0x7773, RZ ;  /* 0x0000777388887816 */ /* 0x000fc600000000ff */
[----:B--2---:R-:W-:Y:S04]  /*8f190*/  @P5 STG.E.U8 desc[UR60][R246.64], R0 ;  /* 0x00000000f6005986 */ /* 0x004fe8000c10113c */
[----:B---3--:R2:W-:Y:S04]  /*8f1a0*/  @P4 STG.E.U8 desc[UR60][R250.64], R136 ;  /* 0x00000088fa004986 */ /* 0x0085e8000c10113c */
        /* <DEDUP_REMOVED lines=136> */
[----:B----4-:R-:W-:Y:S01]  /*8fa30*/  @P4 STG.E.U8 desc[UR60][R246.64], R139 ;  /* 0x0000008bf6004986 */ /* 0x010fe2000c10113c */
[----:B------:R-:W-:-:S02]  /*8fa40*/  ISETP.LT.AND P4, PT, R17, R23, !P3 ;  /* 0x000000171100720c */ /* 0x000fc40005f81270 */
[----:B------:R-:W-:Y:S01]  /*8fa50*/  ISETP.LT.AND P3, PT, R14, R11, !P3 ;  /* 0x0000000b0e00720c */ /* 0x000fe20005f61270 */
[----:B------:R-:W4:Y:S03]  /*8fa60*/  LDL.LU.64 R30, [R1+0x1440] ;  /* 0x00144000011e7983 */ /* 0x000f260000300a00 */
[----:B------:R-:W4:Y:S01]  /*8fa70*/  LDC.64 R2, c[0x0][0x228] ;  /* 0x00008a00ff027b82 */ /* 0x000f220000000a00 */
[----:B-1----:R-:W4:Y:S07]  /*8fa80*/  LDL.LU.64 R28, [R1+0x1460] ;  /* 0x00146000011c7983 */ /* 0x002f2e0000300a00 */
        /* <DEDUP_REMOVED lines=30> */
[C---:B----4-:R-:W-:Y:S01]  /*8fc70*/  PRMT R0, R144.reuse, 0x7772, RZ ;  /* 0x0000777290007816 */ /* 0x050fe200000000ff */
[----:B------:R-:W4:Y:S01]  /*8fc80*/  LDC.64 R32, c[0x0][0x228] ;  /* 0x00008a00ff207b82 */ /* 0x000f220000000a00 */
[----:B------:R-:W-:-:S03]  /*8fc90*/  PRMT R144, R144, 0x7773, RZ ;  /* 0x0000777390907816 */ /* 0x000fc600000000ff */
[----:B------:R-:W-:Y:S04]  /*8fca0*/  @P6 STG.E.U8 desc[UR60][R28.64], R0 ;  /* 0x000000001c006986 */ /* 0x000fe8000c10113c */
[----:B--2---:R2:W-:Y:S01]  /*8fcb0*/  @P4 STG.E.U8 desc[UR60][R250.64], R144 ;  /* 0x00000090fa004986 */ /* 0x0045e2000c10113c */
[----:B------:R-:W-:Y:S01]  /*8fcc0*/  ISETP.GE.AND P5, PT, R5, R3, PT ;  /* 0x000000030500720c */ /* 0x000fe20003fa6270 */
[----:B-1----:R-:W1:Y:S02]  /*8fcd0*/  LDC R7, c[0x0][0x228] ;  /* 0x00008a00ff077b82 */ /* 0x002e640000000800 */
[----:B--2---:R-:W2:Y:S01]  /*8fce0*/  LDL.LU.64 R250, [R1+0x1490] ;  /* 0x0014900001fa7983 */ /* 0x004ea20000300a00 */
[----:B------:R-:W-:Y:S02]  /*8fcf0*/  ISETP.LT.AND P3, PT, R15, R22, !P5 ;  /* 0x000000160f00720c */ /* 0x000fe40006f61270 */
[----:B------:R-:W-:-:S02]  /*8fd00*/  ISETP.LT.AND P6, PT, R16, R11, !P5 ;  /* 0x0000000b1000720c */ /* 0x000fc40006fc1270 */
[----:B------:R-:W-:Y:S01]  /*8fd10*/  PRMT R0, R141, 0x7770, RZ ;  /* 0x000077708d007816 */ /* 0x000fe200000000ff */
[----:B------:R-:W-:Y:S01]  /*8fd20*/  VIADD R3, R10, 0x93 ;  /* 0x000000930a037836 */ /* 0x000fe20000000000 */
[----:B------:R-:W-:Y:S01]  /*8fd30*/  ISETP.LT.AND P4, PT, R17, R23, !P5 ;  /* 0x000000171100720c */ /* 0x000fe20006f81270 */
[----:B------:R-:W4:Y:S01]  /*8fd40*/  LDL.LU.64 R28, [R1+0x14a0] ;  /* 0x0014a000011c7983 */ /* 0x000f220000300a00 */
[----:B------:R-:W-:Y:S01]  /*8fd50*/  ISETP.LT.AND P5, PT, R14, R19, !P5 ;  /* 0x000000130e00720c */ /* 0x000fe20006fa1270 */
[----:B------:R-:W0:Y:S01]  /*8fd60*/  LDC R11, c[0x0][0x228] ;  /* 0x00008a00ff0b7b82 */ /* 0x000e220000000800 */
[----:B------:R-:W-:-:S03]  /*8fd70*/  PRMT R5, R141, 0x7771, RZ ;  /* 0x000077718d057816 */ /* 0x000fc600000000ff */
[----:B------:R3:W-:Y:S01]  /*8fd80*/  @P3 STG.E.U8 desc[UR60][R244.64], R0 ;  /* 0x00000000f4003986 */ /* 0x0007e2000c10113c */
[----:B------:R-:W-:-:S03]  /*8fd90*/  ISETP.GE.AND P3, PT, R3, R9, PT ;  /* 0x000000090300720c */ /* 0x000fc60003f66270 */
[----:B---3--:R3:W-:Y:S01]  /*8fda0*/  @P6 STG.E.U8 desc[UR60][R26.64], R5 ;  /* 0x000000051a006986 */ /* 0x0087e2000c10113c */
[----:B------:R-:W-:Y:S01]  /*8fdb0*/  ISETP.LT.AND P6, PT, R15, R12, !P3 ;  /* 0x0000000c0f00720c */ /* 0x000fe20005fc1270 */
[----:B------:R-:W0:Y:S01]  /*8fdc0*/  LDC.64 R22, c[0x0][0x228] ;  /* 0x00008a00ff167b82 */ /* 0x000e220000000a00 */
[----:B------:R-:W-:Y:S01]  /*8fdd0*/  PRMT R0, R141, 0x7772, RZ ;  /* 0x000077728d007816 */ /* 0x000fe200000000ff */
[----:B------:R-:W4:Y:S06]  /*8fde0*/  LDL.LU.64 R244, [R1+0x1498] ;  /* 0x0014980001f47983 */ /* 0x000f2c0000300a00 */
[----:B------:R-:W4:Y:S01]  /*8fdf0*/  LDC R9, c[0x0][0x228] ;  /* 0x00008a00ff097b82 */ /* 0x000f220000000800 */
[----:B------:R3:W-:Y:S01]  /*8fe00*/  @P5 STG.E.U8 desc[UR60][R246.64], R0 ;  /* 0x00000000f6005986 */ /* 0x0007e2000c10113c */
[----:B-1----:R-:W-:-:S02]  /*8fe10*/  ISETP.LT.AND P5, PT, R16, R7, !P3 ;  /* 0x000000071000720c */ /* 0x002fc40005fa1270 */
[----:B------:R-:W-:Y:S02]  /*8fe20*/  PRMT R141, R141, 0x7773, RZ ;  /* 0x000077738d8d7816 */ /* 0x000fe400000000ff */
[C---:B---3--:R-:W-:Y:S02]  /*8fe30*/  PRMT R5, R145.reuse, 0x7771, RZ ;  /* 0x0000777191057816 */ /* 0x048fe400000000ff */
[----:B------:R-:W1:Y:S01]  /*8fe40*/  LDC R7, c[0x0][0x228] ;  /* 0x00008a00ff077b82 */ /* 0x000e620000000800 */
[----:B------:R3:W-:Y:S01]  /*8fe50*/  @P4 STG.E.U8 desc[UR60][R248.64], R141 ;  /* 0x0000008df8004986 */ /* 0x0007e2000c10113c */
[----:B------:R-:W-:-:S06]  /*8fe60*/  PRMT R0, R145, 0x7770, RZ ;  /* 0x0000777091007816 */ /* 0x000fcc00000000ff */
[----:B------:R-:W1:Y:S01]  /*8fe70*/  LDC R19, c[0x0][0x228] ;  /* 0x00008a00ff137b82 */ /* 0x000e620000000800 */
[----:B---3--:R-:W3:Y:S04]  /*8fe80*/  LDL.LU.64 R248, [R1+0x14b8] ;  /* 0x0014b80001f87983 */ /* 0x008ee80000300a00 */
[----:B------:R-:W3:Y:S04]  /*8fe90*/  LDL.LU.64 R246, [R1+0x14b0] ;  /* 0x0014b00001f67983 */ /* 0x000ee80000300a00 */
[----:B--2---:R2:W-:Y:S04]  /*8fea0*/  @P6 STG.E.U8 desc[UR60][R250.64], R0 ;  /* 0x00000000fa006986 */ /* 0x0045e8000c10113c */
[----:B------:R0:W-:Y:S04]  /*8feb0*/  @P5 STG.E.U8 desc[UR60][R142.64], R5 ;  /* 0x000000058e005986 */ /* 0x0001e8000c10113c */
[----:B--2---:R-:W2:Y:S04]  /*8fec0*/  LDL.LU.64 R250, [R1+0x14c0] ;  /* 0x0014c00001fa7983 */ /* 0x004ea80000300a00 */
[----:B0-----:R-:W3:Y:S01]  /*8fed0*/  LDL.LU.64 R142, [R1+0x2ed0] ;  /* 0x002ed000018e7983 */ /* 0x001ee20000300a00 */
[----:B------:R-:W-:Y:S01]  /*8fee0*/  ISETP.LT.AND P4, PT, R17, R13, !P3 ;  /* 0x0000000d1100720c */ /* 0x000fe20005f81270 */
[----:B------:R-:W-:Y:S01]  /*8fef0*/  VIADD R3, R10, 0x94 ;  /* 0x000000940a037836 */ /* 0x000fe20000000000 */
[----:B------:R-:W-:Y:S01]  /*8ff00*/  ISETP.LT.AND P3, PT, R14, R11, !P3 ;  /* 0x0000000b0e00720c */ /* 0x000fe20005f61270 */
[----:B------:R-:W0:Y:S01]  /*8ff10*/  LDC.64 R12, c[0x0][0x228] ;  /* 0x00008a00ff0c7b82 */ /* 0x000e220000000a00 */
[----:B------:R-:W-:-:S02]  /*8ff20*/  PRMT R0, R145, 0x7772, RZ ;  /* 0x0000777291007816 */ /* 0x000fc400000000ff */
[----:B------:R-:W-:Y:S02]  /*8ff30*/  ISETP.GE.AND P6, PT, R3, R23, PT ;  /* 0x000000170300720c */ /* 0x000fe40003fc6270 */
[----:B------:R-:W-:Y:S02]  /*8ff40*/  PRMT R145, R145, 0x7773, RZ ;  /* 0x0000777391917816 */ /* 0x000fe400000000ff */
[----:B------:R-:W-:Y:S01]  /*8ff50*/  ISETP.LT.AND P5, PT, R15, R6, !P6 ;  /* 0x000000060f00720c */ /* 0x000fe200077a1270 */
[----:B------:R-:W2:Y:S04]  /*8ff60*/  LDC R11, c[0x0][0x228] ;  /* 0x00008a00ff0b7b82 */ /* 0x000ea80000000800 */
[----:B----4-:R-:W-:Y:S01]  /*8ff70*/  @P3 STG.E.U8 desc[UR60][R28.64], R0 ;  /* 0x000000001c003986 */ /* 0x010fe2000c10113c */
[----:B------:R-:W-:-:S03]  /*8ff80*/  ISETP.LT.AND P3, PT, R16, R9, !P6 ;  /* 0x000000091000720c */ /* 0x000fc60007761270 */
[----:B------:R4:W-:Y:S01]  /*8ff90*/  @P4 STG.E.U8 desc[UR60][R244.64], R145 ;  /* 0x00000091f4004986 */ /* 0x0009e2000c10113c */
[----:B------:R-:W-:Y:S01]  /*8ffa0*/  ISETP.LT.AND P4, PT, R17, R24, !P6 ;  /* 0x000000181100720c */ /* 0x000fe20007781270 */
[----:B------:R-:W2:Y:S01]  /*8ffb0*/  LDC R9, c[0x0][0x228] ;  /* 0x00008a00ff097b82 */ /* 0x000ea20000000800 */
[----:B-1----:R-:W-:Y:S02]  /*8ffc0*/  ISETP.LT.AND P6, PT, R14, R7, !P6 ;  /* 0x000000070e00720c */ /* 0x002fe400077c1270 */
[C---:B---3--:R-:W-:Y:S01]  /*8ffd0*/  PRMT R5, R142.reuse, 0x7771, RZ ;  /* 0x000077718e057816 */ /* 0x048fe200000000ff */
[----:B----4-:R-:W3:Y:S01]  /*8ffe0*/  LDL.LU.64 R244, [R1+0x14d8] ;  /* 0x0014d80001f47983 */ /* 0x010ee20000300a00 */
[----:B------:R-:W-:Y:S01]  /*8fff0*/  PRMT R0, R142, 0x7770, RZ ;  /* 0x000077708e007816 */ /* 0x000fe200000000ff */
[----:B------:R-:W-:Y:S02]  /*90000*/  VIADD R3, R10, 0x95 ;  /* 0x000000950a037836 */ /* 0x000fe40000000000 */
[----:B------:R-:W1:Y:S01]  /*90010*/  LDC.64 R6, c[0x0][0x228] ;  /* 0x00008a00ff067b82 */ /* 0x000e620000000a00 */
[----:B------:R-:W4:Y:S04]  /*90020*/  LDL.LU.64 R30, [R1+0x14d0] ;  /* 0x0014d000011e7983 */ /* 0x000f280000300a00 */
[----:B------:R0:W-:Y:S03]  /*90030*/  @P5 STG.E.U8 desc[UR60][R248.64], R0 ;  /* 0x00000000f8005986 */ /* 0x0001e6000c10113c */
[----:B------:R-:W1:Y:S01]  /*90040*/  LDC R23, c[0x0][0x228] ;  /* 0x00008a00ff177b82 */ /* 0x000e620000000800 */
[----:B------:R2:W-:Y:S01]  /*90050*/  @P3 STG.E.U8 desc[UR60][R246.64], R5 ;  /* 0x00000005f6003986 */ /* 0x0005e2000c10113c */
[----:B0-----:R-:W-:-:S03]  /*90060*/  PRMT R0, R142, 0x7772, RZ ;  /* 0x000077728e007816 */ /* 0x001fc600000000ff */
[----:B------:R-:W4:Y:S04]  /*90070*/  LDL.LU.64 R248, [R1+0x14e8] ;  /* 0x0014e80001f87983 */ /* 0x000f280000300a00 */
[----:B--2---:R-:W2:Y:S04]  /*90080*/  LDL.LU.64 R246, [R1+0x14e0] ;  /* 0x0014e00001f67983 */ /* 0x004ea80000300a00 */
[----:B------:R0:W-:Y:S04]  /*90090*/  @P6 STG.E.U8 desc[UR60][R146.64], R0 ;  /* 0x0000000092006986 */ /* 0x0001e8000c10113c */
[----:B0-----:R-:W3:Y:S01]  /*900a0*/  LDL.LU.64 R146, [R1+0x2ec8] ;  /* 0x002ec80001927983 */ /* 0x001ee20000300a00 */
[----:B------:R-:W-:-:S02]  /*900b0*/  PRMT R142, R142, 0x7773, RZ ;  /* 0x000077738e8e7816 */ /* 0x000fc400000000ff */
[----:B------:R-:W-:Y:S02]  /*900c0*/  ISETP.GE.AND P5, PT, R3, R13, PT ;  /* 0x0000000d0300720c */ /* 0x000fe40003fa6270 */
[----:B------:R-:W0:Y:S01]  /*900d0*/  LDC R13, c[0x0][0x228] ;  /* 0x00008a00ff0d7b82 */ /* 0x000e220000000800 */
[----:B------:R1:W-:Y:S01]  /*900e0*/  @P4 STG.E.U8 desc[UR60][R250.64], R142 ;  /* 0x0000008efa004986 */ /* 0x0003e2000c10113c */
[----:B------:R-:W-:Y:S02]  /*900f0*/  ISETP.LT.AND P3, PT, R15, R4, !P5 ;  /* 0x000000040f00720c */ /* 0x000fe40006f61270 */
[----:B------:R-:W-:Y:S02]  /*90100*/  ISETP.LT.AND P6, PT, R16, R11, !P5 ;  /* 0x0000000b1000720c */ /* 0x000fe40006fc1270 */
[----:B------:R-:W-:Y:S02]  /*90110*/  ISETP.LT.AND P4, PT, R17, R19, !P5 ;  /* 0x000000131100720c */ /* 0x000fe40006f81270 */
[----:B------:R-:W-:Y:S01]  /*90120*/  ISETP.LT.AND P5, PT, R14, R9, !P5 ;  /* 0x000000090e00720c */ /* 0x000fe20006fa1270 */
[----:B------:R-:W2:Y:S01]  /*90130*/  LDC R11, c[0x0][0x228] ;  /* 0x00008a00ff0b7b82 */ /* 0x000ea20000000800 */
[----:B-1----:R-:W2:Y:S04]  /*90140*/  LDL.LU.64 R250, [R1+0x14f8] ;  /* 0x0014f80001fa7983 */ /* 0x002ea80000300a00 */
[----:B------:R-:W2:Y:S01]  /*90150*/  LDL.LU R25, [R1+0x2cbc] ;  /* 0x002cbc0001197983 */ /* 0x000ea20000300800 */
[----:B------:R-:W-:-:S02]  /*90160*/  VIADD R3, R10, 0x96 ;  /* 0x000000960a037836 */ /* 0x000fc40000000000 */
[----:B------:R-:W1:Y:S01]  /*90170*/  LDC.64 R4, c[0x0][0x228] ;  /* 0x00008a00ff047b82 */ /* 0x000e620000000a00 */
[----:B------:R-:W2:Y:S04]  /*90180*/  LDL.LU.64 R26, [R1+0x14f0] ;  /* 0x0014f000011a7983 */ /* 0x000ea80000300a00 */
[----:B------:R-:W2:Y:S03]  /*90190*/  LDL.LU.64 R28, [R1+0x1518] ;  /* 0x00151800011c7983 */ /* 0x000ea60000300a00 */
[----:B------:R-:W1:Y:S01]  /*901a0*/  LDC R19, c[0x0][0x228] ;  /* 0x00008a00ff137b82 */ /* 0x000e620000000800 */
[C---:B---3--:R-:W-:Y:S02]  /*901b0*/  PRMT R0, R146.reuse, 0x7770, RZ ;  /* 0x0000777092007816 */ /* 0x048fe400000000ff */
[----:B------:R-:W-:-:S03]  /*901c0*/  PRMT R9, R146, 0x7771, RZ ;  /* 0x0000777192097816 */ /* 0x000fc600000000ff */
[----:B------:R3:W-:Y:S04]  /*901d0*/  @P3 STG.E.U8 desc[UR60][R244.64], R0 ;  /* 0x00000000f4003986 */ /* 0x0007e8000c10113c */
[----:B----4-:R4:W-:Y:S01]  /*901e0*/  @P6 STG.E.U8 desc[UR60][R30.64], R9 ;  /* 0x000000091e006986 */ /* 0x0109e2000c10113c */
[----:B---3--:R-:W-:-:S03]  /*901f0*/  PRMT R0, R146, 0x7772, RZ ;  /* 0x0000777292007816 */ /* 0x008fc600000000ff */
[----:B------:R-:W3:Y:S01]  /*90200*/  LDL.LU.64 R244, [R1+0x1508] ;  /* 0x0015080001f47983 */ /* 0x000ee20000300a00 */
[----:B------:R-:W-:Y:S01]  /*90210*/  ISETP.GE.AND P3, PT, R3, R7, PT ;  /* 0x000000070300720c */ /* 0x000fe20003f66270 */
[----:B----4-:R-:W4:Y:S02]  /*90220*/  LDC R9, c[0x0][0x228] ;  /* 0x00008a00ff097b82 */ /* 0x010f240000000800 */
[----:B------:R0:W-:Y:S04]  /*90230*/  @P5 STG.E.U8 desc[UR60][R248.64], R0 ;  /* 0x00000000f8005986 */ /* 0x0001e8000c10113c */
[----:B0-----:R-:W4:Y:S01]  /*90240*/  LDL.LU.64 R248, [R1+0x1528] ;  /* 0x0015280001f87983 */ /* 0x001f220000300a00 */
[----:B------:R-:W-:Y:S02]  /*90250*/  ISETP.LT.AND P6, PT, R15, R2, !P3 ;  /* 0x000000020f00720c */ /* 0x000fe40005fc1270 */
[----:B------:R-:W-:Y:S01]  /*90260*/  PRMT R146, R146, 0x7773, RZ ;  /* 0x0000777392927816 */ /* 0x000fe200000000ff */
[----:B------:R-:W4:Y:S01]  /*90270*/  LDL.LU R24, [R1+0x2cc0] ;  /* 0x002cc00001187983 */ /* 0x000f220000300800 */
[----:B------:R-:W-:Y:S01]  /*90280*/  ISETP.LT.AND P5, PT, R16, R13, !P3 ;  /* 0x0000000d1000720c */ /* 0x000fe20005fa1270 */
[----:B------:R-:W0:Y:S02]  /*90290*/  LDC.64 R2, c[0x0][0x228] ;  /* 0x00008a00ff027b82 */ /* 0x000e240000000a00 */
[----:B--2---:R2:W-:Y:S01]  /*902a0*/  @P4 STG.E.U8 desc[UR60][R246.64], R146 ;  /* 0x00000092f6004986 */ /* 0x0045e2000c10113c */
[----:B------:R-:W-:-:S02]  /*902b0*/  ISETP.LT.AND P4, PT, R14, R11, !P3 ;  /* 0x0000000b0e00720c */ /* 0x000fc40005f81270 */
[C---:B------:R-:W-:Y:S02]  /*902c0*/  PRMT R0, R143.reuse, 0x7770, RZ ;  /* 0x000077708f007816 */ /* 0x040fe400000000ff */
[----:B------:R-:W-:Y:S01]  /*902d0*/  PRMT R7, R143, 0x7771, RZ ;  /* 0x000077718f077816 */ /* 0x000fe200000000ff */
[----:B------:R-:W0:Y:S02]  /*902e0*/  LDC R13, c[0x0][0x228] ;  /* 0x00008a00ff0d7b82 */ /* 0x000e240000000800 */
[----:B------:R2:W-:Y:S01]  /*902f0*/  @P6 STG.E.U8 desc[UR60][R250.64], R0 ;  /* 0x00000000fa006986 */ /* 0x0005e2000c10113c */
[----:B-1----:R-:W-:Y:S02]  /*90300*/  ISETP.GE.AND P6, PT, R25, R5, PT ;  /* 0x000000051900720c */ /* 0x002fe40003fc6270 */
[----:B------:R-:W-:Y:S01]  /*90310*/  ISETP.LT.AND P3, PT, R17, R23, !P3 ;  /* 0x000000171100720c */ /* 0x000fe20005f61270 */
[----:B------:R-:W-:Y:S01]  /*90320*/  @P5 STG.E.U8 desc[UR60][R26.64], R7 ;  /* 0x000000071a005986 */ /* 0x000fe2000c10113c */
[----:B------:R-:W-:Y:S01]  /*90330*/  ISETP.LT.AND P5, PT, R15, R8, !P6 ;  /* 0x000000080f00720c */ /* 0x000fe200077a1270 */
[----:B------:R-:W1:Y:S02]  /*90340*/  LDC R11, c[0x0][0x228] ;  /* 0x00008a00ff0b7b82 */ /* 0x000e640000000800 */
[----:B--2---:R-:W2:Y:S01]  /*90350*/  LDL.LU.64 R246, [R1+0x1538] ;  /* 0x0015380001f67983 */ /* 0x004ea20000300a00 */
[----:B------:R-:W-:-:S03]  /*90360*/  PRMT R0, R143, 0x7772, RZ ;  /* 0x000077728f007816 */ /* 0x000fc600000000ff */
[----:B------:R-:W2:Y:S01]  /*90370*/  LDL.LU.64 R250, [R1+0x1530] ;  /* 0x0015300001fa7983 */ /* 0x000ea20000300a00 */
[----:B------:R-:W-:Y:S01]  /*90380*/  PRMT R5, R147, 0x7771, RZ ;  /* 0x0000777193057816 */ /* 0x000fe200000000ff */
[----:B------:R-:W1:Y:S02]  /*90390*/  LDC R23, c[0x0][0x228] ;  /* 0x00008a00ff177b82 */ /* 0x000e640000000800 */
[----:B------:R0:W-:Y:S01]  /*903a0*/  @P4 STG.E.U8 desc[UR60][R28.64], R0 ;  /* 0x000000001c004986 */ /* 0x0001e2000c10113c */
[----:B------:R-:W-:Y:S02]  /*903b0*/  ISETP.LT.AND P4, PT, R16, R19, !P6 ;  /* 0x000000131000720c */ /* 0x000fe40007781270 */
[----:B------:R-:W-:-:S03]  /*903c0*/  PRMT R143, R143, 0x7773, RZ ;  /* 0x000077738f8f7816 */ /* 0x000fc600000000ff */
[----:B------:R-:W1:Y:S01]  /*903d0*/  LDC R19, c[0x0][0x228] ;  /* 0x00008a00ff137b82 */ /* 0x000e620000000800 */
[----:B0-----:R-:W-:-:S07]  /*903e0*/  PRMT R0, R147, 0x7770, RZ ;  /* 0x0000777093007816 */ /* 0x001fce00000000ff */
[----:B------:R-:W0:Y:S01]  /*903f0*/  LDC R7, c[0x0][0x228] ;  /* 0x00008a00ff077b82 */ /* 0x000e220000000800 */
[----:B---3--:R3:W-:Y:S04]  /*90400*/  @P3 STG.E.U8 desc[UR60][R244.64], R143 ;  /* 0x0000008ff4003986 */ /* 0x0087e8000c10113c */
[----:B---3--:R-:W3:Y:S04]  /*90410*/  LDL.LU.64 R244, [R1+0x1548] ;  /* 0x0015480001f47983 */ /* 0x008ee80000300a00 */
[----:B------:R-:W3:Y:S04]  /*90420*/  LDL.LU R25, [R1+0x2cc4] ;  /* 0x002cc40001197983 */ /* 0x000ee80000300800 */
[----:B------:R-:W3:Y:S04]  /*90430*/  LDL.LU.64 R28, [R1+0x1560] ;  /* 0x00156000011c7983 */ /* 0x000ee80000300a00 */
[----:B----4-:R4:W-:Y:S04]  /*90440*/  @P5 STG.E.U8 desc[UR60][R248.64], R0 ;  /* 0x00000000f8005986 */ /* 0x0109e8000c10113c */
[----:B------:R1:W-:Y:S04]  /*90450*/  @P4 STG.E.U8 desc[UR60][R148.64], R5 ;  /* 0x0000000594004986 */ /* 0x0003e8000c10113c */
[----:B----4-:R-:W4:Y:S04]  /*90460*/  LDL.LU.64 R248, [R1+0x1558] ;  /* 0x0015580001f87983 */ /* 0x010f280000300a00 */
[----:B-1----:R-:W3:Y:S01]  /*90470*/  LDL.LU.64 R148, [R1+0x2ec0] ;  /* 0x002ec00001947983 */ /* 0x002ee20000300a00 */
[----:B------:R-:W-:Y:S01]  /*90480*/  ISETP.LT.AND P3, PT, R14, R13, !P6 ;  /* 0x0000000d0e00720c */ /* 0x000fe20007761270 */
[----:B------:R-:W1:Y:S01]  /*90490*/  LDC R5, c[0x0][0x228] ;  /* 0x00008a00ff057b82 */ /* 0x000e620000000800 */
[----:B------:R-:W-:-:S02]  /*904a0*/  PRMT R0, R147, 0x7772, RZ ;  /* 0x0000777293007816 */ /* 0x000fc400000000ff */
[----:B------:R-:W-:Y:S02]  /*904b0*/  ISETP.GE.AND P5, PT, R24, R3, PT ;  /* 0x000000031800720c */ /* 0x000fe40003fa6270 */
[----:B------:R-:W-:Y:S02]  /*904c0*/  ISETP.LT.AND P6, PT, R17, R9, !P6 ;  /* 0x000000091100720c */ /* 0x000fe400077c1270 */
[----:B------:R-:W-:Y:S01]  /*904d0*/  ISETP.LT.AND P4, PT, R15, R22, !P5 ;  /* 0x000000160f00720c */ /* 0x000fe20006f81270 */
[----:B------:R-:W0:Y:S04]  /*904e0*/  LDC.64 R8, c[0x0][0x228] ;  /* 0x00008a00ff087b82 */ /* 0x000e280000000a00 */
[----:B--2---:R2:W-:Y:S01]  /*904f0*/  @P3 STG.E.U8 desc[UR60][R246.64], R0 ;  /* 0x00000000f6003986 */ /* 0x0045e2000c10113c */
[----:B------:R-:W-:-:S02]  /*90500*/  ISETP.LT.AND P3, PT, R16, R11, !P5 ;  /* 0x0000000b1000720c */ /* 0x000fc40006f61270 */
[----:B------:R-:W-:Y:S01]  /*90510*/  PRMT R147, R147, 0x7773, RZ ;  /* 0x0000777393937816 */ /* 0x000fe200000000ff */
[----:B------:R-:W1:Y:S04]  /*90520*/  LDC R13, c[0x0][0x228] ;  /* 0x00008a00ff0d7b82 */ /* 0x000e680000000800 */
[----:B------:R2:W-:Y:S04]  /*90530*/  @P6 STG.E.U8 desc[UR60][R250.64], R147 ;  /* 0x00000093fa006986 */ /* 0x0005e8000c10113c */
[----:B--2---:R-:W2:Y:S01]  /*90540*/  LDL.LU.64 R246, [R1+0x1570] ;  /* 0x0015700001f67983 */ /* 0x004ea20000300a00 */
[----:B------:R-:W2:Y:S03]  /*90550*/  LDC R11, c[0x0][0x228] ;  /* 0x00008a00ff0b7b82 */ /* 0x000ea60000000800 */
[----:B------:R-:W2:Y:S04]  /*90560*/  LDL.LU R24, [R1+0x2cc8] ;  /* 0x002cc80001187983 */ /* 0x000ea80000300800 */
[----:B------:R-:W2:Y:S04]  /*90570*/  LDL.LU.64 R30, [R1+0x1568] ;  /* 0x00156800011e7983 */ /* 0x000ea80000300a00 */
[----:B------:R-:W2:Y:S01]  /*90580*/  LDL.LU.64 R250, [R1+0x1580] ;  /* 0x0015800001fa7983 */ /* 0x000ea20000300a00 */
[----:B---3--:R-:W-:-:S02]  /*90590*/  PRMT R0, R148, 0x7770, RZ ;  /* 0x0000777094007816 */ /* 0x008fc400000000ff */
[----:B------:R-:W-:-:S03]  /*905a0*/  PRMT R3, R148, 0x7771, RZ ;  /* 0x0000777194037816 */ /* 0x000fc600000000ff */
[----:B------:R-:W-:Y:S04]  /*905b0*/  @P4 STG.E.U8 desc[UR60][R244.64], R0 ;  /* 0x00000000f4004986 */ /* 0x000fe8000c10113c */
[----:B------:R3:W-:Y:S04]  /*905c0*/  @P3 STG.E.U8 desc[UR60][R152.64], R3 ;  /* 0x0000000398003986 */ /* 0x0007e8000c10113c */
[----:B---3--:R-:W3:Y:S01]  /*905d0*/  LDL.LU.64 R152, [R1+0x2eb8] ;  /* 0x002eb80001987983 */ /* 0x008ee20000300a00 */
[----:B------:R-:W-:Y:S02]  /*905e0*/  ISETP.LT.AND P6, PT, R14, R23, !P5 ;  /* 0x000000170e00720c */ /* 0x000fe40006fc1270 */
[----:B------:R-:W-:Y:S01]  /*905f0*/  ISETP.LT.AND P5, PT, R17, R19, !P5 ;  /* 0x000000131100720c */ /* 0x000fe20006fa1270 */
[----:B------:R-:W2:Y:S01]  /*90600*/  LDL.LU.64 R244, [R1+0x1578] ;  /* 0x0015780001f47983 */ /* 0x000ea20000300a00 */
[C---:B------:R-:W-:Y:S01]  /*90610*/  PRMT R0, R148.reuse, 0x7772, RZ ;  /* 0x0000777294007816 */ /* 0x040fe200000000ff */
[----:B------:R-:W2:Y:S01]  /*90620*/  LDC.64 R22, c[0x0][0x228] ;  /* 0x00008a00ff167b82 */ /* 0x000ea20000000a00 */
[----:B------:R-:W-:-:S02]  /*90630*/  PRMT R148, R148, 0x7773, RZ ;  /* 0x0000777394947816 */ /* 0x000fc400000000ff */
[----:B0-----:R-:W-:-:S04]  /*90640*/  ISETP.GE.AND P4, PT, R25, R9, PT ;  /* 0x000000091900720c */ /* 0x001fc80003f86270 */
[----:B------:R-:W-:Y:S01]  /*90650*/  ISETP.LT.AND P3, PT, R15, R12, !P4 ;  /* 0x0000000c0f00720c */ /* 0x000fe20006761270 */
[----:B------:R-:W-:Y:S01]  /*90660*/  @P6 STG.E.U8 desc[UR60][R28.64], R0 ;  /* 0x000000001c006986 */ /* 0x000fe2000c10113c */
[----:B------:R-:W0:Y:S03]  /*90670*/  LDC R9, c[0x0][0x228] ;  /* 0x00008a00ff097b82 */ /* 0x000e260000000800 */
[----:B----4-:R4:W-:Y:S01]  /*90680*/  @P5 STG.E.U8 desc[UR60][R248.64], R148 ;  /* 0x00000094f8005986 */ /* 0x0109e2000c10113c */
[----:B------:R-:W-:Y:S02]  /*90690*/  ISETP.LT.AND P6, PT, R16, R7, !P4 ;  /* 0x000000071000720c */ /* 0x000fe400067c1270 */
[----:B-1----:R-:W-:Y:S02]  /*906a0*/  ISETP.LT.AND P5, PT, R14, R13, !P4 ;  /* 0x0000000d0e00720c */ /* 0x002fe400067a1270 */
[----:B------:R-:W1:Y:S01]  /*906b0*/  LDC.64 R12, c[0x0][0x228] ;  /* 0x00008a00ff0c7b82 */ /* 0x000e620000000a00 */
[----:B----4-:R-:W4:Y:S07]  /*906c0*/  LDL.LU.64 R248, [R1+0x1598] ;  /* 0x0015980001f87983 */ /* 0x010f2e0000300a00 */
[----:B------:R-:W1:Y:S01]  /*906d0*/  LDC R7, c[0x0][0x228] ;  /* 0x00008a00ff077b82 */ /* 0x000e620000000800 */
[----:B------:R-:W1:Y:S04]  /*906e0*/  LDL.LU R25, [R1+0x2ccc] ;  /* 0x002ccc0001197983 */ /* 0x000e680000300800 */
[----:B------:R-:W4:Y:S03]  /*906f0*/  LDL.LU.64 R26, [R1+0x1590] ;  /* 0x00159000011a7983 */ /* 0x000f260000300a00 */
[----:B------:R-:W1:Y:S01]  /*90700*/  LDC R19, c[0x0][0x228] ;  /* 0x00008a00ff137b82 */ /* 0x000e620000000800 */
[----:B------:R-:W4:Y:S01]  /*90710*/  LDL.LU.64 R28, [R1+0x15b0] ;  /* 0x0015b000011c7983 */ /* 0x000f220000300a00 */
[----:B---3--:R-:W-:-:S02]  /*90720*/  PRMT R0, R152, 0x7770, RZ ;  /* 0x0000777098007816 */ /* 0x008fc400000000ff */
[----:B------:R-:W-:-:S03]  /*90730*/  PRMT R3, R152, 0x7771, RZ ;  /* 0x0000777198037816 */ /* 0x000fc600000000ff */
[----:B--2---:R2:W-:Y:S04]  /*90740*/  @P3 STG.E.U8 desc[UR60][R246.64], R0 ;  /* 0x00000000f6003986 */ /* 0x0045e8000c10113c */
[----:B------:R-:W-:Y:S01]  /*90750*/  @P6 STG.E.U8 desc[UR60][R30.64], R3 ;  /* 0x000000031e006986 */ /* 0x000fe2000c10113c */
[----:B--2---:R-:W-:-:S03]  /*90760*/  PRMT R0, R152, 0x7772, RZ ;  /* 0x0000777298007816 */ /* 0x004fc600000000ff */
[----:B------:R-:W2:Y:S04]  /*90770*/  LDL.LU.64 R246, [R1+0x15a8] ;  /* 0x0015a80001f67983 */ /* 0x000ea80000300a00 */
[----:B------:R3:W-:Y:S04]  /*90780*/  @P5 STG.E.U8 desc[UR60][R250.64], R0 ;  /* 0x00000000fa005986 */ /* 0x0007e8000c10113c */
[----:B---3--:R-:W3:Y:S01]  /*90790*/  LDL.LU.64 R250, [R1+0x15c0] ;  /* 0x0015c00001fa7983 */ /* 0x008ee20000300a00 */
[----:B------:R-:W-:Y:S02]  /*907a0*/  ISETP.LT.AND P4, PT, R17, R11, !P4 ;  /* 0x0000000b1100720c */ /* 0x000fe40006781270 */
[----:B------:R-:W-:Y:S01]  /*907b0*/  ISETP.GE.AND P3, PT, R24, R23, PT ;  /* 0x000000171800720c */ /* 0x000fe20003f66270 */
[----:B------:R-:W1:Y:S01]  /*907c0*/  LDC R11, c[0x0][0x228] ;  /* 0x00008a00ff0b7b82 */ /* 0x000e620000000800 */
[----:B------:R-:W-:Y:S01]  /*907d0*/  PRMT R152, R152, 0x7773, RZ ;  /* 0x0000777398987816 */ /* 0x000fe200000000ff */
[----:B------:R-:W3:Y:S01]  /*907e0*/  LDL.LU R24, [R1+0x2cd0] ;  /* 0x002cd00001187983 */ /* 0x000ee20000300800 */
[----:B------:R-:W-:-:S02]  /*907f0*/  ISETP.LT.AND P6, PT, R15, R6, !P3 ;  /* 0x000000060f00720c */ /* 0x000fc40005fc1270 */
[----:B------:R-:W-:Y:S02]  /*90800*/  ISETP.LT.AND P5, PT, R16, R5, !P3 ;  /* 0x000000051000720c */ /* 0x000fe40005fa1270 */
[C---:B------:R-:W-:Y:S01]  /*90810*/  PRMT R0, R149.reuse, 0x7770, RZ ;  /* 0x0000777095007816 */ /* 0x040fe200000000ff */
[----:B------:R-:W3:Y:S02]  /*90820*/  LDC R5, c[0x0][0x228] ;  /* 0x00008a00ff057b82 */ /* 0x000ee40000000800 */
[----:B------:R1:W-:Y:S01]  /*90830*/  @P4 STG.E.U8 desc[UR60][R244.64], R152 ;  /* 0x00000098f4004986 */ /* 0x0003e2000c10113c */
[----:B0-----:R-:W-:Y:S02]  /*90840*/  ISETP.LT.AND P4, PT, R14, R9, !P3 ;  /* 0x000000090e00720c */ /* 0x001fe40005f81270 */
[----:B------:R-:W-:-:S03]  /*90850*/  PRMT R3, R149, 0x7771, RZ ;  /* 0x0000777195037816 */ /* 0x000fc600000000ff */
[----:B----4-:R0:W-:Y:S01]  /*90860*/  @P6 STG.E.U8 desc[UR60][R248.64], R0 ;  /* 0x00000000f8006986 */ /* 0x0101e2000c10113c */
[----:B-1----:R-:W-:Y:S01]  /*90870*/  ISETP.GE.AND P6, PT, R25, R13, PT ;  /* 0x0000000d1900720c */ /* 0x002fe20003fc6270 */
[----:B------:R-:W1:Y:S01]  /*90880*/  LDC R9, c[0x0][0x228] ;  /* 0x00008a00ff097b82 */ /* 0x000e620000000800 */
[----:B------:R-:W-:Y:S01]  /*90890*/  ISETP.LT.AND P3, PT, R17, R7, !P3 ;  /* 0x000000071100720c */ /* 0x000fe20005f61270 */
[----:B------:R4:W-:Y:S01]  /*908a0*/  @P5 STG.E.U8 desc[UR60][R26.64], R3 ;  /* 0x000000031a005986 */ /* 0x0009e2000c10113c */
[----:B------:R-:W-:-:S03]  /*908b0*/  ISETP.LT.AND P5, PT, R15, R4, !P6 ;  /* 0x000000040f00720c */ /* 0x000fc600077a1270 */
[----:B------:R-:W3:Y:S02]  /*908c0*/  LDL.LU.64 R244, [R1+0x15d0] ;  /* 0x0015d00001f47983 */ /* 0x000ee40000300a00 */
[----:B------:R-:W1:Y:S01]  /*908d0*/  LDC.64 R6, c[0x0][0x228] ;  /* 0x00008a00ff067b82 */ /* 0x000e620000000a00 */
[C---:B0-----:R-:W-:Y:S01]  /*908e0*/  PRMT R0, R149.reuse, 0x7772, RZ ;  /* 0x0000777295007816 */ /* 0x041fe200000000ff */
[----:B------:R-:W3:Y:S04]  /*908f0*/  LDL.LU.64 R248, [R1+0x15c8] ;  /* 0x0015c80001f87983 */ /* 0x000ee80000300a00 */
[----:B------:R0:W-:Y:S01]  /*90900*/  @P4 STG.E.U8 desc[UR60][R28.64], R0 ;  /* 0x000000001c004986 */ /* 0x0001e2000c10113c */
[----:B------:R-:W-:Y:S01]  /*90910*/  ISETP.LT.AND P4, PT, R16, R11, !P6 ;  /* 0x0000000b1000720c */ /* 0x000fe20007781270 */
[----:B------:R-:W1:Y:S01]  /*90920*/  LDC R23, c[0x0][0x228] ;  /* 0x00008a00ff177b82 */ /* 0x000e620000000800 */
[----:B------:R-:W-:-:S02]  /*90930*/  PRMT R149, R149, 0x7773, RZ ;  /* 0x0000777395957816 */ /* 0x000fc400000000ff */
[----:B----4-:R-:W-:-:S05]  /*90940*/  PRMT R3, R153, 0x7771, RZ ;  /* 0x0000777199037816 */ /* 0x010fca00000000ff */
[----:B------:R-:W4:Y:S01]  /*90950*/  LDC R11, c[0x0][0x228] ;  /* 0x00008a00ff0b7b82 */ /* 0x000f220000000800 */
[----:B0-----:R-:W-:Y:S01]  /*90960*/  PRMT R0, R153, 0x7770, RZ ;  /* 0x0000777099007816 */ /* 0x001fe200000000ff */
[----:B------:R-:W4:Y:S04]  /*90970*/  LDL.LU.64 R28, [R1+0x15e0] ;  /* 0x0015e000011c7983 */ /* 0x000f280000300a00 */
[----:B------:R-:W4:Y:S02]  /*90980*/  LDL.LU R25, [R1+0x2cd4] ;  /* 0x002cd40001197983 */ /* 0x000f240000300800 */
[----:B------:R-:W0:Y:S02]  /*90990*/  LDC R13, c[0x0][0x228] ;  /* 0x00008a00ff0d7b82 */ /* 0x000e240000000800 */
[----:B--2---:R2:W-:Y:S04]  /*909a0*/  @P3 STG.E.U8 desc[UR60][R246.64], R149 ;  /* 0x00000095f6003986 */ /* 0x0045e8000c10113c */
[----:B--2---:R-:W2:Y:S04]  /*909b0*/  LDL.LU.64 R246, [R1+0x15f0] ;  /* 0x0015f00001f67983 */ /* 0x004ea80000300a00 */
[----:B---3--:R3:W-:Y:S04]  /*909c0*/  @P5 STG.E.U8 desc[UR60][R250.64], R0 ;  /* 0x00000000fa005986 */ /* 0x0087e8000c10113c */
[----:B------:R1:W-:Y:S04]  /*909d0*/  @P4 STG.E.U8 desc[UR60][R150.64], R3 ;  /* 0x0000000396004986 */ /* 0x0003e8000c10113c */
[----:B---3--:R-:W3:Y:S04]  /*909e0*/  LDL.LU.64 R250, [R1+0x15e8] ;  /* 0x0015e80001fa7983 */ /* 0x008ee80000300a00 */
[----:B-1----:R-:W4:Y:S01]  /*909f0*/  LDL.LU.64 R150, [R1+0x2eb0] ;  /* 0x002eb00001967983 */ /* 0x002f220000300a00 */
[----:B------:R-:W-:-:S02]  /*90a00*/  ISETP.LT.AND P3, PT, R14, R19, !P6 ;  /* 0x000000130e00720c */ /* 0x000fc40007761270 */
[----:B------:R-:W-:Y:S01]  /*90a10*/  PRMT R0, R153, 0x7772, RZ ;  /* 0x0000777299007816 */ /* 0x000fe200000000ff */
[----:B------:R-:W1:Y:S01]  /*90a20*/  LDC R19, c[0x0][0x228] ;  /* 0x00008a00ff137b82 */ /* 0x000e620000000800 */
[----:B------:R-:W-:Y:S02]  /*90a30*/  ISETP.GE.AND P5, PT, R24, R7, PT ;  /* 0x000000071800720c */ /* 0x000fe40003fa6270 */
[----:B------:R-:W-:Y:S02]  /*90a40*/  ISETP.LT.AND P6, PT, R17, R5, !P6 ;  /* 0x000000051100720c */ /* 0x000fe400077c1270 */
[----:B------:R-:W-:Y:S02]  /*90a50*/  ISETP.LT.AND P4, PT, R15, R2, !P5 ;  /* 0x000000020f00720c */ /* 0x000fe40006f81270 */
[----:B------:R-:W-:Y:S01]  /*90a60*/  PRMT R153, R153, 0x7773, RZ ;  /* 0x0000777399997816 */ /* 0x000fe200000000ff */
[----:B------:R-:W0:Y:S02]  /*90a70*/  LDC.64 R4, c[0x0][0x228] ;  /* 0x00008a00ff047b82 */ /* 0x000e240000000a00 */
[----:B------:R1:W-:Y:S01]  /*90a80*/  @P3 STG.E.U8 desc[UR60][R244.64], R0 ;  /* 0x00000000f4003986 */ /* 0x0003e2000c10113c */
[----:B------:R-:W-:-:S05]  /*90a90*/  ISETP.LT.AND P3, PT, R16, R9, !P5 ;  /* 0x000000091000720c */ /* 0x000fca0006f61270 */
[----:B------:R1:W-:Y:S01]  /*90aa0*/  @P6 STG.E.U8 desc[UR60][R248.64], R153 ;  /* 0x00000099f8006986 */ /* 0x0003e2000c10113c */
[----:B------:R-:W3:Y:S03]  /*90ab0*/  LDC.64 R2, c[0x0][0x228] ;  /* 0x00008a00ff027b82 */ /* 0x000ee60000000a00 */
[----:B-1----:R-:W3:Y:S05]  /*90ac0*/  LDL.LU.64 R244, [R1+0x1600] ;  /* 0x0016000001f47983 */ /* 0x002eea0000300a00 */
[----:B------:R-:W1:Y:S01]  /*90ad0*/  LDC R9, c[0x0][0x228] ;  /* 0x00008a00ff097b82 */ /* 0x000e620000000800 */
[----:B------:R-:W3:Y:S04]  /*90ae0*/  LDL.LU R24, [R1+0x2cd8] ;  /* 0x002cd80001187983 */ /* 0x000ee80000300800 */
[----:B------:R-:W3:Y:S04]  /*90af0*/  LDL.LU.64 R30, [R1+0x15f8] ;  /* 0x0015f800011e7983 */ /* 0x000ee80000300a00 */
[----:B------:R-:W3:Y:S01]  /*90b00*/  LDL.LU.64 R248, [R1+0x1618] ;  /* 0x0016180001f87983 */ /* 0x000ee20000300a00 */
[----:B----4-:R-:W-:-:S02]  /*90b10*/  PRMT R0, R150, 0x7770, RZ ;  /* 0x0000777096007816 */ /* 0x010fc400000000ff */
[----:B------:R-:W-:-:S03]  /*90b20*/  PRMT R7, R150, 0x7771, RZ ;  /* 0x0000777196077816 */ /* 0x000fc600000000ff */
[----:B------:R-:W-:Y:S04]  /*90b30*/  @P4 STG.E.U8 desc[UR60][R28.64], R0 ;  /* 0x000000001c004986 */ /* 0x000fe8000c10113c */
[----:B------:R4:W-:Y:S04]  /*90b40*/  @P3 STG.E.U8 desc[UR60][R154.64], R7 ;  /* 0x000000079a003986 */ /* 0x0009e8000c10113c */
[----:B----4-:R-:W4:Y:S01]  /*90b50*/  LDL.LU.64 R154, [R1+0x2ea8] ;  /* 0x002ea800019a7983 */ /* 0x010f220000300a00 */
[----:B------:R-:W-:Y:S01]  /*90b60*/  ISETP.LT.AND P6, PT, R14, R23, !P5 ;  /* 0x000000170e00720c */ /* 0x000fe20006fc1270 */
[----:B------:R-:W1:Y:S01]  /*90b70*/  LDC R7, c[0x0][0x228] ;  /* 0x00008a00ff077b82 */ /* 0x000e620000000800 */
[----:B------:R-:W-:Y:S01]  /*90b80*/  ISETP.LT.AND P5, PT, R17, R11, !P5 ;  /* 0x0000000b1100720c */ /* 0x000fe20006fa1270 */
[----:B------:R-:W4:Y:S01]  /*90b90*/  LDL.LU.64 R28, [R1+0x1608] ;  /* 0x00160800011c7983 */ /* 0x000f220000300a00 */
[----:B------:R-:W-:-:S02]  /*90ba0*/  PRMT R0, R150, 0x7772, RZ ;  /* 0x0000777296007816 */ /* 0x000fc400000000ff */
[----:B------:R-:W-:Y:S02]  /*90bb0*/  PRMT R150, R150, 0x7773, RZ ;  /* 0x0000777396967816 */ /* 0x000fe400000000ff */
[----:B0-----:R-:W-:Y:S01]  /*90bc0*/  ISETP.GE.AND P4, PT, R25, R5, PT ;  /* 0x000000051900720c */ /* 0x001fe20003f86270 */
[----:B------:R-:W0:Y:S03]  /*90bd0*/  LDC R11, c[0x0][0x228] ;  /* 0x00008a00ff0b7b82 */ /* 0x000e260000000800 */
[----:B------:R-:W-:Y:S01]  /*90be0*/  ISETP.LT.AND P3, PT, R15, R8, !P4 ;  /* 0x000000080f00720c */ /* 0x000fe20006761270 */
[----:B--2---:R-:W-:Y:S04]  /*90bf0*/  @P6 STG.E.U8 desc[UR60][R246.64], R0 ;  /* 0x00000000f6006986 */ /* 0x004fe8000c10113c */
[----:B---3--:R2:W-:Y:S01]  /*90c00*/  @P5 STG.E.U8 desc[UR60][R250.64], R150 ;  /* 0x00000096fa005986 */ /* 0x0085e2000c10113c */
[----:B------:R-:W-:Y:S01]  /*90c10*/  ISETP.LT.AND P6, PT, R16, R19, !P4 ;  /* 0x000000131000720c */ /* 0x000fe200067c1270 */
[----:B------:R-:W3:Y:S01]  /*90c20*/  LDC R23, c[0x0][0x228] ;  /* 0x00008a00ff177b82 */ /* 0x000ee20000000800 */
[----:B------:R-:W-:Y:S01]  /*90c30*/  ISETP.LT.AND P5, PT, R14, R13, !P4 ;  /* 0x0000000d0e00720c */ /* 0x000fe200067a1270 */
[----:B--2---:R-:W2:Y:S06]  /*90c40*/  LDL.LU.64 R250, [R1+0x1628] ;  /* 0x0016280001fa7983 */ /* 0x004eac0000300a00 */
[----:B------:R-:W2:Y:S01]  /*90c50*/  LDC R19, c[0x0][0x228] ;  /* 0x00008a00ff137b82 */ /* 0x000ea20000000800 */
[----:B------:R-:W2:Y:S04]  /*90c60*/  LDL.LU R25, [R1+0x2cdc] ;  /* 0x002cdc0001197983 */ /* 0x000ea80000300800 */
[----:B------:R-:W2:Y:S03]  /*90c70*/  LDL.LU.64 R26, [R1+0x1620] ;  /* 0x00162000011a7983 */ /* 0x000ea60000300a00 */
[----:B------:R-:W2:Y:S01]  /*90c80*/  LDC R13, c[0x0][0x228] ;  /* 0x00008a00ff0d7b82 */ /* 0x000ea20000000800 */
[----:B------:R-:W2:Y:S01]  /*90c90*/  LDL.LU.64 R246, [R1+0x1638] ;  /* 0x0016380001f67983 */ /* 0x000ea20000300a00 */
[----:B----4-:R-:W-:-:S02]  /*90ca0*/  PRMT R0, R154, 0x7770, RZ ;  /* 0x000077709a007816 */ /* 0x010fc400000000ff */
[----:B------:R-:W-:-:S03]  /*90cb0*/  PRMT R5, R154, 0x7771, RZ ;  /* 0x000077719a057816 */ /* 0x000fc600000000ff */
[----:B------:R4:W-:Y:S04]  /*90cc0*/  @P3 STG.E.U8 desc[UR60][R244.64], R0 ;  /* 0x00000000f4003986 */ /* 0x0009e8000c10113c */
[----:B------:R0:W-:Y:S01]  /*90cd0*/  @P6 STG.E.U8 desc[UR60][R30.64], R5 ;  /* 0x000000051e006986 */ /* 0x0001e2000c10113c */
[----:B----4-:R-:W-:-:S03]  /*90ce0*/  PRMT R0, R154, 0x7772, RZ ;  /* 0x000077729a007816 */ /* 0x010fc600000000ff */
[----:B------:R-:W4:Y:S01]  /*90cf0*/  LDL.LU.64 R244, [R1+0x1630] ;  /* 0x0016300001f47983 */ /* 0x000f220000300a00 */
[----:B-1----:R-:W-:Y:S02]  /*90d00*/  ISETP.LT.AND P4, PT, R17, R9, !P4 ;  /* 0x000000091100720c */ /* 0x002fe40006781270 */
[----:B------:R-:W1:Y:S01]  /*90d10*/  LDC.64 R8, c[0x0][0x228] ;  /* 0x00008a00ff087b82 */ /* 0x000e620000000a00 */
[----:B------:R3:W-:Y:S01]  /*90d20*/  @P5 STG.E.U8 desc[UR60][R248.64], R0 ;  /* 0x00000000f8005986 */ /* 0x0007e2000c10113c */
[----:B------:R-:W-:-:S06]  /*90d30*/  ISETP.GE.AND P3, PT, R24, R3, PT ;  /* 0x000000031800720c */ /* 0x000fcc0003f66270 */
[----:B0-----:R-:W0:Y:S01]  /*90d40*/  LDC R5, c[0x0][0x228] ;  /* 0x00008a00ff057b82 */ /* 0x001e220000000800 */
[----:B---3--:R-:W3:Y:S01]  /*90d50*/  LDL.LU.64 R248, [R1+0x1648] ;  /* 0x0016480001f87983 */ /* 0x008ee20000300a00 */
[----:B------:R-:W-:Y:S02]  /*90d60*/  ISETP.LT.AND P6, PT, R15, R22, !P3 ;  /* 0x000000160f00720c */ /* 0x000fe40005fc1270 */
[----:B------:R-:W-:Y:S01]  /*90d70*/  PRMT R154, R154, 0x7773, RZ ;  /* 0x000077739a9a7816 */ /* 0x000fe200000000ff */
[----:B------:R-:W3:Y:S01]  /*90d80*/  LDL.LU R24, [R1+0x2ce0] ;  /* 0x002ce00001187983 */ /* 0x000ee20000300800 */
[----:B------:R-:W-:Y:S02]  /*90d90*/  ISETP.LT.AND P5, PT, R16, R11, !P3 ;  /* 0x0000000b1000720c */ /* 0x000fe40005fa1270 */
[C---:B------:R-:W-:Y:S01]  /*90da0*/  PRMT R0, R151.reuse, 0x7770, RZ ;  /* 0x0000777097007816 */ /* 0x040fe200000000ff */
[----:B------:R1:W-:Y:S01]  /*90db0*/  @P4 STG.E.U8 desc[UR60][R28.64], R154 ;  /* 0x0000009a1c004986 */ /* 0x0003e2000c10113c */
[----:B------:R-:W-:Y:S01]  /*90dc0*/  ISETP.LT.AND P4, PT, R14, R23, !P3 ;  /* 0x000000170e00720c */ /* 0x000fe20005f81270 */
[----:B------:R-:W0:Y:S01]  /*90dd0*/  LDC R11, c[0x0][0x228] ;  /* 0x00008a00ff0b7b82 */ /* 0x000e220000000800 */
[----:B------:R-:W-:-:S03]  /*90de0*/  PRMT R3, R151, 0x7771, RZ ;  /* 0x0000777197037816 */ /* 0x000fc600000000ff */
[----:B--2---:R2:W-:Y:S01]  /*90df0*/  @P6 STG.E.U8 desc[UR60][R250.64], R0 ;  /* 0x00000000fa006986 */ /* 0x0045e2000c10113c */
[----:B-1----:R-:W-:Y:S02]  /*90e00*/  ISETP.GE.AND P6, PT, R25, R9, PT ;  /* 0x000000091900720c */ /* 0x002fe40003fc6270 */
[----:B------:R-:W-:Y:S01]  /*90e10*/  ISETP.LT.AND P3, PT, R17, R19, !P3 ;  /* 0x000000131100720c */ /* 0x000fe20005f61270 */
[----:B------:R1:W-:Y:S01]  /*90e20*/  @P5 STG.E.U8 desc[UR60][R26.64], R3 ;  /* 0x000000031a005986 */ /* 0x0003e2000c10113c */
[----:B------:R-:W-:Y:S01]  /*90e30*/  ISETP.LT.AND P5, PT, R15, R12, !P6 ;  /* 0x0000000c0f00720c */ /* 0x000fe200077a1270 */
[----:B------:R-:W0:Y:S02]  /*90e40*/  LDC.64 R22, c[0x0][0x228] ;  /* 0x00008a00ff167b82 */ /* 0x000e240000000a00 */
[----:B------:R-:W3:Y:S01]  /*90e50*/  LDL.LU.64 R28, [R1+0x1658] ;  /* 0x00165800011c7983 */ /* 0x000ee20000300a00 */
[----:B--2---:R-:W-:-:S03]  /*90e60*/  PRMT R0, R151, 0x7772, RZ ;  /* 0x0000777297007816 */ /* 0x004fc600000000ff */
[----:B------:R-:W2:Y:S02]  /*90e70*/  LDL.LU.64 R250, [R1+0x1650] ;  /* 0x0016500001fa7983 */ /* 0x000ea40000300a00 */
[----:B------:R-:W2:Y:S02]  /*90e80*/  LDC R9, c[0x0][0x228] ;  /* 0x00008a00ff097b82 */ /* 0x000ea40000000800 */
[----:B------:R1:W-:Y:S01]  /*90e90*/  @P4 STG.E.U8 desc[UR60][R246.64], R0 ;  /* 0x00000000f6004986 */ /* 0x0003e2000c10113c */
[----:B------:R-:W-:Y:S02]  /*90ea0*/  ISETP.LT.AND P4, PT, R16, R7, !P6 ;  /* 0x000000071000720c */ /* 0x000fe40007781270 */
[----:B------:R-:W-:Y:S02]  /*90eb0*/  PRMT R151, R151, 0x7773, RZ ;  /* 0x0000777397977816 */ /* 0x000fe400000000ff */
[C---:B-1----:R-:W-:Y:S01]  /*90ec0*/  PRMT R3, R155.reuse, 0x7771, RZ ;  /* 0x000077719b037816 */ /* 0x042fe200000000ff */
[----:B------:R-:W1:Y:S01]  /*90ed0*/  LDC R7, c[0x0][0x228] ;  /* 0x00008a00ff077b82 */ /* 0x000e620000000800 */
[----:B------:R-:W-:Y:S01]  /*90ee0*/  PRMT R0, R155, 0x7770, RZ ;  /* 0x000077709b007816 */ /* 0x000fe200000000ff */
[----:B------:R-:W2:Y:S06]  /*90ef0*/  LDL.LU.64 R246, [R1+0x1668] ;  /* 0x0016680001f67983 */ /* 0x000eac0000300a00 */
[----:B------:R-:W1:Y:S01]  /*90f00*/  LDC R19, c[0x0][0x228] ;  /* 0x00008a00ff137b82 */ /* 0x000e620000000800 */
[----:B------:R-:W2:Y:S04]  /*90f10*/  LDL.LU R25, [R1+0x2ce4] ;  /* 0x002ce40001197983 */ /* 0x000ea80000300800 */
[----:B----4-:R4:W-:Y:S04]  /*90f20*/  @P3 STG.E.U8 desc[UR60][R244.64], R151 ;  /* 0x00000097f4003986 */ /* 0x0109e8000c10113c */
[----:B----4-:R-:W4:Y:S04]  /*90f30*/  LDL.LU.64 R244, [R1+0x1678] ;  /* 0x0016780001f47983 */ /* 0x010f280000300a00 */
[----:B---3--:R3:W-:Y:S04]  /*90f40*/  @P5 STG.E.U8 desc[UR60][R248.64], R0 ;  /* 0x00000000f8005986 */ /* 0x0087e8000c10113c */
[----:B------:R0:W-:Y:S04]  /*90f50*/  @P4 STG.E.U8 desc[UR60][R156.64], R3 ;  /* 0x000000039c004986 */ /* 0x0001e8000c10113c */
[----:B---3--:R-:W3:Y:S04]  /*90f60*/  LDL.LU.64 R248, [R1+0x1670] ;  /* 0x0016700001f87983 */ /* 0x008ee80000300a00 */
[----:B0-----:R-:W4:Y:S01]  /*90f70*/  LDL.LU.64 R156, [R1+0x2ea0] ;  /* 0x002ea000019c7983 */ /* 0x001f220000300a00 */
[----:B------:R-:W-:-:S02]  /*90f80*/  ISETP.LT.AND P3, PT, R14, R13, !P6 ;  /* 0x0000000d0e00720c */ /* 0x000fc40007761270 */
[----:B------:R-:W-:Y:S01]  /*90f90*/  PRMT R0, R155, 0x7772, RZ ;  /* 0x000077729b007816 */ /* 0x000fe200000000ff */
[----:B------:R-:W0:Y:S01]  /*90fa0*/  LDC.64 R12, c[0x0][0x228] ;  /* 0x00008a00ff0c7b82 */ /* 0x000e220000000a00 */
[----:B------:R-:W-:Y:S02]  /*90fb0*/  ISETP.GE.AND P5, PT, R24, R23, PT ;  /* 0x000000171800720c */ /* 0x000fe40003fa6270 */
[----:B------:R-:W-:Y:S02]  /*90fc0*/  ISETP.LT.AND P6, PT, R17, R11, !P6 ;  /* 0x0000000b1100720c */ /* 0x000fe400077c1270 */
[----:B------:R-:W-:Y:S02]  /*90fd0*/  ISETP.LT.AND P4, PT, R15, R6, !P5 ;  /* 0x000000060f00720c */ /* 0x000fe40006f81270 */
[----:B------:R-:W-:Y:S01]  /*90fe0*/  PRMT R155, R155, 0x7773, RZ ;  /* 0x000077739b9b7816 */ /* 0x000fe200000000ff */
[----:B------:R-:W3:Y:S02]  /*90ff0*/  LDC R11, c[0x0][0x228] ;  /* 0x00008a00ff0b7b82 */ /* 0x000ee40000000800 */
[----:B------:R1:W-:Y:S01]  /*91000*/  @P3 STG.E.U8 desc[UR60][R28.64], R0 ;  /* 0x000000001c003986 */ /* 0x0003e2000c10113c */
[----:B------:R-:W-:-:S05]  /*91010*/  ISETP.LT.AND P3, PT, R16, R5, !P5 ;  /* 0x000000051000720c */ /* 0x000fca0006f61270 */
[----:B--2---:R2:W-:Y:S01]  /*91020*/  @P6 STG.E.U8 desc[UR60][R250.64], R155 ;  /* 0x0000009bfa006986 */ /* 0x0045e2000c10113c */
[----:B------:R-:W3:Y:S03]  /*91030*/  LDC R23, c[0x0][0x228] ;  /* 0x00008a00ff177b82 */ /* 0x000ee60000000800 */
[----:B-1----:R-:W3:Y:S05]  /*91040*/  LDL.LU.64 R28, [R1+0x1688] ;  /* 0x00168800011c7983 */ /* 0x002eea0000300a00 */
[----:B------:R-:W1:Y:S01]  /*91050*/  LDC R5, c[0x0][0x228] ;  /* 0x00008a00ff057b82 */ /* 0x000e620000000800 */
[----:B------:R-:W3:Y:S04]  /*91060*/  LDL.LU R24, [R1+0x2ce8] ;  /* 0x002ce80001187983 */ /* 0x000ee80000300800 */
[----:B------:R-:W3:Y:S04]  /*91070*/  LDL.LU.64 R30, [R1+0x1680] ;  /* 0x00168000011e7983 */ /* 0x000ee80000300a00 */
[----:B--2---:R-:W2:Y:S01]  /*91080*/  LDL.LU.64 R250, [R1+0x16b0] ;  /* 0x0016b00001fa7983 */ /* 0x004ea20000300a00 */
[----:B----4-:R-:W-:-:S02]  /*91090*/  PRMT R0, R156, 0x7770, RZ ;  /* 0x000077709c007816 */ /* 0x010fc400000000ff */
[----:B------:R-:W-:-:S03]  /*910a0*/  PRMT R3, R156, 0x7771, RZ ;  /* 0x000077719c037816 */ /* 0x000fc600000000ff */
[----:B------:R-:W-:Y:S04]  /*910b0*/  @P4 STG.E.U8 desc[UR60][R246.64], R0 ;  /* 0x00000000f6004986 */ /* 0x000fe8000c10113c */
[----:B------:R4:W-:Y:S04]  /*910c0*/  @P3 STG.E.U8 desc[UR60][R160.64], R3 ;  /* 0x00000003a0003986 */ /* 0x0009e8000c10113c */
[----:B----4-:R-:W4:Y:S01]  /*910d0*/  LDL.LU.64 R160, [R1+0x2e98] ;  /* 0x002e980001a07983 */ /* 0x010f220000300a00 */
[----:B------:R-:W-:Y:S02]  /*910e0*/  ISETP.LT.AND P6, PT, R14, R9, !P5 ;  /* 0x000000090e00720c */ /* 0x000fe40006fc1270 */
[----:B------:R-:W-:Y:S01]  /*910f0*/  ISETP.LT.AND P5, PT, R17, R7, !P5 ;  /* 0x000000071100720c */ /* 0x000fe20006fa1270 */
[----:B------:R-:W2:Y:S01]  /*91100*/  LDL.LU.64 R246, [R1+0x1698] ;  /* 0x0016980001f67983 */ /* 0x000ea20000300a00 */
[----:B0-----:R-:W-:Y:S01]  /*91110*/  ISETP.GE.AND P4, PT, R25, R13, PT ;  /* 0x0000000d1900720c */ /* 0x001fe20003f86270 */
[----:B------:R-:W0:Y:S01]  /*91120*/  LDC.64 R6, c[0x0][0x228] ;  /* 0x00008a00ff067b82 */ /* 0x000e220000000a00 */
[----:B------:R-:W-:Y:S01]  /*91130*/  PRMT R0, R156, 0x7772, RZ ;  /* 0x000077729c007816 */ /* 0x000fe200000000ff */
[----:B------:R-:W2:Y:S01]  /*91140*/  LDL.LU.64 R26, [R1+0x16a8] ;  /* 0x0016a800011a7983 */ /* 0x000ea20000300a00 */
[----:B------:R-:W-:-:S02]  /*91150*/  ISETP.LT.AND P3, PT, R15, R4, !P4 ;  /* 0x000000040f00720c */ /* 0x000fc40006761270 */
[----:B------:R-:W-:Y:S01]  /*91160*/  PRMT R156, R156, 0x7773, RZ ;  /* 0x000077739c9c7816 */ /* 0x000fe200000000ff */
[----:B------:R-:W2:Y:S02]  /*91170*/  LDL.LU R25, [R1+0x2cec] ;  /* 0x002cec0001197983 */ /* 0x000ea40000300800 */
[----:B------:R-:W0:Y:S02]  /*91180*/  LDC R9, c[0x0][0x228] ;  /* 0x00008a00ff097b82 */ /* 0x000e240000000800 */
[----:B------:R-:W-:Y:S01]  /*91190*/  @P6 STG.E.U8 desc[UR60][R244.64], R0 ;  /* 0x00000000f4006986 */ /* 0x000fe2000c10113c */
[----:B------:R-:W-:-:S03]  /*911a0*/  ISETP.LT.AND P6, PT, R16, R19, !P4 ;  /* 0x000000131000720c */ /* 0x000fc600067c1270 */
[----:B---3--:R3:W-:Y:S01]  /*911b0*/  @P5 STG.E.U8 desc[UR60][R248.64], R156 ;  /* 0x0000009cf8005986 */ /* 0x0087e2000c10113c */
[----:B------:R-:W-:Y:S01]  /*911c0*/  ISETP.LT.AND P5, PT, R14, R11, !P4 ;  /* 0x0000000b0e00720c */ /* 0x000fe200067a1270 */
[----:B------:R-:W0:Y:S08]  /*911d0*/  LDC R19, c[0x0][0x228] ;  /* 0x00008a00ff137b82 */ /* 0x000e300000000800 */
[----:B------:R-:W0:Y:S01]  /*911e0*/  LDC R13, c[0x0][0x228] ;  /* 0x00008a00ff0d7b82 */ /* 0x000e220000000800 */
[----:B---3--:R-:W3:Y:S04]  /*911f0*/  LDL.LU.64 R248, [R1+0x16a0] ;  /* 0x0016a00001f87983 */ /* 0x008ee80000300a00 */
[----:B------:R-:W3:Y:S01]  /*91200*/  LDL.LU.64 R244, [R1+0x16c0] ;  /* 0x0016c00001f47983 */ /* 0x000ee20000300a00 */
[----:B----4-:R-:W-:-:S02]  /*91210*/  PRMT R0, R160, 0x7770, RZ ;  /* 0x00007770a0007816 */ /* 0x010fc400000000ff */
[----:B------:R-:W4:Y:S01]  /*91220*/  LDC R11, c[0x0][0x228] ;  /* 0x00008a00ff0b7b82 */ /* 0x000f220000000800 */
[C---:B------:R-:W-:Y:S02]  /*91230*/  PRMT R3, R160.reuse, 0x7771, RZ ;  /* 0x00007771a0037816 */ /* 0x040fe400000000ff */
[----:B------:R1:W-:Y:S04]  /*91240*/  @P3 STG.E.U8 desc[UR60][R28.64], R0 ;  /* 0x000000001c003986 */ /* 0x0003e8000c10113c */
[----:B------:R-:W-:Y:S01]  /*91250*/  @P6 STG.E.U8 desc[UR60][R30.64], R3 ;  /* 0x000000031e006986 */ /* 0x000fe2000c10113c */
[----:B-1----:R-:W-:-:S03]  /*91260*/  PRMT R0, R160, 0x7772, RZ ;  /* 0x00007772a0007816 */ /* 0x002fc600000000ff */
[----:B------:R-:W4:Y:S04]  /*91270*/  LDL.LU.64 R28, [R1+0x16b8] ;  /* 0x0016b800011c7983 */ /* 0x000f280000300a00 */
[----:B--2---:R1:W-:Y:S04]  /*91280*/  @P5 STG.E.U8 desc[UR60][R250.64], R0 ;  /* 0x00000000fa005986 */ /* 0x0043e8000c10113c */
[----:B-1----:R-:W2:Y:S01]  /*91290*/  LDL.LU.64 R250, [R1+0x16c8] ;  /* 0x0016c80001fa7983 */ /* 0x002ea20000300a00 */
[----:B------:R-:W-:Y:S02]  /*912a0*/  ISETP.LT.AND P4, PT, R17, R5, !P4 ;  /* 0x000000051100720c */ /* 0x000fe40006781270 */
[----:B------:R-:W1:Y:S01]  /*912b0*/  LDC.64 R4, c[0x0][0x228] ;  /* 0x00008a00ff047b82 */ /* 0x000e620000000a00 */
[----:B0-----:R-:W-:-:S02]  /*912c0*/  ISETP.GE.AND P3, PT, R24, R7, PT ;  /* 0x000000071800720c */ /* 0x001fc40003f66270 */
[----:B------:R-:W-:Y:S02]  /*912d0*/  PRMT R160, R160, 0x7773, RZ ;  /* 0x00007773a0a07816 */ /* 0x000fe400000000ff */
[----:B------:R-:W-:Y:S02]  /*912e0*/  ISETP.LT.AND P6, PT, R15, R2, !P3 ;  /* 0x000000020f00720c */ /* 0x000fe40005fc1270 */
[----:B------:R-:W-:Y:S01]  /*912f0*/  ISETP.LT.AND P5, PT, R16, R9, !P3 ;  /* 0x000000091000720c */ /* 0x000fe20005fa1270 */
[----:B------:R-:W0:Y:S03]  /*91300*/  LDC R7, c[0x0][0x228] ;  /* 0x00008a00ff077b82 */ /* 0x000e260000000800 */
[----:B------:R3:W-:Y:S01]  /*91310*/  @P4 STG.E.U8 desc[UR60][R246.64], R160 ;  /* 0x000000a0f6004986 */ /* 0x0007e2000c10113c */
[----:B------:R-:W-:Y:S02]  /*91320*/  ISETP.LT.AND P4, PT, R14, R19, !P3 ;  /* 0x000000130e00720c */ /* 0x000fe40005f81270 */
[----:B------:R-:W-:-:S02]  /*91330*/  PRMT R0, R157, 0x7770, RZ ;  /* 0x000077709d007816 */ /* 0x000fc400000000ff */
[----:B------:R-:W-:Y:S01]  /*91340*/  PRMT R2, R157, 0x7771, RZ ;  /* 0x000077719d027816 */ /* 0x000fe200000000ff */
[----:B------:R-:W0:Y:S02]  /*91350*/  LDC R9, c[0x0][0x228] ;  /* 0x00008a00ff097b82 */ /* 0x000e240000000800 */
[----:B------:R1:W-:Y:S01]  /*91360*/  @P6 STG.E.U8 desc[UR60][R26.64], R0 ;  /* 0x000000001a006986 */ /* 0x0003e2000c10113c */
[----:B------:R-:W-:-:S03]  /*91370*/  ISETP.LT.AND P3, PT, R17, R23, !P3 ;  /* 0x000000171100720c */ /* 0x000fc60005f61270 */
[----:B---3--:R-:W3:Y:S01]  /*91380*/  LDL.LU.64 R246, [R1+0x16d8] ;  /* 0x0016d80001f67983 */ /* 0x008ee20000300a00 */
[----:B-1----:R-:W-:Y:S01]  /*91390*/  ISETP.GE.AND P6, PT, R25, R5, PT ;  /* 0x000000051900720c */ /* 0x002fe20003fc6270 */
[----:B------:R-:W1:Y:S02]  /*913a0*/  LDC R23, c[0x0][0x228] ;  /* 0x00008a00ff177b82 */ /* 0x000e640000000800 */
[----:B------:R0:W-:Y:S01]  /*913b0*/  @P5 STG.E.U8 desc[UR60][R248.64], R2 ;  /* 0x00000002f8005986 */ /* 0x0001e2000c10113c */
[----:B------:R-:W-:-:S03]  /*913c0*/  PRMT R0, R157, 0x7772, RZ ;  /* 0x000077729d007816 */ /* 0x000fc600000000ff */
[----:B------:R-:W3:Y:S01]  /*913d0*/  LDL.LU R24, [R1+0x2cf0] ;  /* 0x002cf00001187983 */ /* 0x000ee20000300800 */
[----:B------:R-:W-:Y:S01]  /*913e0*/  ISETP.LT.AND P5, PT, R15, R8, !P6 ;  /* 0x000000080f00720c */ /* 0x000fe200077a1270 */
[----:B------:R-:W1:Y:S02]  /*913f0*/  LDC R19, c[0x0][0x228] ;  /* 0x00008a00ff137b82 */ /* 0x000e640000000800 */
[----:B------:R0:W-:Y:S01]  /*91400*/  @P4 STG.E.U8 desc[UR60][R244.64], R0 ;  /* 0x00000000f4004986 */ /* 0x0001e2000c10113c */
[----:B----4-:R-:W-:Y:S02]  /*91410*/  ISETP.LT.AND P4, PT, R16, R11, !P6 ;  /* 0x0000000b1000720c */ /* 0x010fe40007781270 */
[----:B------:R-:W-:Y:S01]  /*91420*/  PRMT R157, R157, 0x7773, RZ ;  /* 0x000077739d9d7816 */ /* 0x000fe200000000ff */
[----:B0-----:R-:W4:Y:S01]  /*91430*/  LDL.LU.64 R248, [R1+0x16d0] ;  /* 0x0016d00001f87983 */ /* 0x001f220000300a00 */
[C---:B------:R-:W-:Y:S01]  /*91440*/  PRMT R5, R161.reuse, 0x7770, RZ ;  /* 0x00007770a1057816 */ /* 0x040fe200000000ff */
[----:B------:R-:W0:Y:S01]  /*91450*/  LDC.64 R2, c[0x0][0x228] ;  /* 0x00008a00ff027b82 */ /* 0x000e220000000a00 */
[----:B------:R-:W-:Y:S01]  /*91460*/  PRMT R0, R161, 0x7771, RZ ;  /* 0x00007771a1007816 */ /* 0x000fe200000000ff */
[----:B------:R-:W4:Y:S06]  /*91470*/  LDL.LU.64 R244, [R1+0x16f0] ;  /* 0x0016f00001f47983 */ /* 0x000f2c0000300a00 */
[----:B------:R-:W1:Y:S01]  /*91480*/  LDC R11, c[0x0][0x228] ;  /* 0x00008a00ff0b7b82 */ /* 0x000e620000000800 */
[----:B------:R-:W4:Y:S04]  /*91490*/  LDL.LU R25, [R1+0x2cf4] ;  /* 0x002cf40001197983 */ /* 0x000f280000300800 */
[----:B------:R0:W-:Y:S04]  /*914a0*/  @P3 STG.E.U8 desc[UR60][R28.64], R157 ;  /* 0x0000009d1c003986 */ /* 0x0001e8000c10113c */
[----:B0-----:R-:W4:Y:S04]  /*914b0*/  LDL.LU.64 R28, [R1+0x1718] ;  /* 0x00171800011c7983 */ /* 0x001f280000300a00 */
[----:B--2---:R0:W-:Y:S04]  /*914c0*/  @P5 STG.E.U8 desc[UR60][R250.64], R5 ;  /* 0x00000005fa005986 */ /* 0x0041e8000c10113c */
[----:B------:R2:W-:Y:S04]  /*914d0*/  @P4 STG.E.U8 desc[UR60][R158.64], R0 ;  /* 0x000000009e004986 */ /* 0x0005e8000c10113c */
[----:B0-----:R-:W4:Y:S04]  /*914e0*/  LDL.LU.64 R250, [R1+0x16f8] ;  /* 0x0016f80001fa7983 */ /* 0x001f280000300a00 */
[----:B--2---:R-:W2:Y:S01]  /*914f0*/  LDL.LU.64 R158, [R1+0x2e90] ;  /* 0x002e9000019e7983 */ /* 0x004ea20000300a00 */
[----:B------:R-:W-:-:S02]  /*91500*/  ISETP.LT.AND P3, PT, R14, R13, !P6 ;  /* 0x0000000d0e00720c */ /* 0x000fc40007761270 */
[----:B------:R-:W-:Y:S01]  /*91510*/  ISETP.LT.AND P6, PT, R17, R9, !P6 ;  /* 0x000000091100720c */ /* 0x000fe200077c1270 */
[----:B------:R-:W0:Y:S01]  /*91520*/  LDC R13, c[0x0][0x228] ;  /* 0x00008a00ff0d7b82 */ /* 0x000e220000000800 */
[----:B------:R-:W-:Y:S02]  /*91530*/  ISETP.LT.AND P5, PT, R15, R22, !P1 ;  /* 0x000000160f00720c */ /* 0x000fe40004fa1270 */
[----:B------:R-:W-:Y:S02]  /*91540*/  ISETP.LT.AND P4, PT, R16, R7, !P1 ;  /* 0x000000071000720c */ /* 0x000fe40004f81270 */
[C---:B------:R-:W-:Y:S02]  /*91550*/  PRMT R5, R161.reuse, 0x7772, RZ ;  /* 0x00007772a1057816 */ /* 0x040fe400000000ff */
[----:B------:R-:W-:Y:S01]  /*91560*/  PRMT R161, R161, 0x7773, RZ ;  /* 0x00007773a1a17816 */ /* 0x000fe200000000ff */
[----:B------:R-:W0:Y:S02]  /*91570*/  LDC.64 R8, c[0x0][0x228] ;  /* 0x00008a00ff087b82 */ /* 0x000e240000000a00 */
[----:B---3--:R3:W-:Y:S01]  /*91580*/  @P3 STG.E.U8 desc[UR60][R246.64], R5 ;  /* 0x00000005f6003986 */ /* 0x0087e2000c10113c */
[----:B------:R-:W-:-:S05]  /*91590*/  ISETP.GE.AND P3, PT, R24, R3, PT ;  /* 0x000000031800720c */ /* 0x000fca0003f66270 */
[----:B------:R-:W0:Y:S01]  /*915a0*/  LDC R7, c[0x0][0x228] ;  /* 0x00008a00ff077b82 */ /* 0x000e220000000800 */
[----:B---3--:R-:W3:Y:S07]  /*915b0*/  LDL.LU.64 R246, [R1+0x1710] ;  /* 0x0017100001f67983 */ /* 0x008eee0000300a00 */
[----:B------:R-:W3:Y:S01]  /*915c0*/  LDC R5, c[0x0][0x228] ;  /* 0x00008a00ff057b82 */ /* 0x000ee20000000800 */
[----:B----4-:R4:W-:Y:S04]  /*915d0*/  @P6 STG.E.U8 desc[UR60][R248.64], R161 ;  /* 0x000000a1f8006986 */ /* 0x0109e8000c10113c */
[----:B----4-:R-:W4:Y:S04]  /*915e0*/  LDL.LU.64 R248, [R1+0x1708] ;  /* 0x0017080001f87983 */ /* 0x010f280000300a00 */
[----:B------:R-:W4:Y:S04]  /*915f0*/  LDL.LU R24, [R1+0x2cf8] ;  /* 0x002cf80001187983 */ /* 0x000f280000300800 */
[----:B------:R-:W4:Y:S01]  /*91600*/  LDL.LU.64 R30, [R1+0x1730] ;  /* 0x00173000011e7983 */ /* 0x000f220000300a00 */
[----:B--2---:R-:W-:-:S02]  /*91610*/  PRMT R0, R158, 0x7770, RZ ;  /* 0x000077709e007816 */ /* 0x004fc400000000ff */
[----:B------:R-:W-:-:S03]  /*91620*/  PRMT R3, R158, 0x7771, RZ ;  /* 0x000077719e037816 */ /* 0x000fc600000000ff */
[----:B------:R-:W-:Y:S04]  /*91630*/  @P5 STG.E.U8 desc[UR60][R244.64], R0 ;  /* 0x00000000f4005986 */ /* 0x000fe8000c10113c */
[----:B------:R2:W-:Y:S04]  /*91640*/  @P4 STG.E.U8 desc[UR60][R162.64], R3 ;  /* 0x00000003a2004986 */ /* 0x0005e8000c10113c */
[----:B--2---:R-:W2:Y:S01]  /*91650*/  LDL.LU.64 R162, [R1+0x2e88] ;  /* 0x002e880001a27983 */ /* 0x004ea20000300a00 */
[----:B-1----:R-:W-:Y:S02]  /*91660*/  ISETP.LT.AND P6, PT, R14, R11, !P1 ;  /* 0x0000000b0e00720c */ /* 0x002fe40004fc1270 */
[----:B------:R-:W-:Y:S01]  /*91670*/  ISETP.LT.AND P1, PT, R17, R23, !P1 ;  /* 0x000000171100720c */ /* 0x000fe20004f21270 */
[----:B------:R-:W4:Y:S01]  /*91680*/  LDL.LU.64 R26, [R1+0x1728] ;  /* 0x00172800011a7983 */ /* 0x000f220000300a00 */
[----:B0-----:R-:W-:Y:S01]  /*91690*/  ISETP.GE.AND P5, PT, R25, R9, PT ;  /* 0x000000091900720c */ /* 0x001fe20003fa6270 */
[----:B------:R-:W0:Y:S01]  /*916a0*/  LDC R11, c[0x0][0x228] ;  /* 0x00008a00ff0b7b82 */ /* 0x000e220000000800 */
[----:B------:R-:W-:Y:S01]  /*916b0*/  PRMT R0, R158, 0x7772, RZ ;  /* 0x000077729e007816 */ /* 0x000fe200000000ff */
[----:B------:R-:W4:Y:S01]  /*916c0*/  LDL.LU.64 R244, [R1+0x1720] ;  /* 0x0017200001f47983 */ /* 0x000f220000300a00 */
[----:B------:R-:W-:-:S02]  /*916d0*/  ISETP.LT.AND P4, PT, R15, R12, !P5 ;  /* 0x0000000c0f00720c */ /* 0x000fc40006f81270 */
[----:B------:R-:W-:-:S03]  /*916e0*/  PRMT R158, R158, 0x7773, RZ ;  /* 0x000077739e9e7816 */ /* 0x000fc600000000ff */
[----:B------:R-:W-:Y:S01]  /*916f0*/  @P6 STG.E.U8 desc[UR60][R28.64], R0 ;  /* 0x000000001c006986 */ /* 0x000fe2000c10113c */
[----:B------:R-:W-:Y:S01]  /*91700*/  ISETP.LT.AND P6, PT, R16, R19, !P5 ;  /* 0x000000131000720c */ /* 0x000fe20006fc1270 */
[----:B------:R-:W1:Y:S02]  /*91710*/  LDC.64 R22, c[0x0][0x228] ;  /* 0x00008a00ff167b82 */ /* 0x000e640000000a00 */
[----:B------:R3:W-:Y:S06]  /*91720*/  @P1 STG.E.U8 desc[UR60][R250.64], R158 ;  /* 0x0000009efa001986 */ /* 0x0007ec000c10113c */
[----:B------:R-:W1:Y:S01]  /*91730*/  LDC R9, c[0x0][0x228] ;  /* 0x00008a00ff097b82 */ /* 0x000e620000000800 */
[----:B---3--:R-:W3:Y:S07]  /*91740*/  LDL.LU.64 R250, [R1+0x1740] ;  /* 0x0017400001fa7983 */ /* 0x008eee0000300a00 */
[----:B------:R-:W3:Y:S01]  /*91750*/  LDC R12, c[0x0][0x228] ;  /* 0x00008a00ff0c7b82 */ /* 0x000ee20000000800 */
[----:B------:R-:W3:Y:S01]  /*91760*/  LDL.LU.64 R28, [R1+0x1738] ;  /* 0x00173800011c7983 */ /* 0x000ee20000300a00 */
[----:B--2---:R-:W-:-:S02]  /*91770*/  PRMT R0, R162, 0x7770, RZ ;  /* 0x00007770a2007816 */ /* 0x004fc400000000ff */
[----:B------:R-:W-:-:S03]  /*91780*/  PRMT R3, R162, 0x7771, RZ ;  /* 0x00007771a2037816 */ /* 0x000fc600000000ff */
[----:B------:R2:W-:Y:S04]  /*91790*/  @P4 STG.E.U8 desc[UR60][R246.64], R0 ;  /* 0x00000000f6004986 */ /* 0x0005e8000c10113c */
[----:B----4-:R4:W-:Y:S04]  /*917a0*/  @P6 STG.E.U8 desc[UR60][R248.64], R3 ;  /* 0x00000003f8006986 */ /* 0x0109e8000c10113c */
[----:B--2---:R-:W2:Y:S04]  /*917b0*/  LDL.LU.64 R246, [R1+0x1750] ;  /* 0x0017500001f67983 */ /* 0x004ea80000300a00 */
[----:B------:R-:W2:Y:S04]  /*917c0*/  LDL.LU R252, [R1+0x2030] ;  /* 0x0020300001fc7983 */ /* 0x000ea80000300800 */
[----:B----4-:R-:W4:Y:S01]  /*917d0*/  LDL.LU.64 R248, [R1+0x1748] ;  /* 0x0017480001f87983 */ /* 0x010f220000300a00 */
[----:B------:R-:W-:-:S02]  /*917e0*/  ISETP.LT.AND P1, PT, R14, R7, !P5 ;  /* 0x000000070e00720c */ /* 0x000fc40006f21270 */
[----:B------:R-:W-:Y:S01]  /*917f0*/  ISETP.LT.AND P5, PT, R17, R13, !P5 ;  /* 0x0000000d1100720c */ /* 0x000fe20006fa1270 */
[----:B------:R-:W4:Y:S01]  /*91800*/  LDC R7, c[0x0][0x228] ;  /* 0x00008a00ff077b82 */ /* 0x000f220000000800 */
[----:B------:R-:W-:Y:S02]  /*91810*/  ISETP.LT.AND P4, PT, R15, R6, !P3 ;  /* 0x000000060f00720c */ /* 0x000fe40005f81270 */
[----:B------:R-:W-:-:S05]  /*91820*/  PRMT R0, R162, 0x7772, RZ ;  /* 0x00007772a2007816 */ /* 0x000fca00000000ff */
[----:B------:R-:W3:Y:S01]  /*91830*/  LDC R6, c[0x0][0x228] ;  /* 0x00008a00ff067b82 */ /* 0x000ee20000000800 */
[----:B------:R-:W-:Y:S01]  /*91840*/  PRMT R162, R162, 0x7773, RZ ;  /* 0x00007773a2a27816 */ /* 0x000fe200000000ff */
[----:B------:R1:W-:Y:S01]  /*91850*/  @P1 STG.E.U8 desc[UR60][R30.64], R0 ;  /* 0x000000001e001986 */ /* 0x0003e2000c10113c */
[----:B0-----:R-:W-:-:S03]  /*91860*/  ISETP.LT.AND P1, PT, R16, R11, !P3 ;  /* 0x0000000b1000720c */ /* 0x001fc60005f21270 */
[----:B------:R-:W-:Y:S01]  /*91870*/  @P5 STG.E.U8 desc[UR60][R26.64], R162 ;  /* 0x000000a21a005986 */ /* 0x000fe2000c10113c */
[----:B------:R-:W-:Y:S01]  /*91880*/  ISETP.LT.AND P5, PT, R14, R5, !P3 ;  /* 0x000000050e00720c */ /* 0x000fe20005fa1270 */
[----:B------:R-:W0:Y:S01]  /*91890*/  LDC R11, c[0x0][0x228] ;  /* 0x00008a00ff0b7b82 */ /* 0x000e220000000800 */
[----:B-1----:R-:W-:Y:S02]  /*918a0*/  ISETP.GE.AND P6, PT, R24, R23, PT ;  /* 0x000000171800720c */ /* 0x002fe40003fc6270 */
[----:B------:R-:W-:Y:S02]  /*918b0*/  PRMT R0, R159, 0x7770, RZ ;  /* 0x000077709f007816 */ /* 0x000fe400000000ff */
[----:B------:R-:W-:-:S03]  /*918c0*/  ISETP.LT.AND P3, PT, R17, R9, !P3 ;  /* 0x000000091100720c */ /* 0x000fc60005f61270 */
[----:B------:R-:W1:Y:S01]  /*918d0*/  LDC R5, c[0x0][0x228] ;  /* 0x00008a00ff057b82 */ /* 0x000e620000000800 */
[----:B------:R3:W-:Y:S01]  /*918e0*/  @P4 STG.E.U8 desc[UR60][R244.64], R0 ;  /* 0x00000000f4004986 */ /* 0x0007e2000c10113c */
[----:B------:R-:W-:Y:S02]  /*918f0*/  ISETP.LT.AND P4, PT, R15, R4, !P6 ;  /* 0x000000040f00720c */ /* 0x000fe40007781270 */
[----:B------:R-:W-:-:S04]  /*91900*/  PRMT R3, R159, 0x7772, RZ ;  /* 0x000077729f037816 */ /* 0x000fc800000000ff */
[----:B------:R-:W0:Y:S01]  /*91910*/  LDC R4, c[0x0][0x228] ;  /* 0x00008a00ff047b82 */ /* 0x000e220000000800 */
[C---:B---3--:R-:W-:Y:S01]  /*91920*/  PRMT R0, R159.reuse, 0x7771, RZ ;  /* 0x000077719f007816 */ /* 0x048fe200000000ff */
[----:B------:R-:W3:Y:S01]  /*91930*/  LDL.LU.64 R244, [R1+0x1758] ;  /* 0x0017580001f47983 */ /* 0x000ee20000300a00 */
[----:B------:R-:W-:-:S05]  /*91940*/  PRMT R159, R159, 0x7773, RZ ;  /* 0x000077739f9f7816 */ /* 0x000fca00000000ff */
[----:B------:R-:W0:Y:S01]  /*91950*/  LDC R9, c[0x0][0x228] ;  /* 0x00008a00ff097b82 */ /* 0x000e220000000800 */
[----:B------:R1:W-:Y:S04]  /*91960*/  @P1 STG.E.U8 desc[UR60][R250.64], R0 ;  /* 0x00000000fa001986 */ /* 0x0003e8000c10113c */
[----:B------:R4:W-:Y:S01]  /*91970*/  @P5 STG.E.U8 desc[UR60][R28.64], R3 ;  /* 0x000000031c005986 */ /* 0x0009e2000c10113c */
[----:B------:R-:W-:Y:S02]  /*91980*/  ISETP.LT.AND P5, PT, R16, R6, !P6 ;  /* 0x000000061000720c */ /* 0x000fe400077a1270 */
[----:B------:R-:W0:Y:S01]  /*91990*/  LDC R13, c[0x0][0x228] ;  /* 0x00008a00ff0d7b82 */ /* 0x000e220000000800 */
[----:B-1----:R-:W-:Y:S01]  /*919a0*/  PRMT R0, R163, 0x7770, RZ ;  /* 0x00007770a3007816 */ /* 0x002fe200000000ff */
[----:B------:R-:W3:Y:S06]  /*919b0*/  LDL.LU.64 R250, [R1+0x1770] ;  /* 0x0017700001fa7983 */ /* 0x000eec0000300a00 */
[----:B------:R-:W1:Y:S01]  /*919c0*/  LDC.64 R24, c[0x0][0x228] ;  /* 0x00008a00ff187b82 */ /* 0x000e620000000a00 */
[----:B------:R-:W3:Y:S04]  /*919d0*/  LDL.LU R19, [R1+0x2cfc] ;  /* 0x002cfc0001137983 */ /* 0x000ee80000300800 */
[----:B--2---:R-:W-:Y:S04]  /*919e0*/  @P3 STG.E.U8 desc[UR60][R246.64], R159 ;  /* 0x0000009ff6003986 */ /* 0x004fe8000c10113c */
[----:B----4-:R2:W-:Y:S01]  /*919f0*/  @P4 STG.E.U8 desc[UR60][R248.64], R0 ;  /* 0x00000000f8004986 */ /* 0x0105e2000c10113c */
[----:B------:R-:W-:-:S03]  /*91a00*/  ISETP.LT.AND P4, PT, R15, R18, !P2 ;  /* 0x000000120f00720c */ /* 0x000fc60005781270 */
[----:B------:R-:W4:Y:S04]  /*91a10*/  LDL.LU R18, [R1+0x2e80] ;  /* 0x002e800001127983 */ /* 0x000f280000300800 */
[----:B------:R-:W4:Y:S01]  /*91a20*/  LDL.LU.64 R28, [R1+0x1788] ;  /* 0x00178800011c7983 */ /* 0x000f220000300a00 */
[----:B--2---:R-:W-:-:S03]  /*91a30*/  PRMT R0, R163, 0x7771, RZ ;  /* 0x00007771a3007816 */ /* 0x004fc600000000ff */
[----:B------:R-:W2:Y:S04]  /*91a40*/  LDL.LU.64 R246, [R1+0x1780] ;  /* 0x0017800001f67983 */ /* 0x000ea80000300a00 */
[----:B------:R0:W-:Y:S04]  /*91a50*/  @P5 STG.E.U8 desc[UR60][R164.64], R0 ;  /* 0x00000000a4005986 */ /* 0x0001e8000c10113c */
[----:B0-----:R-:W4:Y:S01]  /*91a60*/  LDL.LU.64 R164, [R1+0x2e78] ;  /* 0x002e780001a47983 */ /* 0x001f220000300a00 */
[----:B------:R-:W-:Y:S02]  /*91a70*/  ISETP.LT.AND P1, PT, R14, R7, !P6 ;  /* 0x000000070e00720c */ /* 0x000fe40007721270 */
[----:B------:R-:W0:Y:S01]  /*91a80*/  LDC.64 R6, c[0x0][0x228] ;  /* 0x00008a00ff067b82 */ /* 0x000e220000000a00 */
[----:B------:R-:W-:Y:S01]  /*91a90*/  ISETP.LT.AND P6, PT, R17, R5, !P6 ;  /* 0x000000051100720c */ /* 0x000fe200077c1270 */
[----:B------:R-:W2:Y:S01]  /*91aa0*/  LDL.LU.64 R248, [R1+0x1778] ;  /* 0x0017780001f87983 */ /* 0x000ea20000300a00 */
[----:B------:R-:W-:-:S02]  /*91ab0*/  PRMT R3, R163, 0x7772, RZ ;  /* 0x00007772a3037816 */ /* 0x000fc400000000ff */
[----:B------:R-:W-:Y:S01]  /*91ac0*/  PRMT R163, R163, 0x7773, RZ ;  /* 0x00007773a3a37816 */ /* 0x000fe200000000ff */
[----:B------:R-:W2:Y:S01]  /*91ad0*/  LDL.LU R23, [R1+0x2d00] ;  /* 0x002d000001177983 */ /* 0x000ea20000300800 */
[----:B------:R-:W-:-:S03]  /*91ae0*/  ISETP.LT.AND P3, PT, R16, R252, !P0 ;  /* 0x000000fc1000720c */ /* 0x000fc60004761270 */
[----:B------:R-:W2:Y:S04]  /*91af0*/  LDL.LU.64 R30, [R1+0x17a0] ;  /* 0x0017a000011e7983 */ /* 0x000ea80000300a00 */
[----:B---3--:R3:W-:Y:S01]  /*91b00*/  @P1 STG.E.U8 desc[UR60][R244.64], R3 ;  /* 0x00000003f4001986 */ /* 0x0087e2000c10113c */
[----:B------:R-:W-:Y:S02]  /*91b10*/  ISETP.LT.AND P1, PT, R16, R4, !P2 ;  /* 0x000000041000720c */ /* 0x000fe40005721270 */
[----:B------:R-:W-:Y:S01]  /*91b20*/  ISETP.LT.AND P5, PT, R14, R12, !P2 ;  /* 0x0000000c0e00720c */ /* 0x000fe200057a1270 */
[----:B------:R-:W1:Y:S01]  /*91b30*/  LDC.64 R4, c[0x0][0x228] ;  /* 0x00008a00ff047b82 */ /* 0x000e620000000a00 */
[----:B---3--:R-:W3:Y:S07]  /*91b40*/  LDL.LU.64 R244, [R1+0x1798] ;  /* 0x0017980001f47983 */ /* 0x008eee0000300a00 */
[----:B------:R-:W1:Y:S01]  /*91b50*/  LDC R12, c[0x0][0x228] ;  /* 0x00008a00ff0c7b82 */ /* 0x000e620000000800 */
[----:B------:R4:W-:Y:S01]  /*91b60*/  @P6 STG.E.U8 desc[UR60][R250.64], R163 ;  /* 0x000000a3fa006986 */ /* 0x0009e2000c10113c */
[----:B0-----:R-:W-:-:S03]  /*91b70*/  ISETP.GE.AND P6, PT, R19, R7, PT ;  /* 0x000000071300720c */ /* 0x001fc60003fc6270 */
[----:B------:R-:W3:Y:S01]  /*91b80*/  LDL.LU.64 R26, [R1+0x17c0] ;  /* 0x0017c000011a7983 */ /* 0x000ee20000300a00 */
[----:B----4-:R-:W-:-:S03]  /*91b90*/  PRMT R0, R164, 0x7770, RZ ;  /* 0x00007770a4007816 */ /* 0x010fc600000000ff */
[----:B------:R-:W4:Y:S01]  /*91ba0*/  LDL.LU R252, [R1+0x203c] ;  /* 0x00203c0001fc7983 */ /* 0x000f220000300800 */
[----:B------:R-:W-:Y:S01]  /*91bb0*/  ISETP.LT.AND P2, PT, R17, R11, !P2 ;  /* 0x0000000b1100720c */ /* 0x000fe20005741270 */
[----:B------:R-:W0:Y:S02]  /*91bc0*/  LDC R7, c[0x0][0x228] ;  /* 0x00008a00ff077b82 */ /* 0x000e240000000800 */
[----:B------:R-:W4:Y:S04]  /*91bd0*/  LDL.LU R19, [R1+0x2d04] ;  /* 0x002d040001137983 */ /* 0x000f280000300800 */
[----:B------:R-:W4:Y:S02]  /*91be0*/  LDL.LU.64 R250, [R1+0x17a8] ;  /* 0x0017a80001fa7983 */ /* 0x000f240000300a00 */
[----:B------:R-:W0:Y:S02]  /*91bf0*/  LDC R11, c[0x0][0x228] ;  /* 0x00008a00ff0b7b82 */ /* 0x000e240000000800 */
[----:B------:R1:W-:Y:S04]  /*91c00*/  @P4 STG.E.U8 desc[UR60][R168.64], R0 ;  /* 0x00000000a8004986 */ /* 0x0003e8000c10113c */
[----:B-1----:R-:W3:Y:S01]  /*91c10*/  LDL.LU.64 R168, [R1+0x2e70] ;  /* 0x002e700001a87983 */ /* 0x002ee20000300a00 */
[----:B------:R-:W-:-:S05]  /*91c20*/  PRMT R0, R164, 0x7771, RZ ;  /* 0x00007771a4007816 */ /* 0x000fca00000000ff */
[----:B------:R1:W-:Y:S04]  /*91c30*/  @P1 STG.E.U8 desc[UR60][R28.64], R0 ;  /* 0x000000001c001986 */ /* 0x0003e8000c10113c */
[----:B-1----:R-:W4:Y:S01]  /*91c40*/  LDL.LU.64 R28, [R1+0x17b8] ;  /* 0x0017b800011c7983 */ /* 0x002f220000300a00 */
[----:B------:R-:W-:Y:S02]  /*91c50*/  ISETP.LT.AND P4, PT, R15, R8, !P6 ;  /* 0x000000080f00720c */ /* 0x000fe40007781270 */
[----:B------:R-:W-:Y:S01]  /*91c60*/  ISETP.LT.AND P1, PT, R16, R9, !P6 ;  /* 0x000000091000720c */ /* 0x000fe20007721270 */
[----:B------:R-:W1:Y:S01]  /*91c70*/  LDC R8, c[0x0][0x228] ;  /* 0x00008a00ff087b82 */ /* 0x000e620000000800 */
[C---:B------:R-:W-:Y:S02]  /*91c80*/  PRMT R3, R164.reuse, 0x7772, RZ ;  /* 0x00007772a4037816 */ /* 0x040fe400000000ff */
[----:B------:R-:W-:-:S03]  /*91c90*/  PRMT R164, R164, 0x7773, RZ ;  /* 0x00007773a4a47816 */ /* 0x000fc600000000ff */
[----:B--2---:R-:W-:Y:S01]  /*91ca0*/  @P5 STG.E.U8 desc[UR60][R246.64], R3 ;  /* 0x00000003f6005986 */ /* 0x004fe2000c10113c */
[----:B------:R-:W-:Y:S01]  /*91cb0*/  ISETP.LT.AND P5, PT, R14, R12, !P6 ;  /* 0x0000000c0e00720c */ /* 0x000fe200077a1270 */
[----:B------:R-:W2:Y:S02]  /*91cc0*/  LDC R9, c[0x0][0x228] ;  /* 0x00008a00ff097b82 */ /* 0x000ea40000000800 */
[----:B------:R0:W-:Y:S01]  /*91cd0*/  @P2 STG.E.U8 desc[UR60][R248.64], R164 ;  /* 0x000000a4f8002986 */ /* 0x0001e2000c10113c */
[----:B------:R-:W-:Y:S02]  /*91ce0*/  ISETP.GE.AND P2, PT, R23, R5, PT ;  /* 0x000000051700720c */ /* 0x000fe40003f46270 */
[----:B------:R-:W-:-:S03]  /*91cf0*/  ISETP.LT.AND P6, PT, R17, R13, !P6 ;  /* 0x0000000d1100720c */ /* 0x000fc600077c1270 */
[----:B------:R-:W2:Y:S01]  /*91d00*/  LDC.64 R12, c[0x0][0x228] ;  /* 0x00008a00ff0c7b82 */ /* 0x000ea20000000a00 */
[----:B0-----:R-:W2:Y:S04]  /*91d10*/  LDL.LU.64 R248, [R1+0x17d8] ;  /* 0x0017d80001f87983 */ /* 0x001ea80000300a00 */
[----:B------:R-:W2:Y:S01]  /*91d20*/  LDL.LU.64 R246, [R1+0x17c8] ;  /* 0x0017c80001f67983 */ /* 0x000ea20000300a00 */
[C---:B---3--:R-:W-:Y:S02]  /*91d30*/  PRMT R0, R168.reuse, 0x7770, RZ ;  /* 0x00007770a8007816 */ /* 0x048fe400000000ff */
[----:B------:R-:W-:-:S03]  /*91d40*/  PRMT R3, R168, 0x7771, RZ ;  /* 0x00007771a8037816 */ /* 0x000fc600000000ff */
[----:B------:R0:W-:Y:S01]  /*91d50*/  @P4 STG.E.U8 desc[UR60][R30.64], R0 ;  /* 0x000000001e004986 */ /* 0x0001e2000c10113c */
[----:B------:R-:W-:-:S03]  /*91d60*/  ISETP.LT.AND P4, PT, R15, R2, !P2 ;  /* 0x000000020f00720c */ /* 0x000fc60005781270 */
[----:B------:R3:W-:Y:S01]  /*91d70*/  @P1 STG.E.U8 desc[UR60][R244.64], R3 ;  /* 0x00000003f4001986 */ /* 0x0007e2000c10113c */
[----:B------:R-:W-:Y:S02]  /*91d80*/  ISETP.LT.AND P1, PT, R16, R11, !P2 ;  /* 0x0000000b1000720c */ /* 0x000fe40005721270 */
[C---:B0-----:R-:W-:Y:S01]  /*91d90*/  PRMT R0, R168.reuse, 0x7772, RZ ;  /* 0x00007772a8007816 */ /* 0x041fe200000000ff */
[----:B------:R-:W0:Y:S01]  /*91da0*/  LDC.64 R30, c[0x0][0x228] ;  /* 0x00008a00ff1e7b82 */ /* 0x000e220000000a00 */
[----:B------:R-:W-:Y:S02]  /*91db0*/  PRMT R168, R168, 0x7773, RZ ;  /* 0x00007773a8a87816 */ /* 0x000fe400000000ff */
[----:B------:R-:W-:Y:S01]  /*91dc0*/  PRMT R2, R165, 0x7771, RZ ;  /* 0x00007771a5027816 */ /* 0x000fe200000000ff */
[----:B------:R1:W-:Y:S01]  /*91dd0*/  @P5 STG.E.U8 desc[UR60][R26.64], R0 ;  /* 0x000000001a005986 */ /* 0x0003e2000c10113c */
[----:B----4-:R-:W-:-:S03]  /*91de0*/  ISETP.GE.AND P5, PT, R19, R252, PT ;  /* 0x000000fc1300720c */ /* 0x010fc60003fa6270 */
[----:B---3--:R-:W3:Y:S01]  /*91df0*/  LDL.LU.64 R244, [R1+0x17d0] ;  /* 0x0017d00001f47983 */ /* 0x008ee20000300a00 */
[----:B------:R-:W4:Y:S03]  /*91e00*/  LDC R19, c[0x0][0x228] ;  /* 0x00008a00ff137b82 */ /* 0x000f260000000800 */
[----:B------:R2:W-:Y:S01]  /*91e10*/  @P6 STG.E.U8 desc[UR60][R250.64], R168 ;  /* 0x000000a8fa006986 */ /* 0x0005e2000c10113c */
[----:B-1----:R-:W-:-:S03]  /*91e20*/  PRMT R0, R165, 0x7770, RZ ;  /* 0x00007770a5007816 */ /* 0x002fc600000000ff */
[----:B------:R-:W4:Y:S01]  /*91e30*/  LDL.LU.64 R26, [R1+0x17e8] ;  /* 0x0017e800011a7983 */ /* 0x000f220000300a00 */
[----:B------:R-:W1:Y:S03]  /*91e40*/  LDC R11, c[0x0][0x228] ;  /* 0x00008a00ff0b7b82 */ /* 0x000e660000000800 */
[----:B------:R-:W4:Y:S04]  /*91e50*/  LDL.LU R252, [R1+0x1fd4] ;  /* 0x001fd40001fc7983 */ /* 0x000f280000300800 */
[----:B------:R-:W-:Y:S04]  /*91e60*/  @P4 STG.E.U8 desc[UR60][R28.64], R0 ;  /* 0x000000001c004986 */ /* 0x000fe8000c10113c */
[----:B--2---:R-:W2:Y:S04]  /*91e70*/  LDL.LU.64 R250, [R1+0x17f0] ;  /* 0x0017f00001fa7983 */ /* 0x004ea80000300a00 */
[----:B------:R0:W-:Y:S04]  /*91e80*/  @P1 STG.E.U8 desc[UR60][R166.64], R2 ;  /* 0x00000002a6001986 */ /* 0x0001e8000c10113c */
[----:B0-----:R-:W4:Y:S01]  /*91e90*/  LDL.LU.64 R166, [R1+0x2e68] ;  /* 0x002e680001a67983 */ /* 0x001f220000300a00 */
[----:B------:R-:W-:Y:S01]  /*91ea0*/  ISETP.LT.AND P6, PT, R14, R8, !P2 ;  /* 0x000000080e00720c */ /* 0x000fe200057c1270 */
[----:B------:R-:W0:Y:S01]  /*91eb0*/  LDC.64 R2, c[0x0][0x228] ;  /* 0x00008a00ff027b82 */ /* 0x000e220000000a00 */
[----:B------:R-:W-:Y:S01]  /*91ec0*/  ISETP.LT.AND P2, PT, R17, R9, !P2 ;  /* 0x000000091100720c */ /* 0x000fe20005741270 */
[----:B------:R-:W2:Y:S01]  /*91ed0*/  LDL.LU.64 R28, [R1+0x1800] ;  /* 0x00180000011c7983 */ /* 0x000ea20000300a00 */
[----:B------:R-:W-:-:S02]  /*91ee0*/  ISETP.LT.AND P1, PT, R15, R22, !P5 ;  /* 0x000000160f00720c */ /* 0x000fc40006f21270 */
[C---:B------:R-:W-:Y:S02]  /*91ef0*/  PRMT R0, R165.reuse, 0x7772, RZ ;  /* 0x00007772a5007816 */ /* 0x040fe400000000ff */
[----:B------:R-:W-:Y:S02]  /*91f00*/  PRMT R165, R165, 0x7773, RZ ;  /* 0x00007773a5a57816 */ /* 0x000fe400000000ff */
[----:B------:R-:W-:Y:S02]  /*91f10*/  ISETP.LT.AND P4, PT, R15, R4, !P0 ;  /* 0x000000040f00720c */ /* 0x000fe40004781270 */
[C---:B------:R-:W-:Y:S01]  /*91f20*/  PRMT R8, R169.reuse, 0x7771, RZ ;  /* 0x00007771a9087816 */ /* 0x040fe200000000ff */
[----:B------:R1:W-:Y:S01]  /*91f30*/  @P6 STG.E.U8 desc[UR60][R248.64], R0 ;  /* 0x00000000f8006986 */ /* 0x0003e2000c10113c */
[----:B------:R-:W-:Y:S01]  /*91f40*/  ISETP.LT.AND P6, PT, R16, R7, !P5 ;  /* 0x000000071000720c */ /* 0x000fe20006fc1270 */
[----:B------:R-:W0:Y:S01]  /*91f50*/  LDC.64 R4, c[0x0][0x228] ;  /* 0x00008a00ff047b82 */ /* 0x000e220000000a00 */
[----:B------:R-:W-:Y:S01]  /*91f60*/  PRMT R7, R169, 0x7770, RZ ;  /* 0x00007770a9077816 */ /* 0x000fe200000000ff */
[----:B------:R-:W-:Y:S01]  /*91f70*/  @P2 STG.E.U8 desc[UR60][R246.64], R165 ;  /* 0x000000a5f6002986 */ /* 0x000fe2000c10113c */
[----:B------:R-:W-:Y:S01]  /*91f80*/  ISETP.LT.AND P2, PT, R17, R6, !P5 ;  /* 0x000000061100720c */ /* 0x000fe20006f41270 */
[----:B------:R-:W-:-:S04]  /*91f90*/  VIADD R9, R10, 0xaf ;  /* 0x000000af0a097836 */ /* 0x000fc80000000000 */
[----:B------:R-:W0:Y:S01]  /*91fa0*/  LDC.64 R22, c[0x0][0x228] ;  /* 0x00008a00ff167b82 */ /* 0x000e220000000a00 */
[----:B-1----:R-:W-:Y:S01]  /*91fb0*/  VIADD R0, R10, 0xae ;  /* 0x000000ae0a007836 */ /* 0x002fe20000000000 */
[----:B------:R-:W2:Y:S04]  /*91fc0*/  LDL.LU.64 R248, [R1+0x17f8] ;  /* 0x0017f80001f87983 */ /* 0x000ea80000300a00 */
[----:B---3--:R1:W-:Y:S02]  /*91fd0*/  @P1 STG.E.U8 desc[UR60][R244.64], R7 ;  /* 0x00000007f4001986 */ /* 0x0083e4000c10113c */
[----:B-1----:R-:W1:Y:S01]  /*91fe0*/  LDC.64 R6, c[0x0][0x228] ;  /* 0x00008a00ff067b82 */ /* 0x002e620000000a00 */
[----:B----4-:R-:W-:Y:S02]  /*91ff0*/  ISETP.LT.AND P5, PT, R14, R167, !P5 ;  /* 0x000000a70e00720c */ /* 0x010fe40006fa1270 */
[----:B------:R-:W3:Y:S01]  /*92000*/  LDL.LU R167, [R1+0x2e60] ;  /* 0x002e600001a77983 */ /* 0x000ee20000300800 */
[----:B------:R-:W-:-:S03]  /*92010*/  ISETP.GE.AND P1, PT, R0, R166, PT ;  /* 0x000000a60000720c */ /* 0x000fc60003f26270 */
[----:B------:R-:W4:Y:S04]  /*92020*/  LDL.LU.64 R246, [R1+0x1810] ;  /* 0x0018100001f67983 */ /* 0x000f280000300a00 */
[----:B------:R-:W3:Y:S01]  /*92030*/  LDL.LU R166, [R1+0x2e5c] ;  /* 0x002e5c0001a67983 */ /* 0x000ee20000300800 */
[C---:B------:R-:W-:Y:S02]  /*92040*/  PRMT R0, R169.reuse, 0x7772, RZ ;  /* 0x00007772a9007816 */ /* 0x040fe400000000ff */
[----:B------:R-:W-:Y:S01]  /*92050*/  PRMT R169, R169, 0x7773, RZ ;  /* 0x00007773a9a97816 */ /* 0x000fe200000000ff */
[----:B------:R1:W-:Y:S04]  /*92060*/  @P6 STG.E.U8 desc[UR60][R26.64], R8 ;  /* 0x000000081a006986 */ /* 0x0003e8000c10113c */
[----:B--2---:R2:W-:Y:S01]  /*92070*/  @P5 STG.E.U8 desc[UR60][R250.64], R0 ;  /* 0x00000000fa005986 */ /* 0x0045e2000c10113c */
[----:B0-----:R-:W-:-:S02]  /*92080*/  ISETP.LT.AND P5, PT, R14, R4, !P0 ;  /* 0x000000040e00720c */ /* 0x001fc400047a1270 */
[----:B------:R-:W-:Y:S01]  /*92090*/  ISETP.LT.AND P0, PT, R17, R2, !P0 ;  /* 0x000000021100720c */ /* 0x000fe20004701270 */
[----:B------:R0:W-:Y:S04]  /*920a0*/  @P2 STG.E.U8 desc[UR60][R28.64], R169 ;  /* 0x000000a91c002986 */ /* 0x0001e8000c10113c */
[----:B------:R-:W4:Y:S01]  /*920b0*/  LDL.LU.64 R244, [R1+0x1818] ;  /* 0x0018180001f47983 */ /* 0x000f220000300a00 */
[----:B-1----:R-:W1:Y:S01]  /*920c0*/  LDC.64 R26, c[0x0][0x228] ;  /* 0x00008a00ff1a7b82 */ /* 0x002e620000000a00 */
[----:B--2---:R-:W-:Y:S02]  /*920d0*/  VIADD R0, R10, 0xad ;  /* 0x000000ad0a007836 */ /* 0x004fe40000000000 */
[----:B------:R-:W2:Y:S03]  /*920e0*/  LDL.LU.64 R250, [R1+0x1828] ;  /* 0x0018280001fa7983 */ /* 0x000ea60000300a00 */
[----:B------:R-:W-:-:S02]  /*920f0*/  ISETP.GE.AND P2, PT, R0, R18, PT ;  /* 0x000000120000720c */ /* 0x000fc40003f46270 */
[----:B0-----:R-:W0:Y:S01]  /*92100*/  LDC.64 R28, c[0x0][0x228] ;  /* 0x00008a00ff1c7b82 */ /* 0x001e220000000a00 */
[----:B------:R-:W2:Y:S04]  /*92110*/  LDL.LU R18, [R1+0x2e58] ;  /* 0x002e580001127983 */ /* 0x000ea80000300800 */
[----:B------:R-:W2:Y:S01]  /*92120*/  LDL.LU.64 R40, [R1+0x1838] ;  /* 0x0018380001287983 */ /* 0x000ea20000300a00 */
[C---:B---3--:R-:W-:Y:S02]  /*92130*/  PRMT R2, R166.reuse, 0x7770, RZ ;  /* 0x00007770a6027816 */ /* 0x048fe400000000ff */
[----:B------:R-:W-:-:S03]  /*92140*/  PRMT R0, R166, 0x7771, RZ ;  /* 0x00007771a6007816 */ /* 0x000fc600000000ff */
[----:B------:R3:W-:Y:S04]  /*92150*/  @P4 STG.E.U8 desc[UR60][R248.64], R2 ;  /* 0x00000002f8004986 */ /* 0x0007e8000c10113c */
[----:B------:R1:W-:Y:S04]  /*92160*/  @P3 STG.E.U8 desc[UR60][R170.64], R0 ;  /* 0x00000000aa003986 */ /* 0x0003e8000c10113c */
[----:B---3--:R-:W3:Y:S04]  /*92170*/  LDL.LU.64 R248, [R1+0x1840] ;  /* 0x0018400001f87983 */ /* 0x008ee80000300a00 */
[----:B-1----:R-:W3:Y:S01]  /*92180*/  LDL.LU.64 R170, [R1+0x2e50] ;  /* 0x002e500001aa7983 */ /* 0x002ee20000300a00 */
[----:B------:R-:W-:-:S02]  /*92190*/  PRMT R2, R166, 0x7772, RZ ;  /* 0x00007772a6027816 */ /* 0x000fc400000000ff */
[----:B------:R-:W-:Y:S01]  /*921a0*/  ISETP.LT.AND P4, PT, R15, R12, !P2 ;  /* 0x0000000c0f00720c */ /* 0x000fe20005781270 */
[----:B------:R-:W3:Y:S01]  /*921b0*/  LDL.LU.64 R36, [R1+0x1830] ;  /* 0x0018300001247983 */ /* 0x000ee20000300a00 */
[----:B------:R-:W-:Y:S01]  /*921c0*/  PRMT R166, R166, 0x7773, RZ ;  /* 0x00007773a6a67816 */ /* 0x000fe200000000ff */
[----:B------:R-:W1:Y:S02]  /*921d0*/  LDC R12, c[0x0][0x228] ;  /* 0x00008a00ff0c7b82 */ /* 0x000e640000000800 */
[----:B----4-:R4:W-:Y:S04]  /*921e0*/  @P5 STG.E.U8 desc[UR60][R246.64], R2 ;  /* 0x00000002f6005986 */ /* 0x0109e8000c10113c */
[----:B------:R0:W-:Y:S01]  /*921f0*/  @P0 STG.E.U8 desc[UR60][R244.64], R166 ;  /* 0x000000a6f4000986 */ /* 0x0001e2000c10113c */
[----:B----4-:R-:W-:-:S03]  /*92200*/  VIADD R2, R10, 0xb0 ;  /* 0x000000b00a027836 */ /* 0x010fc60000000000 */
[----:B------:R-:W4:Y:S02]  /*92210*/  LDL.LU.64 R246, [R1+0x1850] ;  /* 0x0018500001f67983 */ /* 0x000f240000300a00 */
[----:B--2---:R-:W-:Y:S01]  /*92220*/  ISETP.GE.AND P0, PT, R2, R18, PT ;  /* 0x000000120200720c */ /* 0x004fe20003f06270 */
[----:B------:R-:W-:Y:S01]  /*92230*/  VIADD R2, R10, 0xb1 ;  /* 0x000000b10a027836 */ /* 0x000fe20000000000 */
[----:B------:R-:W2:Y:S04]  /*92240*/  LDL.LU.64 R38, [R1+0x1848] ;  /* 0x0018480001267983 */ /* 0x000ea80000300a00 */
[----:B------:R-:W2:Y:S04]  /*92250*/  LDL.LU R18, [R1+0x2e48] ;  /* 0x002e480001127983 */ /* 0x000ea80000300800 */
[----:B------:R-:W2:Y:S04]  /*92260*/  LDL.LU.64 R34, [R1+0x1860] ;  /* 0x0018600001227983 */ /* 0x000ea80000300a00 */
[----:B0-----:R-:W2:Y:S01]  /*92270*/  LDL.LU R245, [R1+0x2018] ;  /* 0x0020180001f57983 */ /* 0x001ea20000300800 */
[----:B---3--:R-:W-:-:S05]  /*92280*/  PRMT R0, R170, 0x7770, RZ ;  /* 0x00007770aa007816 */ /* 0x008fca00000000ff */
[----:B------:R0:W-:Y:S01]  /*92290*/  @P4 STG.E.U8 desc[UR60][R250.64], R0 ;  /* 0x00000000fa004986 */ /* 0x0001e2000c10113c */
[----:B------:R-:W-:-:S03]  /*922a0*/  ISETP.GE.AND P4, PT, R2, R167, PT ;  /* 0x000000a70200720c */ /* 0x000fc60003f86270 */
[----:B------:R-:W3:Y:S01]  /*922b0*/  LDL.LU R167, [R1+0x2e44] ;  /* 0x002e440001a77983 */ /* 0x000ee20000300800 */
[----:B------:R-:W-:Y:S02]  /*922c0*/  ISETP.GE.AND P6, PT, R9, R252, PT ;  /* 0x000000fc0900720c */ /* 0x000fe40003fc6270 */
[----:B------:R-:W1:Y:S01]  /*922d0*/  LDC.64 R8, c[0x0][0x228] ;  /* 0x00008a00ff087b82 */ /* 0x000e620000000a00 */
[----:B------:R-:W-:Y:S02]  /*922e0*/  ISETP.LT.AND P3, PT, R16, R6, !P2 ;  /* 0x000000061000720c */ /* 0x000fe40005761270 */
[C---:B0-----:R-:W-:Y:S01]  /*922f0*/  PRMT R0, R170.reuse, 0x7771, RZ ;  /* 0x00007771aa007816 */ /* 0x041fe200000000ff */
[----:B------:R-:W2:Y:S01]  /*92300*/  LDL.LU.64 R250, [R1+0x1858] ;  /* 0x0018580001fa7983 */ /* 0x000ea20000300a00 */
[----:B------:R-:W-:-:S03]  /*92310*/  PRMT R2, R170, 0x7772, RZ ;  /* 0x00007772aa027816 */ /* 0x000fc600000000ff */
[----:B------:R-:W0:Y:S06]  /*92320*/  LDC R6, c[0x0][0x228] ;  /* 0x00008a00ff067b82 */ /* 0x000e2c0000000800 */
[----:B------:R-:W-:Y:S01]  /*92330*/  @P3 STG.E.U8 desc[UR60][R40.64], R0 ;  /* 0x0000000028003986 */ /* 0x000fe2000c10113c */
[----:B------:R-:W-:Y:S02]  /*92340*/  ISETP.LT.AND P3, PT, R15, R24, !P1 ;  /* 0x000000180f00720c */ /* 0x000fe40004f61270 */
[----:B-1----:R-:W-:Y:S01]  /*92350*/  ISETP.LT.AND P5, PT, R14, R8, !P2 ;  /* 0x000000080e00720c */ /* 0x002fe200057a1270 */
[----:B------:R-:W1:Y:S01]  /*92360*/  LDC R24, c[0x0][0x228] ;  /* 0x00008a00ff187b82 */ /* 0x000e620000000800 */
[----:B------:R-:W-:-:S02]  /*92370*/  ISETP.LT.AND P2, PT, R17, R22, !P2 ;  /* 0x000000161100720c */ /* 0x000fc40005741270 */
[----:B------:R-:W-:-:S05]  /*92380*/  PRMT R170, R170, 0x7773, RZ ;  /* 0x00007773aaaa7816 */ /* 0x000fca00000000ff */
[----:B------:R-:W0:Y:S04]  /*92390*/  LDC R8, c[0x0][0x228] ;  /* 0x00008a00ff087b82 */ /* 0x000e280000000800 */
[----:B------:R4:W-:Y:S04]  /*923a0*/  @P5 STG.E.U8 desc[UR60][R248.64], R2 ;  /* 0x00000002f8005986 */ /* 0x0009e8000c10113c */
[----:B------:R4:W-:Y:S01]  /*923b0*/  @P2 STG.E.U8 desc[UR60][R36.64], R170 ;  /* 0x000000aa24002986 */ /* 0x0009e2000c10113c */
[----:B------:R-:W1:Y:S01]  /*923c0*/  LDC R22, c[0x0][0x228] ;  /* 0x00008a00ff167b82 */ /* 0x000e620000000800 */
[----:B----4-:R-:W-:-:S02]  /*923d0*/  VIADD R2, R10, 0xb2 ;  /* 0x000000b20a027836 */ /* 0x010fc40000000000 */
[----:B------:R-:W4:Y:S04]  /*923e0*/  LDL.LU.64 R248, [R1+0x1870] ;  /* 0x0018700001f87983 */ /* 0x000f280000300a00 */
[----:B------:R-:W4:Y:S04]  /*923f0*/  LDL.LU R252, [R1+0x1ffc] ;  /* 0x001ffc0001fc7983 */ /* 0x000f280000300800 */
[----:B------:R-:W4:Y:S01]  /*92400*/  LDL.LU.64 R36, [R1+0x1888] ;  /* 0x0018880001247983 */ /* 0x000f220000300a00 */
[----:B---3--:R-:W-:-:S05]  /*92410*/  PRMT R0, R167, 0x7770, RZ ;  /* 0x00007770a7007816 */ /* 0x008fca00000000ff */
[----:B------:R3:W-:Y:S01]  /*92420*/  @P3 STG.E.U8 desc[UR60][R246.64], R0 ;  /* 0x00000000f6003986 */ /* 0x0007e2000c10113c */
[----:B------:R-:W-:-:S03]  /*92430*/  ISETP.GE.AND P3, PT, R2, R171, PT ;  /* 0x000000ab0200720c */ /* 0x000fc60003f66270 */
[----:B------:R-:W4:Y:S01]  /*92440*/  LDL.LU R171, [R1+0x2e40] ;  /* 0x002e400001ab7983 */ /* 0x000f220000300800 */
[----:B------:R-:W-:Y:S02]  /*92450*/  ISETP.LT.AND P5, PT, R16, R26, !P1 ;  /* 0x0000001a1000720c */ /* 0x000fe40004fa1270 */
[----:B------:R-:W-:Y:S02]  /*92460*/  ISETP.LT.AND P2, PT, R14, R28, !P1 ;  /* 0x0000001c0e00720c */ /* 0x000fe40004f41270 */
[C---:B------:R-:W-:Y:S02]  /*92470*/  PRMT R4, R167.reuse, 0x7771, RZ ;  /* 0x00007771a7047816 */ /* 0x040fe400000000ff */
[----:B---3--:R-:W-:Y:S01]  /*92480*/  PRMT R0, R167, 0x7772, RZ ;  /* 0x00007772a7007816 */ /* 0x008fe200000000ff */
[----:B------:R-:W3:Y:S01]  /*92490*/  LDL.LU.64 R246, [R1+0x1878] ;  /* 0x0018780001f67983 */ /* 0x000ee20000300a00 */
[----:B------:R-:W-:Y:S01]  /*924a0*/  ISETP.LT.AND P1, PT, R17, R30, !P1 ;  /* 0x0000001e1100720c */ /* 0x000fe20004f21270 */
[----:B------:R-:W-:Y:S01]  /*924b0*/  VIADD R2, R10, 0xb3 ;  /* 0x000000b30a027836 */ /* 0x000fe20000000000 */
[----:B------:R-:W1:Y:S03]  /*924c0*/  LDC R26, c[0x0][0x228] ;  /* 0x00008a00ff1a7b82 */ /* 0x000e660000000800 */
[----:B--2---:R-:W-:Y:S01]  /*924d0*/  @P5 STG.E.U8 desc[UR60][R38.64], R4 ;  /* 0x0000000426005986 */ /* 0x004fe2000c10113c */
[----:B------:R-:W-:-:S03]  /*924e0*/  ISETP.LT.AND P5, PT, R15, R32, !P6 ;  /* 0x000000200f00720c */ /* 0x000fc600077a1270 */
[----:B------:R-:W-:Y:S01]  /*924f0*/  @P2 STG.E.U8 desc[UR60][R34.64], R0 ;  /* 0x0000000022002986 */ /* 0x000fe2000c10113c */
[----:B------:R-:W-:Y:S02]  /*92500*/  ISETP.LT.AND P2, PT, R16, R245, !P6 ;  /* 0x000000f51000720c */ /* 0x000fe40007741270 */
[----:B------:R-:W-:Y:S01]  /*92510*/  PRMT R167, R167, 0x7773, RZ ;  /* 0x00007773a7a77816 */ /* 0x000fe200000000ff */
[----:B------:R-:W2:Y:S04]  /*92520*/  LDL.LU.64 R244, [R1+0x1898] ;  /* 0x0018980001f47983 */ /* 0x000ea80000300a00 */
[----:B------:R0:W-:Y:S04]  /*92530*/  @P1 STG.E.U8 desc[UR60][R250.64], R167 ;  /* 0x000000a7fa001986 */ /* 0x0001e8000c10113c */
[----:B0-----:R-:W2:Y:S01]  /*92540*/  LDL.LU.64 R250, [R1+0x18a8] ;  /* 0x0018a80001fa7983 */ /* 0x001ea20000300a00 */
[----:B----4-:R-:W-:-:S02]  /*92550*/  PRMT R0, R171, 0x7770, RZ ;  /* 0x00007770ab007816 */ /* 0x010fc400000000ff */
[----:B------:R-:W-:-:S03]  /*92560*/  PRMT R4, R171, 0x7771, RZ ;  /* 0x00007771ab047816 */ /* 0x000fc600000000ff */
[----:B------:R-:W-:Y:S04]  /*92570*/  @P5 STG.E.U8 desc[UR60][R248.64], R0 ;  /* 0x00000000f8005986 */ /* 0x000fe8000c10113c */
[----:B------:R0:W-:Y:S04]  /*92580*/  @P2 STG.E.U8 desc[UR60][R172.64], R4 ;  /* 0x00000004ac002986 */ /* 0x0001e8000c10113c */
[----:B0-----:R-:W4:Y:S01]  /*92590*/  LDL.LU.64 R172, [R1+0x2e38] ;  /* 0x002e380001ac7983 */ /* 0x001f220000300a00 */
[----:B------:R-:W-:Y:S02]  /*925a0*/  ISETP.LT.AND P1, PT, R14, R12, !P6 ;  /* 0x0000000c0e00720c */ /* 0x000fe40007721270 */
[----:B------:R-:W-:Y:S01]  /*925b0*/  PRMT R0, R171, 0x7772, RZ ;  /* 0x00007772ab007816 */ /* 0x000fe200000000ff */
[----:B------:R-:W2:Y:S01]  /*925c0*/  LDL.LU.64 R248, [R1+0x18a0] ;  /* 0x0018a00001f87983 */ /* 0x000ea20000300a00 */
[----:B------:R-:W-:Y:S01]  /*925d0*/  ISETP.LT.AND P6, PT, R17, R8, !P6 ;  /* 0x000000081100720c */ /* 0x000fe200077c1270 */
[----:B------:R-:W0:Y:S01]  /*925e0*/  LDC R12, c[0x0][0x228] ;  /* 0x00008a00ff0c7b82 */ /* 0x000e220000000800 */
[----:B------:R-:W-:Y:S01]  /*925f0*/  ISETP.LT.AND P2, PT, R15, R19, !P0 ;  /* 0x000000130f00720c */ /* 0x000fe20004741270 */
[----:B------:R-:W2:Y:S06]  /*92600*/  LDL.LU.64 R38, [R1+0x18b8] ;  /* 0x0018b80001267983 */ /* 0x000eac0000300a00 */
[----:B------:R1:W-:Y:S01]  /*92610*/  @P1 STG.E.U8 desc[UR60][R36.64], R0 ;  /* 0x0000000024001986 */ /* 0x0003e2000c10113c */
[----:B------:R-:W-:Y:S01]  /*92620*/  ISETP.LT.AND P1, PT, R16, R11, !P0 ;  /* 0x0000000b1000720c */ /* 0x000fe20004721270 */
[----:B------:R-:W0:Y:S01]  /*92630*/  LDC R8, c[0x0][0x228] ;  /* 0x00008a00ff087b82 */ /* 0x000e220000000800 */
[----:B------:R-:W-:-:S02]  /*92640*/  PRMT R171, R171, 0x7773, RZ ;  /* 0x00007773abab7816 */ /* 0x000fc400000000ff */
[----:B------:R-:W-:Y:S01]  /*92650*/  ISETP.GE.AND P5, PT, R2, R252, PT ;  /* 0x000000fc0200720c */ /* 0x000fe20003fa6270 */
[----:B------:R-:W-:Y:S02]  /*92660*/  VIADD R2, R10, 0xb4 ;  /* 0x000000b40a027836 */ /* 0x000fe40000000000 */
[----:B---3--:R-:W-:Y:S02]  /*92670*/  @P6 STG.E.U8 desc[UR60][R246.64], R171 ;  /* 0x000000abf6006986 */ /* 0x008fe4000c10113c */
[----:B------:R-:W3:Y:S02]  /*92680*/  LDC R19, c[0x0][0x228] ;  /* 0x00008a00ff137b82 */ /* 0x000ee40000000800 */
[----:B-1----:R-:W3:Y:S01]  /*92690*/  LDL.LU.64 R36, [R1+0x18b0] ;  /* 0x0018b00001247983 */ /* 0x002ee20000300a00 */
[----:B----4-:R-:W-:-:S05]  /*926a0*/  PRMT R0, R172, 0x7770, RZ ;  /* 0x00007770ac007816 */ /* 0x010fca00000000ff */
[----:B------:R-:W1:Y:S01]  /*926b0*/  LDC R11, c[0x0][0x228] ;  /* 0x00008a00ff0b7b82 */ /* 0x000e620000000800 */
[----:B------:R-:W-:Y:S01]  /*926c0*/  PRMT R4, R172, 0x7771, RZ ;  /* 0x00007771ac047816 */ /* 0x000fe200000000ff */
[----:B--2---:R2:W-:Y:S01]  /*926d0*/  @P2 STG.E.U8 desc[UR60][R244.64], R0 ;  /* 0x00000000f4002986 */ /* 0x0045e2000c10113c */
[----:B------:R-:W-:-:S03]  /*926e0*/  ISETP.GE.AND P2, PT, R2, R173, PT ;  /* 0x000000ad0200720c */ /* 0x000fc60003f46270 */
[----:B------:R4:W-:Y:S04]  /*926f0*/  @P1 STG.E.U8 desc[UR60][R176.64], R4 ;  /* 0x00000004b0001986 */ /* 0x0009e8000c10113c */
[----:B--2---:R-:W2:Y:S04]  /*92700*/  LDL.LU.64 R244, [R1+0x18c8] ;  /* 0x0018c80001f47983 */ /* 0x004ea80000300a00 */
[----:B------:R-:W3:Y:S04]  /*92710*/  LDL.LU R173, [R1+0x2e30] ;  /* 0x002e300001ad7983 */ /* 0x000ee80000300800 */
[----:B----4-:R-:W4:Y:S01]  /*92720*/  LDL.LU.64 R176, [R1+0x2e28] ;  /* 0x002e280001b07983 */ /* 0x010f220000300a00 */
[----:B------:R-:W-:-:S02]  /*92730*/  ISETP.LT.AND P6, PT, R14, R6, !P0 ;  /* 0x000000060e00720c */ /* 0x000fc400047c1270 */
[----:B0-----:R-:W-:Y:S02]  /*92740*/  ISETP.LT.AND P0, PT, R17, R12, !P0 ;  /* 0x0000000c1100720c */ /* 0x001fe40004701270 */
[----:B------:R-:W-:Y:S01]  /*92750*/  PRMT R0, R172, 0x7772, RZ ;  /* 0x00007772ac007816 */ /* 0x000fe200000000ff */
[----:B------:R-:W-:Y:S01]  /*92760*/  VIADD R2, R10, 0xb5 ;  /* 0x000000b50a027836 */ /* 0x000fe20000000000 */
[----:B------:R-:W-:Y:S01]  /*92770*/  ISETP.LT.AND P1, PT, R15, R8, !P4 ;  /* 0x000000080f00720c */ /* 0x000fe20006721270 */
[----:B------:R-:W2:Y:S01]  /*92780*/  LDL.LU.64 R246, [R1+0x18c0] ;  /* 0x0018c00001f67983 */ /* 0x000ea20000300a00 */
[----:B------:R-:W-:Y:S01]  /*92790*/  PRMT R172, R172, 0x7773, RZ ;  /* 0x00007773acac7816 */ /* 0x000fe200000000ff */
[----:B------:R-:W0:Y:S04]  /*927a0*/  LDC R6, c[0x0][0x228] ;  /* 0x00008a00ff067b82 */ /* 0x000e280000000800 */
[----:B------:R1:W-:Y:S04]  /*927b0*/  @P6 STG.E.U8 desc[UR60][R250.64], R0 ;  /* 0x00000000fa006986 */ /* 0x0003e8000c10113c */
[----:B------:R1:W-:Y:S01]  /*927c0*/  @P0 STG.E.U8 desc[UR60][R248.64], R172 ;  /* 0x000000acf8000986 */ /* 0x0003e2000c10113c */
[----:B------:R-:W0:Y:S03]  /*927d0*/  LDC R12, c[0x0][0x228] ;  /* 0x00008a00ff0c7b82 */ /* 0x000e260000000800 */
[----:B-1----:R-:W2:Y:S05]  /*927e0*/  LDL.LU.64 R250, [R1+0x18d8] ;  /* 0x0018d80001fa7983 */ /* 0x002eaa0000300a00 */
[----:B------:R-:W1:Y:S01]  /*927f0*/  LDC R8, c[0x0][0x228] ;  /* 0x00008a00ff087b82 */ /* 0x000e620000000800 */
[----:B------:R-:W2:Y:S04]  /*92800*/  LDL.LU.64 R34, [R1+0x18d0] ;  /* 0x0018d00001227983 */ /* 0x000ea80000300a00 */
[----:B------:R-:W2:Y:S01]  /*92810*/  LDL.LU.64 R248, [R1+0x18e8] ;  /* 0x0018e80001f87983 */ /* 0x000ea20000300a00 */
[----:B------:R-:W-:-:S02]  /*92820*/  ISETP.LT.AND P6, PT, R16, R22, !P4 ;  /* 0x000000161000720c */ /* 0x000fc400067c1270 */
[----:B------:R-:W-:Y:S01]  /*92830*/  ISETP.LT.AND P0, PT, R14, R11, !P4 ;  /* 0x0000000b0e00720c */ /* 0x000fe20006701270 */
[----:B------:R-:W1:Y:S01]  /*92840*/  LDC R22, c[0x0][0x228] ;  /* 0x00008a00ff167b82 */ /* 0x000e620000000800 */
[----:B----4-:R-:W-:-:S07]  /*92850*/  PRMT R0, R176, 0x7770, RZ ;  /* 0x00007770b0007816 */ /* 0x010fce00000000ff */
[----:B------:R-:W4:Y:S01]  /*92860*/  LDC R11, c[0x0][0x228] ;  /* 0x00008a00ff0b7b82 */ /* 0x000f220000000800 */
[----:B------:R0:W-:Y:S01]  /*92870*/  @P1 STG.E.U8 desc[UR60][R38.64], R0 ;  /* 0x0000000026001986 */ /* 0x0001e2000c10113c */
[----:B---3--:R-:W-:-:S03]  /*92880*/  ISETP.GE.AND P1, PT, R2, R173, PT ;  /* 0x000000ad0200720c */ /* 0x008fc60003f26270 */
[----:B------:R-:W3:Y:S01]  /*92890*/  LDL.LU R173, [R1+0x2e20] ;  /* 0x002e200001ad7983 */ /* 0x000ee20000300800 */
[C---:B------:R-:W-:Y:S02]  /*928a0*/  PRMT R4, R176.reuse, 0x7771, RZ ;  /* 0x00007771b0047816 */ /* 0x040fe400000000ff */
[----:B0-----:R-:W-:-:S03]  /*928b0*/  PRMT R0, R176, 0x7772, RZ ;  /* 0x00007772b0007816 */ /* 0x001fc600000000ff */
[----:B------:R0:W-:Y:S04]  /*928c0*/  @P6 STG.E.U8 desc[UR60][R36.64], R4 ;  /* 0x0000000424006986 */ /* 0x0001e8000c10113c */
[----:B--2---:R2:W-:Y:S04]  /*928d0*/  @P0 STG.E.U8 desc[UR60][R244.64], R0 ;  /* 0x00000000f4000986 */ /* 0x0045e8000c10113c */
[----:B0-----:R-:W3:Y:S04]  /*928e0*/  LDL.LU.64 R36, [R1+0x18e0] ;  /* 0x0018e00001247983 */ /* 0x001ee80000300a00 */
[----:B--2---:R-:W2:Y:S01]  /*928f0*/  LDL.LU.64 R244, [R1+0x1900] ;  /* 0x0019000001f47983 */ /* 0x004ea20000300a00 */
[----:B------:R-:W-:-:S02]  /*92900*/  ISETP.LT.AND P4, PT, R17, R6, !P4 ;  /* 0x000000061100720c */ /* 0x000fc40006781270 */
[----:B------:R-:W0:Y:S01]  /*92910*/  LDC R6, c[0x0][0x228] ;  /* 0x00008a00ff067b82 */ /* 0x000e220000000800 */
[----:B------:R-:W-:Y:S02]  /*92920*/  ISETP.LT.AND P6, PT, R15, R12, !P3 ;  /* 0x0000000c0f00720c */ /* 0x000fe40005fc1270 */
[----:B------:R-:W-:Y:S02]  /*92930*/  PRMT R176, R176, 0x7773, RZ ;  /* 0x00007773b0b07816 */ /* 0x000fe400000000ff */
[----:B------:R-:W-:-:S03]  /*92940*/  ISETP.LT.AND P0, PT, R16, R19, !P3 ;  /* 0x000000131000720c */ /* 0x000fc60005f01270 */
[----:B------:R-:W2:Y:S03]  /*92950*/  LDC R19, c[0x0][0x228] ;  /* 0x00008a00ff137b82 */ /* 0x000ea60000000800 */
[----:B------:R4:W-:Y:S01]  /*92960*/  @P4 STG.E.U8 desc[UR60][R246.64], R176 ;  /* 0x000000b0f6004986 */ /* 0x0009e2000c10113c */
[----:B-1----:R-:W-:Y:S02]  /*92970*/  ISETP.LT.AND P4, PT, R14, R8, !P3 ;  /* 0x000000080e00720c */ /* 0x002fe40005f81270 */
[----:B----4-:R-:W-:Y:S02]  /*92980*/  ISETP.LT.AND P3, PT, R17, R11, !P3 ;  /* 0x0000000b1100720c */ /* 0x010fe40005f61270 */
[----:B------:R-:W1:Y:S01]  /*92990*/  LDC R8, c[0x0][0x228] ;  /* 0x00008a00ff087b82 */ /* 0x000e620000000800 */
[----:B------:R-:W4:Y:S07]  /*929a0*/  LDL.LU.64 R246, [R1+0x1910] ;  /* 0x0019100001f67983 */ /* 0x000f2e0000300a00 */
[----:B------:R-:W1:Y:S08]  /*929b0*/  LDC R11, c[0x0][0x228] ;  /* 0x00008a00ff0b7b82 */ /* 0x000e700000000800 */
[----:B------:R-:W4:Y:S01]  /*929c0*/  LDC R12, c[0x0][0x228] ;  /* 0x00008a00ff0c7b82 */ /* 0x000f220000000800 */
[----:B---3--:R-:W-:-:S02]  /*929d0*/  PRMT R0, R173, 0x7770, RZ ;  /* 0x00007770ad007816 */ /* 0x008fc400000000ff */
[----:B------:R-:W-:-:S03]  /*929e0*/  PRMT R4, R173, 0x7771, RZ ;  /* 0x00007771ad047816 */ /* 0x000fc600000000ff */
[----:B------:R3:W-:Y:S04]  /*929f0*/  @P6 STG.E.U8 desc[UR60][R250.64], R0 ;  /* 0x00000000fa006986 */ /* 0x0007e8000c10113c */
[----:B------:R1:W-:Y:S01]  /*92a00*/  @P0 STG.E.U8 desc[UR60][R34.64], R4 ;  /* 0x0000000422000986 */ /* 0x0003e2000c10113c */
[----:B0-----:R-:W-:Y:S01]  /*92a10*/  ISETP.LT.AND P0, PT, R15, R6, !P5 ;  /* 0x000000060f00720c */ /* 0x001fe20006f01270 */
[----:B------:R-:W-:Y:S01]  /*92a20*/  VIADD R2, R10, 0xf5 ;  /* 0x000000f50a027836 */ /* 0x000fe20000000000 */
[----:B------:R-:W0:Y:S01]  /*92a30*/  LDC R6, c[0x0][0x228] ;  /* 0x00008a00ff067b82 */ /* 0x000e220000000800 */
[----:B---3--:R-:W-:Y:S01]  /*92a40*/  PRMT R0, R173, 0x7772, RZ ;  /* 0x00007772ad007816 */ /* 0x008fe200000000ff */
[----:B------:R-:W3:Y:S04]  /*92a50*/  LDL.LU.64 R250, [R1+0x1908] ;  /* 0x0019080001fa7983 */ /* 0x000ee80000300a00 */
[----:B------:R2:W-:Y:S01]  /*92a60*/  @P4 STG.E.U8 desc[UR60][R248.64], R0 ;  /* 0x00000000f8004986 */ /* 0x0005e2000c10113c */
[----:B------:R-:W-:-:S02]  /*92a70*/  ISETP.LT.AND P4, PT, R16, R22, !P5 ;  /* 0x000000161000720c */ /* 0x000fc40006f81270 */
[----:B------:R-:W-:Y:S01]  /*92a80*/  PRMT R173, R173, 0x7773, RZ ;  /* 0x00007773adad7816 */ /* 0x000fe200000000ff */
[----:B------:R-:W0:Y:S01]  /*92a90*/  LDC R22, c[0x0][0x22c] ;  /* 0x00008b00ff167b82 */ /* 0x000e220000000800 */
[----:B-1----:R-:W-:-:S03]  /*92aa0*/  PRMT R4, R177, 0x7771, RZ ;  /* 0x00007771b1047816 */ /* 0x002fc600000000ff */
[----:B------:R-:W-:Y:S01]  /*92ab0*/  @P3 STG.E.U8 desc[UR60][R36.64], R173 ;  /* 0x000000ad24003986 */ /* 0x000fe2000c10113c */
[----:B--2---:R-:W-:-:S03]  /*92ac0*/  PRMT R0, R177, 0x7770, RZ ;  /* 0x00007770b1007816 */ /* 0x004fc600000000ff */
[----:B------:R-:W2:Y:S04]  /*92ad0*/  LDL.LU.64 R248, [R1+0x1920] ;  /* 0x0019200001f87983 */ /* 0x000ea80000300a00 */
[----:B------:R1:W-:Y:S04]  /*92ae0*/  @P0 STG.E.U8 desc[UR60][R244.64], R0 ;  /* 0x00000000f4000986 */ /* 0x0003e8000c10113c */
[----:B------:R4:W-:Y:S04]  /*92af0*/  @P4 STG.E.U8 desc[UR60][R174.64], R4 ;  /* 0x00000004ae004986 */ /* 0x0009e8000c10113c */
[----:B-1----:R-:W2:Y:S04]  /*92b00*/  LDL.LU.64 R244, [R1+0x1930] ;  /* 0x0019300001f47983 */ /* 0x002ea80000300a00 */
[----:B----4-:R-:W4:Y:S01]  /*92b10*/  LDL.LU.64 R174, [R1+0x2e18] ;  /* 0x002e180001ae7983 */ /* 0x010f220000300a00 */
[----:B------:R-:W-:Y:S01]  /*92b20*/  ISETP.LT.AND P3, PT, R14, R19, !P5 ;  /* 0x000000130e00720c */ /* 0x000fe20006f61270 */
[----:B------:R-:W1:Y:S01]  /*92b30*/  LDC R4, c[0x0][0x228] ;  /* 0x00008a00ff047b82 */ /* 0x000e620000000800 */
[----:B------:R-:W-:Y:S01]  /*92b40*/  PRMT R0, R177, 0x7772, RZ ;  /* 0x00007772b1007816 */ /* 0x000fe200000000ff */
[----:B------:R-:W2:Y:S01]  /*92b50*/  LDL.LU.64 R36, [R1+0x1928] ;  /* 0x0019280001247983 */ /* 0x000ea20000300a00 */
[----:B------:R-:W-:-:S02]  /*92b60*/  ISETP.LT.AND P5, PT, R17, R8, !P5 ;  /* 0x000000081100720c */ /* 0x000fc40006fa1270 */
[----:B------:R-:W-:Y:S01]  /*92b70*/  ISETP.LT.AND P4, PT, R15, R11, !P2 ;  /* 0x0000000b0f00720c */ /* 0x000fe20005781270 */
[----:B------:R-:W2:Y:S01]  /*92b80*/  LDL.LU.64 R40, [R1+0x1940] ;  /* 0x0019400001287983 */ /* 0x000ea20000300a00 */
[----:B------:R-:W-:Y:S01]  /*92b90*/  ISETP.GE.AND P6, PT, R2, R5, PT ;  /* 0x000000050200720c */ /* 0x000fe20003fc6270 */
[----:B------:R-:W-:Y:S01]  /*92ba0*/  VIADD R2, R10, 0xf6 ;  /* 0x000000f60a027836 */ /* 0x000fe20000000000 */
[----:B------:R-:W-:Y:S01]  /*92bb0*/  PRMT R177, R177, 0x7773, RZ ;  /* 0x00007773b1b17816 */ /* 0x000fe200000000ff */
[----:B------:R-:W1:Y:S02]  /*92bc0*/  LDC R5, c[0x0][0x228] ;  /* 0x00008a00ff057b82 */ /* 0x000e640000000800 */
[----:B------:R-:W-:Y:S01]  /*92bd0*/  @P3 STG.E.U8 desc[UR60][R246.64], R0 ;  /* 0x00000000f6003986 */ /* 0x000fe2000c10113c */
[----:B------:R-:W-:Y:S02]  /*92be0*/  ISETP.LT.AND P3, PT, R16, R12, !P2 ;  /* 0x0000000c1000720c */ /* 0x000fe40005761270 */
[----:B------:R-:W-:Y:S01]  /*92bf0*/  ISETP.GE.AND P0, PT, R2, R3, PT ;  /* 0x000000030200720c */ /* 0x000fe20003f06270 */
[----:B------:R-:W-:-:S02]  /*92c00*/  VIADD R2, R10, 0xb6 ;  /* 0x000000b60a027836 */ /* 0x000fc40000000000 */
[----:B------:R-:W1:Y:S08]  /*92c10*/  LDC R8, c[0x0][0x228] ;  /* 0x00008a00ff087b82 */ /* 0x000e700000000800 */
[----:B------:R-:W1:Y:S08]  /*92c20*/  LDC R11, c[0x0][0x228] ;  /* 0x00008a00ff0b7b82 */ /* 0x000e700000000800 */
[----:B------:R-:W1:Y:S08]  /*92c30*/  LDC R12, c[0x0][0x228] ;  /* 0x00008a00ff0c7b82 */ /* 0x000e700000000800 */
[----:B------:R-:W1:Y:S01]  /*92c40*/  LDC R19, c[0x0][0x22c] ;  /* 0x00008b00ff137b82 */ /* 0x000e620000000800 */
[----:B---3--:R3:W-:Y:S04]  /*92c50*/  @P5 STG.E.U8 desc[UR60][R250.64], R177 ;  /* 0x000000b1fa005986 */ /* 0x0087e8000c10113c */
[----:B---3--:R-:W3:Y:S04]  /*92c60*/  LDL.LU R250, [R1+0x2024] ;  /* 0x0020240001fa7983 */ /* 0x008ee80000300800 */
[----:B------:R-:W3:Y:S01]  /*92c70*/  LDL.LU.64 R38, [R1+0x1938] ;  /* 0x0019380001267983 */ /* 0x000ee20000300a00 */
[----:B----4-:R-:W-:-:S02]  /*92c80*/  PRMT R0, R174, 0x7770, RZ ;  /* 0x00007770ae007816 */ /* 0x010fc400000000ff */
[----:B------:R-:W-:-:S03]  /*92c90*/  PRMT R3, R174, 0x7771, RZ ;  /* 0x00007771ae037816 */ /* 0x000fc600000000ff */
[----:B--2---:R2:W-:Y:S01]  /*92ca0*/  @P4 STG.E.U8 desc[UR60][R248.64], R0 ;  /* 0x00000000f8004986 */ /* 0x0045e2000c10113c */
[----:B------:R-:W-:-:S03]  /*92cb0*/  ISETP.GE.AND P4, PT, R2, R175, PT ;  /* 0x000000af0200720c */ /* 0x000fc60003f86270 */
[----:B------:R4:W-:Y:S04]  /*92cc0*/  @P3 STG.E.U8 desc[UR60][R178.64], R3 ;  /* 0x00000003b2003986 */ /* 0x0009e8000c10113c */
[----:B--2---:R-:W2:Y:S04]  /*92cd0*/  LDL.LU.64 R248, [R1+0x1950] ;  /* 0x0019500001f87983 */ /* 0x004ea80000300a00 */
[----:B------:R-:W2:Y:S04]  /*92ce0*/  LDL.LU R175, [R1+0x2e10] ;  /* 0x002e100001af7983 */ /* 0x000ea80000300800 */
[----:B----4-:R-:W4:Y:S01]  /*92cf0*/  LDL.LU.64 R178, [R1+0x2e08] ;  /* 0x002e080001b27983 */ /* 0x010f220000300a00 */
[----:B0-----:R-:W-:-:S02]  /*92d00*/  ISETP.LT.AND P5, PT, R14, R6, !P2 ;  /* 0x000000060e00720c */ /* 0x001fc400057a1270 */
[----:B-1----:R-:W-:Y:S01]  /*92d10*/  ISETP.LT.AND P2, PT, R17, R5, !P2 ;  /* 0x000000051100720c */ /* 0x002fe20005741270 */
[----:B------:R-:W2:Y:S01]  /*92d20*/  LDL.LU.64 R246, [R1+0x1948] ;  /* 0x0019480001f67983 */ /* 0x000ea20000300a00 */
[----:B------:R-:W-:Y:S01]  /*92d30*/  PRMT R0, R174, 0x7772, RZ ;  /* 0x00007772ae007816 */ /* 0x000fe200000000ff */
[----:B------:R-:W-:Y:S01]  /*92d40*/  VIADD R2, R10, 0xb7 ;  /* 0x000000b70a027836 */ /* 0x000fe20000000000 */
[----:B------:R-:W-:Y:S01]  /*92d50*/  ISETP.LT.AND P3, PT, R15, R8, !P1 ;  /* 0x000000080f00720c */ /* 0x000fe20004f61270 */
[----:B------:R-:W0:Y:S01]  /*92d60*/  LDC R6, c[0x0][0x228] ;  /* 0x00008a00ff067b82 */ /* 0x000e220000000800 */
[----:B------:R-:W-:-:S05]  /*92d70*/  PRMT R174, R174, 0x7773, RZ ;  /* 0x00007773aeae7816 */ /* 0x000fca00000000ff */
[----:B------:R1:W-:Y:S01]  /*92d80*/  @P5 STG.E.U8 desc[UR60][R244.64], R0 ;  /* 0x00000000f4005986 */ /* 0x0003e2000c10113c */
[----:B------:R-:W-:Y:S01]  /*92d90*/  ISETP.LT.AND P5, PT, R16, R11, !P1 ;  /* 0x0000000b1000720c */ /* 0x000fe20004fa1270 */
[----:B------:R-:W0:Y:S02]  /*92da0*/  LDC R5, c[0x0][0x228] ;  /* 0x00008a00ff057b82 */ /* 0x000e240000000800 */
[----:B------:R1:W-:Y:S01]  /*92db0*/  @P2 STG.E.U8 desc[UR60][R36.64], R174 ;  /* 0x000000ae24002986 */ /* 0x0003e2000c10113c */
[----:B------:R-:W-:-:S05]  /*92dc0*/  ISETP.LT.AND P2, PT, R14, R4, !P1 ;  /* 0x000000040e00720c */ /* 0x000fca0004f41270 */
[----:B------:R-:W0:Y:S01]  /*92dd0*/  LDC R11, c[0x0][0x228] ;  /* 0x00008a00ff0b7b82 */ /* 0x000e220000000800 */
[----:B-1----:R-:W2:Y:S04]  /*92de0*/  LDL.LU.64 R244, [R1+0x1960] ;  /* 0x0019600001f47983 */ /* 0x002ea80000300a00 */
[----:B------:R-:W2:Y:S03]  /*92df0*/  LDL.LU R252, [R1+0x202c] ;  /* 0x00202c0001fc7983 */ /* 0x000ea60000300800 */
[----:B------:R-:W1:Y:S01]  /*92e00*/  LDC R4, c[0x0][0x228] ;  /* 0x00008a00ff047b82 */ /* 0x000e620000000800 */
[----:B------:R-:W2:Y:S04]  /*92e10*/  LDL.LU.64 R34, [R1+0x1958] ;  /* 0x0019580001227983 */ /* 0x000ea80000300a00 */
[----:B------:R-:W2:Y:S03]  /*92e20*/  LDL.LU.64 R36, [R1+0x1978] ;  /* 0x0019780001247983 */ /* 0x000ea60000300a00 */
[----:B------:R-:W1:Y:S01]  /*92e30*/  LDC R8, c[0x0][0x228] ;  /* 0x00008a00ff087b82 */ /* 0x000e620000000800 */
[----:B----4-:R-:W-:-:S02]  /*92e40*/  PRMT R0, R178, 0x7770, RZ ;  /* 0x00007770b2007816 */ /* 0x010fc400000000ff */
[----:B------:R-:W-:-:S03]  /*92e50*/  PRMT R3, R178, 0x7771, RZ ;  /* 0x00007771b2037816 */ /* 0x000fc600000000ff */
[----:B------:R4:W-:Y:S01]  /*92e60*/  @P3 STG.E.U8 desc[UR60][R40.64], R0 ;  /* 0x0000000028003986 */ /* 0x0009e2000c10113c */
[----:B---3--:R-:W-:-:S03]  /*92e70*/  ISETP.GE.AND P3, PT, R2, R250, PT ;  /* 0x000000fa0200720c */ /* 0x008fc60003f66270 */
[----:B------:R-:W-:Y:S04]  /*92e80*/  @P5 STG.E.U8 desc[UR60][R38.64], R3 ;  /* 0x0000000326005986 */ /* 0x000fe8000c10113c */
[----:B------:R-:W3:Y:S01]  /*92e90*/  LDL.LU.64 R250, [R1+0x1968] ;  /* 0x0019680001fa7983 */ /* 0x000ee20000300a00 */
[----:B----4-:R-:W-:-:S05]  /*92ea0*/  PRMT R0, R178, 0x7772, RZ ;  /* 0x00007772b2007816 */ /* 0x010fca00000000ff */
[----:B--2---:R2:W-:Y:S04]  /*92eb0*/  @P2 STG.E.U8 desc[UR60][R248.64], R0 ;  /* 0x00000000f8002986 */ /* 0x0045e8000c10113c */
[----:B--2---:R-:W2:Y:S01]  /*92ec0*/  LDL.LU.64 R248, [R1+0x1988] ;  /* 0x0019880001f87983 */ /* 0x004ea20000300a00 */
[----:B0-----:R-:W-:Y:S02]  /*92ed0*/  ISETP.LT.AND P1, PT, R17, R6, !P1 ;  /* 0x000000061100720c */ /* 0x001fe40004f21270 */
[----:B------:R-:W0:Y:S01]  /*92ee0*/  LDC R6, c[0x0][0x228] ;  /* 0x00008a00ff067b82 */ /* 0x000e220000000800 */
[----:B------:R-:W-:Y:S02]  /*92ef0*/  ISETP.LT.AND P5, PT, R15, R5, !P4 ;  /* 0x000000050f00720c */ /* 0x000fe400067a1270 */
[----:B------:R-:W-:-:S02]  /*92f00*/  PRMT R178, R178, 0x7773, RZ ;  /* 0x00007773b2b27816 */ /* 0x000fc400000000ff */
[----:B------:R-:W-:Y:S02]  /*92f10*/  ISETP.LT.AND P2, PT, R16, R12, !P4 ;  /* 0x0000000c1000720c */ /* 0x000fe40006741270 */
[C---:B------:R-:W-:Y:S01]  /*92f20*/  PRMT R0, R175.reuse, 0x7770, RZ ;  /* 0x00007770af007816 */ /* 0x040fe200000000ff */
[----:B------:R-:W4:Y:S03]  /*92f30*/  LDC R5, c[0x0][0x228] ;  /* 0x00008a00ff057b82 */ /* 0x000f260000000800 */
[----:B------:R1:W-:Y:S01]  /*92f40*/  @P1 STG.E.U8 desc[UR60][R246.64], R178 ;  /* 0x000000b2f6001986 */ /* 0x0003e2000c10113c */
[----:B------:R-:W-:Y:S02]  /*92f50*/  ISETP.LT.AND P1, PT, R14, R11, !P4 ;  /* 0x0000000b0e00720c */ /* 0x000fe40006721270 */
[----:B------:R-:W-:Y:S01]  /*92f60*/  PRMT R3, R175, 0x7771, RZ ;  /* 0x00007771af037816 */ /* 0x000fe200000000ff */
[----:B------:R1:W-:Y:S02]  /*92f70*/  @P5 STG.E.U8 desc[UR60][R244.64], R0 ;  /* 0x00000000f4005986 */ /* 0x0003e4000c10113c */
[----:B-1----:R-:W-:Y:S01]  /*92f80*/  ISETP.LT.AND P4, PT, R17, R4, !P4 ;  /* 0x000000041100720c */ /* 0x002fe20006781270 */
[----:B------:R-:W1:Y:S01]  /*92f90*/  LDC R11, c[0x0][0x228] ;  /* 0x00008a00ff0b7b82 */ /* 0x000e620000000800 */
[----:B------:R0:W-:Y:S04]  /*92fa0*/  @P2 STG.E.U8 desc[UR60][R34.64], R3 ;  /* 0x0000000322002986 */ /* 0x0001e8000c10113c */
[----:B------:R-:W4:Y:S01]  /*92fb0*/  LDL.LU.64 R246, [R1+0x1998] ;  /* 0x0019980001f67983 */ /* 0x000f220000300a00 */
[----:B------:R-:W-:-:S02]  /*92fc0*/  VIADD R2, R10, 0xb8 ;  /* 0x000000b80a027836 */ /* 0x000fc40000000000 */
[----:B------:R-:W1:Y:S01]  /*92fd0*/  LDC R12, c[0x0][0x228] ;  /* 0x00008a00ff0c7b82 */ /* 0x000e620000000800 */
[----:B------:R-:W-:Y:S01]  /*92fe0*/  PRMT R0, R175, 0x7772, RZ ;  /* 0x00007772af007816 */ /* 0x000fe200000000ff */
[----:B------:R-:W4:Y:S01]  /*92ff0*/  LDL.LU.64 R244, [R1+0x1990] ;  /* 0x0019900001f47983 */ /* 0x000f220000300a00 */
[----:B0-----:R-:W-:-:S03]  /*93000*/  ISETP.LT.AND P2, PT, R15, R6, !P3 ;  /* 0x000000060f00720c */ /* 0x001fc60005f41270 */
[----:B------:R0:W-:Y:S01]  /*93010*/  @P1 STG.E.U8 desc[UR60][R36.64], R0 ;  /* 0x0000000024001986 */ /* 0x0001e2000c10113c */
[----:B------:R-:W-:Y:S01]  /*93020*/  ISETP.LT.AND P1, PT, R16, R8, !P3 ;  /* 0x000000081000720c */ /* 0x000fe20005f21270 */
[----:B------:R-:W1:Y:S01]  /*93030*/  LDC R4, c[0x0][0x228] ;  /* 0x00008a00ff047b82 */ /* 0x000e620000000800 */
[----:B------:R-:W-:Y:S02]  /*93040*/  PRMT R175, R175, 0x7773, RZ ;  /* 0x00007773afaf7816 */ /* 0x000fe400000000ff */
[----:B------:R-:W-:-:S05]  /*93050*/  PRMT R3, R179, 0x7771, RZ ;  /* 0x00007771b3037816 */ /* 0x000fca00000000ff */
[----:B------:R-:W1:Y:S01]  /*93060*/  LDC R6, c[0x0][0x228] ;  /* 0x00008a00ff067b82 */ /* 0x000e620000000800 */
[----:B0-----:R-:W-:Y:S02]  /*93070*/  PRMT R0, R179, 0x7770, RZ ;  /* 0x00007770b3007816 */ /* 0x001fe400000000ff */
[----:B------:R-:W-:-:S05]  /*93080*/  ISETP.GE.AND P5, PT, R2, R252, PT ;  /* 0x000000fc0200720c */ /* 0x000fca0003fa6270 */
[----:B------:R-:W0:Y:S01]  /*93090*/  LDC R8, c[0x0][0x228] ;  /* 0x00008a00ff087b82 */ /* 0x000e220000000800 */
[----:B---3--:R3:W-:Y:S04]  /*930a0*/  @P4 STG.E.U8 desc[UR60][R250.64], R175 ;  /* 0x000000affa004986 */ /* 0x0087e8000c10113c */
[----:B---3--:R-:W3:Y:S04]  /*930b0*/  LDL.LU.64 R250, [R1+0x19a8] ;  /* 0x0019a80001fa7983 */ /* 0x008ee80000300a00 */
[----:B------:R-:W3:Y:S04]  /*930c0*/  LDL.LU.64 R36, [R1+0x19b8] ;  /* 0x0019b80001247983 */ /* 0x000ee80000300a00 */
[----:B--2---:R-:W-:Y:S04]  /*930d0*/  @P2 STG.E.U8 desc[UR60][R248.64], R0 ;  /* 0x00000000f8002986 */ /* 0x004fe8000c10113c */
[----:B------:R2:W-:Y:S04]  /*930e0*/  @P1 STG.E.U8 desc[UR60][R180.64], R3 ;  /* 0x00000003b4001986 */ /* 0x0005e8000c10113c */
[----:B--2---:R-:W2:Y:S01]  /*930f0*/  LDL.LU.64 R180, [R1+0x2e00] ;  /* 0x002e000001b47983 */ /* 0x004ea20000300a00 */
[----:B----4-:R-:W-:-:S02]  /*93100*/  ISETP.LT.AND P4, PT, R14, R5, !P3 ;  /* 0x000000050e00720c */ /* 0x010fc40005f81270 */
[----:B------:R-:W-:Y:S01]  /*93110*/  PRMT R0, R179, 0x7772, RZ ;  /* 0x00007772b3007816 */ /* 0x000fe200000000ff */
[----:B------:R-:W4:Y:S01]  /*93120*/  LDL.LU.64 R248, [R1+0x19b0] ;  /* 0x0019b00001f87983 */ /* 0x000f220000300a00 */
[----:B-1----:R-:W-:Y:S01]  /*93130*/  ISETP.LT.AND P3, PT, R17, R11, !P3 ;  /* 0x0000000b1100720c */ /* 0x002fe20005f61270 */
[----:B------:R-:W1:Y:S01]  /*93140*/  LDC R5, c[0x0][0x228] ;  /* 0x00008a00ff057b82 */ /* 0x000e620000000800 */
[----:B------:R-:W-:-:S07]  /*93150*/  ISETP.LT.AND P1, PT, R15, R4, !P5 ;  /* 0x000000040f00720c */ /* 0x000fce0006f21270 */
[----:B------:R-:W-:Y:S01]  /*93160*/  @P4 STG.E.U8 desc[UR60][R246.64], R0 ;  /* 0x00000000f6004986 */ /* 0x000fe2000c10113c */
[----:B------:R-:W-:Y:S01]  /*93170*/  ISETP.LT.AND P4, PT, R16, R6, !P5 ;  /* 0x000000061000720c */ /* 0x000fe20006f81270 */
[----:B------:R-:W4:Y:S01]  /*93180*/  LDC R4, c[0x0][0x228] ;  /* 0x00008a00ff047b82 */ /* 0x000f220000000800 */
[----:B------:R-:W-:-:S05]  /*93190*/  PRMT R179, R179, 0x7773, RZ ;  /* 0x00007773b3b37816 */ /* 0x000fca00000000ff */
[----:B------:R0:W-:Y:S02]  /*931a0*/  @P3 STG.E.U8 desc[UR60][R244.64], R179 ;  /* 0x000000b3f4003986 */ /* 0x0001e4000c10113c */
[----:B------:R-:W4:Y:S01]  /*931b0*/  LDC R6, c[0x0][0x228] ;  /* 0x00008a00ff067b82 */ /* 0x000f220000000800 */
[----:B------:R-:W-:-:S07]  /*931c0*/  VIADD R2, R10, 0xb9 ;  /* 0x000000b90a027836 */ /* 0x000fce0000000000 */
[----:B------:R-:W4:Y:S01]  /*931d0*/  LDC R11, c[0x0][0x228] ;  /* 0x00008a00ff0b7b82 */ /* 0x000f220000000800 */
[----:B0-----:R-:W4:Y:S04]  /*931e0*/  LDL.LU.64 R244, [R1+0x19c8] ;  /* 0x0019c80001f47983 */ /* 0x001f280000300a00 */
[----:B------:R-:W4:Y:S01]  /*931f0*/  LDL.LU.64 R38, [R1+0x19c0] ;  /* 0x0019c00001267983 */ /* 0x000f220000300a00 */
[C---:B--2---:R-:W-:Y:S02]  /*93200*/  PRMT R0, R180.reuse, 0x7770, RZ ;  /* 0x00007770b4007816 */ /* 0x044fe400000000ff */
[----:B------:R-:W-:-:S03]  /*93210*/  PRMT R3, R180, 0x7771, RZ ;  /* 0x00007771b4037816 */ /* 0x000fc600000000ff */
[----:B---3--:R0:W-:Y:S04]  /*93220*/  @P1 STG.E.U8 desc[UR60][R250.64], R0 ;  /* 0x00000000fa001986 */ /* 0x0081e8000c10113c */
[----:B------:R2:W-:Y:S04]  /*93230*/  @P4 STG.E.U8 desc[UR60][R184.64], R3 ;  /* 0x00000003b8004986 */ /* 0x0005e8000c10113c */
[----:B0-----:R-:W3:Y:S04]  /*93240*/  LDL.LU.64 R250, [R1+0x19d8] ;  /* 0x0019d80001fa7983 */ /* 0x001ee80000300a00 */
[----:B--2---:R-:W2:Y:S01]  /*93250*/  LDL.LU.64 R184, [R1+0x2df8] ;  /* 0x002df80001b87983 */ /* 0x004ea20000300a00 */
[----:B------:R-:W-:-:S02]  /*93260*/  ISETP.LT.AND P3, PT, R14, R8, !P5 ;  /* 0x000000080e00720c */ /* 0x000fc40006f61270 */
[----:B------:R-:W-:Y:S01]  /*93270*/  ISETP.LT.AND P5, PT, R17, R12, !P5 ;  /* 0x0000000c1100720c */ /* 0x000fe20006fa1270 */
[----:B------:R-:W3:Y:S01]  /*93280*/  LDL.LU.64 R246, [R1+0x19d0] ;  /* 0x0019d00001f67983 */ /* 0x000ee20000300a00 */
[C---:B------:R-:W-:Y:S01]  /*93290*/  PRMT R0, R180.reuse, 0x7772, RZ ;  /* 0x00007772b4007816 */ /* 0x040fe200000000ff */
[----:B------:R-:W0:Y:S01]  /*932a0*/  LDC R8, c[0x0][0x228] ;  /* 0x00008a00ff087b82 */ /* 0x000e220000000800 */
[----:B------:R-:W-:Y:S02]  /*932b0*/  PRMT R180, R180, 0x7773, RZ ;  /* 0x00007773b4b47816 */ /* 0x000fe400000000ff */
[----:B------:R-:W-:-:S04]  /*932c0*/  ISETP.GE.AND P2, PT, R2, R22, PT ;  /* 0x000000160200720c */ /* 0x000fc80003f46270 */
[----:B-1----:R-:W-:Y:S01]  /*932d0*/  ISETP.LT.AND P4, PT, R15, R5, !P2 ;  /* 0x000000050f00720c */ /* 0x002fe20005781270 */
[----:B------:R-:W-:Y:S01]  /*932e0*/  @P3 STG.E.U8 desc[UR60][R36.64], R0 ;  /* 0x0000000024003986 */ /* 0x000fe2000c10113c */
[----:B------:R-:W1:Y:S03]  /*932f0*/  LDC R5, c[0x0][0x228] ;  /* 0x00008a00ff057b82 */ /* 0x000e660000000800 */
[----:B----4-:R4:W-:Y:S01]  /*93300*/  @P5 STG.E.U8 desc[UR60][R248.64], R180 ;  /* 0x000000b4f8005986 */ /* 0x0109e2000c10113c */
[----:B------:R-:W-:Y:S02]  /*93310*/  ISETP.LT.AND P3, PT, R16, R4, !P2 ;  /* 0x000000041000720c */ /* 0x000fe40005761270 */
[----:B------:R-:W-:Y:S02]  /*93320*/  ISETP.LT.AND P5, PT, R14, R6, !P2 ;  /* 0x000000060e00720c */ /* 0x000fe400057a1270 */
[----:B------:R-:W1:Y:S01]  /*93330*/  LDC R4, c[0x0][0x228] ;  /* 0x00008a00ff047b82 */ /* 0x000e620000000800 */
[----:B----4-:R-:W4:Y:S01]  /*93340*/  LDL.LU.64 R248, [R1+0x19e8] ;  /* 0x0019e80001f87983 */ /* 0x010f220000300a00 */
[----:B------:R-:W-:-:S06]  /*93350*/  VIADD R2, R10, 0xba ;  /* 0x000000ba0a027836 */ /* 0x000fcc0000000000 */
[----:B------:R-:W4:Y:S01]  /*93360*/  LDC R22, c[0x0][0x22c] ;  /* 0x00008b00ff167b82 */ /* 0x000f220000000800 */
[----:B------:R-:W4:Y:S04]  /*93370*/  LDL.LU.64 R34, [R1+0x19e0] ;  /* 0x0019e00001227983 */ /* 0x000f280000300a00 */
[----:B------:R-:W4:Y:S03]  /*93380*/  LDL.LU.64 R36, [R1+0x1a00] ;  /* 0x001a000001247983 */ /* 0x000f260000300a00 */
[----:B------:R-:W4:Y:S01]  /*93390*/  LDC R12, c[0x0][0x228] ;  /* 0x00008a00ff0c7b82 */ /* 0x000f220000000800 */
[----:B--2---:R-:W-:-:S07]  /*933a0*/  PRMT R0, R184, 0x7770, RZ ;  /* 0x00007770b8007816 */ /* 0x004fce00000000ff */
[----:B------:R-:W2:Y:S01]  /*933b0*/  LDC R6, c[0x0][0x228] ;  /* 0x00008a00ff067b82 */ /* 0x000ea20000000800 */
[C---:B------:R-:W-:Y:S01]  /*933c0*/  PRMT R3, R184.reuse, 0x7771, RZ ;  /* 0x00007771b8037816 */ /* 0x040fe200000000ff */
[----:B------:R0:W-:Y:S04]  /*933d0*/  @P4 STG.E.U8 desc[UR60][R244.64], R0 ;  /* 0x00000000f4004986 */ /* 0x0001e8000c10113c */
[----:B------:R-:W-:Y:S01]  /*933e0*/  @P3 STG.E.U8 desc[UR60][R38.64], R3 ;  /* 0x0000000326003986 */ /* 0x000fe2000c10113c */
[----:B0-----:R-:W-:-:S03]  /*933f0*/  PRMT R0, R184, 0x7772, RZ ;  /* 0x00007772b8007816 */ /* 0x001fc600000000ff */
[----:B------:R-:W2:Y:S04]  /*93400*/  LDL.LU.64 R244, [R1+0x19f8] ;  /* 0x0019f80001f47983 */ /* 0x000ea80000300a00 */
[----:B---3--:R0:W-:Y:S04]  /*93410*/  @P5 STG.E.U8 desc[UR60][R250.64], R0 ;  /* 0x00000000fa005986 */ /* 0x0081e8000c10113c */
[----:B0-----:R-:W3:Y:S01]  /*93420*/  LDL.LU.64 R250, [R1+0x1a10] ;  /* 0x001a100001fa7983 */ /* 0x001ee20000300a00 */
[----:B------:R-:W-:Y:S02]  /*93430*/  ISETP.GE.AND P1, PT, R2, R19, PT ;  /* 0x000000130200720c */ /* 0x000fe40003f26270 */
[----:B------:R-:W-:-:S02]  /*93440*/  ISETP.LT.AND P2, PT, R17, R11, !P2 ;  /* 0x0000000b1100720c */ /* 0x000fc40005741270 */
[----:B------:R-:W-:Y:S02]  /*93450*/  PRMT R184, R184, 0x7773, RZ ;  /* 0x00007773b8b87816 */ /* 0x000fe400000000ff */
[----:B------:R-:W-:Y:S01]  /*93460*/  PRMT R0, R181, 0x7770, RZ ;  /* 0x00007770b5007816 */ /* 0x000fe200000000ff */
[----:B------:R-:W-:Y:S01]  /*93470*/  VIADD R2, R10, 0xbb ;  /* 0x000000bb0a027836 */ /* 0x000fe20000000000 */
[----:B------:R-:W-:Y:S01]  /*93480*/  ISETP.LT.AND P3, PT, R15, R8, !P1 ;  /* 0x000000080f00720c */ /* 0x000fe20004f61270 */
[----:B------:R-:W0:Y:S08]  /*93490*/  LDC R19, c[0x0][0x22c] ;  /* 0x00008b00ff137b82 */ /* 0x000e300000000800 */
[----:B------:R-:W0:Y:S01]  /*934a0*/  LDC R8, c[0x0][0x228] ;  /* 0x00008a00ff087b82 */ /* 0x000e220000000800 */
[----:B-1----:R-:W-:Y:S01]  /*934b0*/  ISETP.LT.AND P5, PT, R16, R5, !P1 ;  /* 0x000000051000720c */ /* 0x002fe20004fa1270 */
[----:B------:R-:W-:Y:S01]  /*934c0*/  @P2 STG.E.U8 desc[UR60][R246.64], R184 ;  /* 0x000000b8f6002986 */ /* 0x000fe2000c10113c */
[----:B------:R-:W-:-:S02]  /*934d0*/  ISETP.LT.AND P2, PT, R14, R4, !P1 ;  /* 0x000000040e00720c */ /* 0x000fc40004f41270 */
[----:B------:R-:W-:Y:S01]  /*934e0*/  PRMT R3, R181, 0x7771, RZ ;  /* 0x00007771b5037816 */ /* 0x000fe200000000ff */
[----:B----4-:R1:W-:Y:S01]  /*934f0*/  @P3 STG.E.U8 desc[UR60][R248.64], R0 ;  /* 0x00000000f8003986 */ /* 0x0103e2000c10113c */
[----:B------:R-:W-:Y:S01]  /*93500*/  ISETP.GE.AND P4, PT, R2, R22, PT ;  /* 0x000000160200720c */ /* 0x000fe20003f86270 */
[----:B------:R-:W4:Y:S01]  /*93510*/  LDC R5, c[0x0][0x228] ;  /* 0x00008a00ff057b82 */ /* 0x000f220000000800 */
[----:B------:R-:W-:-:S05]  /*93520*/  ISETP.LT.AND P1, PT, R17, R12, !P1 ;  /* 0x0000000c1100720c */ /* 0x000fca0004f21270 */
[----:B------:R0:W-:Y:S02]  /*93530*/  @P5 STG.E.U8 desc[UR60][R34.64], R3 ;  /* 0x0000000322005986 */ /* 0x0001e4000c10113c */
[----:B------:R-:W4:Y:S01]  /*93540*/  LDC R11, c[0x0][0x228] ;  /* 0x00008a00ff0b7b82 */ /* 0x000f220000000800 */
[----:B-1----:R-:W-:Y:S01]  /*93550*/  PRMT R0, R181, 0x7772, RZ ;  /* 0x00007772b5007816 */ /* 0x002fe200000000ff */
[----:B------:R-:W4:Y:S01]  /*93560*/  LDL.LU.64 R246, [R1+0x1a20] ;  /* 0x001a200001f67983 */ /* 0x000f220000300a00 */
[----:B--2---:R-:W-:-:S03]  /*93570*/  ISETP.LT.AND P5, PT, R15, R6, !P4 ;  /* 0x000000060f00720c */ /* 0x004fc600067a1270 */
[----:B------:R1:W-:Y:S01]  /*93580*/  @P2 STG.E.U8 desc[UR60][R36.64], R0 ;  /* 0x0000000024002986 */ /* 0x0003e2000c10113c */
[----:B0-----:R-:W-:Y:S01]  /*93590*/  ISETP.LT.AND P2, PT, R16, R8, !P4 ;  /* 0x000000081000720c */ /* 0x001fe20006741270 */
[----:B------:R-:W0:Y:S01]  /*935a0*/  LDC R4, c[0x0][0x228] ;  /* 0x00008a00ff047b82 */ /* 0x000e220000000800 */
[----:B------:R-:W-:Y:S01]  /*935b0*/  PRMT R181, R181, 0x7773, RZ ;  /* 0x00007773b5b57816 */ /* 0x000fe200000000ff */
[----:B------:R-:W2:Y:S01]  /*935c0*/  LDL.LU.64 R248, [R1+0x1a18] ;  /* 0x001a180001f87983 */ /* 0x000ea20000300a00 */
[----:B------:R-:W-:-:S05]  /*935d0*/  PRMT R3, R185, 0x7771, RZ ;  /* 0x00007771b9037816 */ /* 0x000fca00000000ff */
[----:B------:R-:W0:Y:S01]  /*935e0*/  LDC R6, c[0x0][0x228] ;  /* 0x00008a00ff067b82 */ /* 0x000e220000000800 */
[----:B-1----:R-:W-:Y:S01]  /*935f0*/  PRMT R0, R185, 0x7770, RZ ;  /* 0x00007770b9007816 */ /* 0x002fe200000000ff */
[----:B------:R-:W-:-:S06]  /*93600*/  VIADD R2, R10, 0xbc ;  /* 0x000000bc0a027836 */ /* 0x000fcc0000000000 */
[----:B------:R-:W1:Y:S08]  /*93610*/  LDC R8, c[0x0][0x228] ;  /* 0x00008a00ff087b82 */ /* 0x000e700000000800 */
[----:B------:R-:W1:Y:S08]  /*93620*/  LDC R12, c[0x0][0x228] ;  /* 0x00008a00ff0c7b82 */ /* 0x000e700000000800 */
[----:B------:R-:W1:Y:S01]  /*93630*/  LDC R22, c[0x0][0x22c] ;  /* 0x00008b00ff167b82 */ /* 0x000e620000000800 */
[----:B------:R0:W-:Y:S04]  /*93640*/  @P1 STG.E.U8 desc[UR60][R244.64], R181 ;  /* 0x000000b5f4001986 */ /* 0x0001e8000c10113c */
[----:B0-----:R-:W2:Y:S04]  /*93650*/  LDL.LU.64 R244, [R1+0x1a30] ;  /* 0x001a300001f47983 */ /* 0x001ea80000300a00 */
[----:B---3--:R-:W-:Y:S04]  /*93660*/  @P5 STG.E.U8 desc[UR60][R250.64], R0 ;  /* 0x00000000fa005986 */ /* 0x008fe8000c10113c */
[----:B------:R-:W3:Y:S04]  /*93670*/  LDL.LU.64 R36, [R1+0x1a40] ;  /* 0x001a400001247983 */ /* 0x000ee80000300a00 */
[----:B------:R0:W-:Y:S04]  /*93680*/  @P2 STG.E.U8 desc[UR60][R182.64], R3 ;  /* 0x00000003b6002986 */ /* 0x0001e8000c10113c */
[----:B0-----:R-:W3:Y:S01]  /*93690*/  LDL.LU.64 R182, [R1+0x2df0] ;  /* 0x002df00001b67983 */ /* 0x001ee20000300a00 */
[----:B----4-:R-:W-:-:S02]  /*936a0*/  ISETP.LT.AND P1, PT, R14, R5, !P4 ;  /* 0x000000050e00720c */ /* 0x010fc40006721270 */
[----:B------:R-:W-:Y:S01]  /*936b0*/  PRMT R0, R185, 0x7772, RZ ;  /* 0x00007772b9007816 */ /* 0x000fe200000000ff */
[----:B------:R-:W4:Y:S01]  /*936c0*/  LDL.LU.64 R250, [R1+0x1a38] ;  /* 0x001a380001fa7983 */ /* 0x000f220000300a00 */
[----:B------:R-:W-:Y:S01]  /*936d0*/  ISETP.GE.AND P3, PT, R2, R19, PT ;  /* 0x000000130200720c */ /* 0x000fe20003f66270 */
[----:B------:R-:W0:Y:S01]  /*936e0*/  LDC R5, c[0x0][0x228] ;  /* 0x00008a00ff057b82 */ /* 0x000e220000000800 */
[----:B------:R-:W-:Y:S02]  /*936f0*/  ISETP.LT.AND P4, PT, R17, R11, !P4 ;  /* 0x0000000b1100720c */ /* 0x000fe40006781270 */
[----:B------:R-:W-:Y:S02]  /*93700*/  ISETP.LT.AND P2, PT, R15, R4, !P3 ;  /* 0x000000040f00720c */ /* 0x000fe40005f41270 */
[----:B------:R-:W-:-:S03]  /*93710*/  PRMT R185, R185, 0x7773, RZ ;  /* 0x00007773b9b97816 */ /* 0x000fc600000000ff */
[----:B------:R-:W4:Y:S01]  /*93720*/  LDC R4, c[0x0][0x228] ;  /* 0x00008a00ff047b82 */ /* 0x000f220000000800 */
[----:B------:R-:W-:Y:S01]  /*93730*/  @P1 STG.E.U8 desc[UR60][R246.64], R0 ;  /* 0x00000000f6001986 */ /* 0x000fe2000c10113c */
[----:B------:R-:W-:-:S06]  /*93740*/  ISETP.LT.AND P1, PT, R16, R6, !P3 ;  /* 0x000000061000720c */ /* 0x000fcc0005f21270 */
[----:B------:R-:W4:Y:S01]  /*93750*/  LDC R6, c[0x0][0x228] ;  /* 0x00008a00ff067b82 */ /* 0x000f220000000800 */
[----:B--2---:R2:W-:Y:S01]  /*93760*/  @P4 STG.E.U8 desc[UR60][R248.64], R185 ;  /* 0x000000b9f8004986 */ /* 0x0045e2000c10113c */
[----:B---3--:R-:W-:-:S03]  /*93770*/  PRMT R3, R182, 0x7771, RZ ;  /* 0x00007771b6037816 */ /* 0x008fc600000000ff */
[----:B--2---:R-:W2:Y:S01]  /*93780*/  LDL.LU.64 R248, [R1+0x1a50] ;  /* 0x001a500001f87983 */ /* 0x004ea20000300a00 */
[----:B------:R-:W-:Y:S01]  /*93790*/  PRMT R0, R182, 0x7770, RZ ;  /* 0x00007770b6007816 */ /* 0x000fe200000000ff */
[----:B------:R-:W-:Y:S01]  /*937a0*/  VIADD R2, R10, 0xbd ;  /* 0x000000bd0a027836 */ /* 0x000fe20000000000 */
[----:B------:R-:W3:Y:S01]  /*937b0*/  LDC R19, c[0x0][0x22c] ;  /* 0x00008b00ff137b82 */ /* 0x000ee20000000800 */
[----:B------:R-:W3:Y:S04]  /*937c0*/  LDL.LU.64 R38, [R1+0x1a48] ;  /* 0x001a480001267983 */ /* 0x000ee80000300a00 */
[----:B------:R1:W-:Y:S03]  /*937d0*/  @P2 STG.E.U8 desc[UR60][R244.64], R0 ;  /* 0x00000000f4002986 */ /* 0x0003e6000c10113c */
[----:B------:R-:W3:Y:S01]  /*937e0*/  LDC R11, c[0x0][0x228] ;  /* 0x00008a00ff0b7b82 */ /* 0x000ee20000000800 */
[----:B------:R0:W-:Y:S04]  /*937f0*/  @P1 STG.E.U8 desc[UR60][R186.64], R3 ;  /* 0x00000003ba001986 */ /* 0x0001e8000c10113c */
[----:B-1----:R-:W3:Y:S04]  /*93800*/  LDL.LU.64 R244, [R1+0x1a68] ;  /* 0x001a680001f47983 */ /* 0x002ee80000300a00 */
[----:B0-----:R-:W2:Y:S01]  /*93810*/  LDL.LU.64 R186, [R1+0x2de8] ;  /* 0x002de80001ba7983 */ /* 0x001ea20000300a00 */
[----:B------:R-:W-:-:S02]  /*93820*/  ISETP.LT.AND P4, PT, R14, R8, !P3 ;  /* 0x000000080e00720c */ /* 0x000fc40005f81270 */
[----:B------:R-:W-:Y:S01]  /*93830*/  ISETP.LT.AND P3, PT, R17, R12, !P3 ;  /* 0x0000000c1100720c */ /* 0x000fe20005f61270 */
[----:B------:R-:W3:Y:S01]  /*93840*/  LDL.LU.64 R246, [R1+0x1a58] ;  /* 0x001a580001f67983 */ /* 0x000ee20000300a00 */
[C---:B------:R-:W-:Y:S01]  /*93850*/  PRMT R0, R182.reuse, 0x7772, RZ ;  /* 0x00007772b6007816 */ /* 0x040fe200000000ff */
[----:B------:R-:W0:Y:S01]  /*93860*/  LDC R8, c[0x0][0x228] ;  /* 0x00008a00ff087b82 */ /* 0x000e220000000800 */
[----:B------:R-:W-:Y:S02]  /*93870*/  PRMT R182, R182, 0x7773, RZ ;  /* 0x00007773b6b67816 */ /* 0x000fe400000000ff */
[----:B------:R-:W-:-:S04]  /*93880*/  ISETP.GE.AND P5, PT, R2, R22, PT ;  /* 0x000000160200720c */ /* 0x000fc80003fa6270 */
[----:B------:R-:W-:Y:S01]  /*93890*/  ISETP.LT.AND P1, PT, R15, R5, !P5 ;  /* 0x000000050f00720c */ /* 0x000fe20006f21270 */
        /* <DEDUP_REMOVED lines=16> */
[----:B---3--:R-:W-:Y:S01]  /*939a0*/  @P4 STG.E.U8 desc[UR60][R38.64], R3 ;  /* 0x0000000326004986 */ /* 0x008fe2000c10113c */
[----:B0-----:R-:W-:-:S03]  /*939b0*/  PRMT R0, R186, 0x7772, RZ ;  /* 0x00007772ba007816 */ /* 0x001fc600000000ff */
[----:B------:R-:W3:Y:S04]  /*939c0*/  LDL.LU.64 R248, [R1+0x1a80] ;  /* 0x001a800001f87983 */ /* 0x000ee80000300a00 */
[----:B------:R0:W-:Y:S04]  /*939d0*/  @P3 STG.E.U8 desc[UR60][R244.64], R0 ;  /* 0x00000000f4003986 */ /* 0x0001e8000c10113c */
        /* <DEDUP_REMOVED lines=34> */
[----:B---3--:R3:W-:Y:S04]  /*93c00*/  @P2 STG.E.U8 desc[UR60][R248.64], R183 ;  /* 0x000000b7f8002986 */ /* 0x0087e8000c10113c */
[----:B---3--:R-:W3:Y:S04]  /*93c10*/  LDL.LU.64 R248, [R1+0x1ab8] ;  /* 0x001ab80001f87983 */ /* 0x008ee80000300a00 */
[----:B------:R-:W-:Y:S04]  /*93c20*/  @P3 STG.E.U8 desc[UR60][R244.64], R0 ;  /* 0x00000000f4003986 */ /* 0x000fe8000c10113c */
        /* <DEDUP_REMOVED lines=839> */
[----:B------:R-:W0:Y:S01]  /*970a0*/  LDC R4, c[0x0][0x228] ;  /* 0x00008a00ff047b82 */ /* 0x000e220000000800 */
[----:B------:R-:W-:Y:S01]  /*970b0*/  @P1 STG.E.U8 desc[UR60][R246.64], R0 ;  /* 0x00000000f6001986 */ /* 0x000fe2000c10113c */
[----:B------:R-:W-:-:S06]  /*970c0*/  ISETP.LT.AND P1, PT, R16, R6, !P3 ;  /* 0x000000061000720c */ /* 0x000fcc0005f21270 */
[----:B------:R-:W4:Y:S01]  /*970d0*/  LDC R6, c[0x0][0x228] ;  /* 0x00008a00ff067b82 */ /* 0x000f220000000800 */
[----:B--2---:R2:W-:Y:S07]  /*970e0*/  @P4 STG.E.U8 desc[UR60][R250.64], R225 ;  /* 0x000000e1fa004986 */ /* 0x0045ee000c10113c */
[----:B------:R-:W4:Y:S01]  /*970f0*/  LDC R19, c[0x0][0x22c] ;  /* 0x00008b00ff137b82 */ /* 0x000f220000000800 */
[----:B--2---:R-:W2:Y:S01]  /*97100*/  LDL.LU.64 R250, [R1+0x1fb8] ;  /* 0x001fb80001fa7983 */ /* 0x004ea20000300a00 */
[----:B---3--:R-:W-:-:S03]  /*97110*/  PRMT R3, R222, 0x7771, RZ ;  /* 0x00007771de037816 */ /* 0x008fc600000000ff */
[----:B------:R-:W3:Y:S01]  /*97120*/  LDL.LU.64 R38, [R1+0x1fb0] ;  /* 0x001fb00001267983 */ /* 0x000ee20000300a00 */
[----:B------:R-:W-:Y:S01]  /*97130*/  PRMT R0, R222, 0x7770, RZ ;  /* 0x00007770de007816 */ /* 0x000fe200000000ff */
[----:B------:R-:W-:Y:S01]  /*97140*/  VIADD R2, R10, 0xe5 ;  /* 0x000000e50a027836 */ /* 0x000fe20000000000 */
[----:B------:R-:W3:Y:S03]  /*97150*/  LDC R11, c[0x0][0x228] ;  /* 0x00008a00ff0b7b82 */ /* 0x000ee60000000800 */
[----:B------:R1:W-:Y:S04]  /*97160*/  @P2 STG.E.U8 desc[UR60][R248.64], R0 ;  /* 0x00000000f8002986 */ /* 0x0003e8000c10113c */
[----:B------:R0:W-:Y:S04]  /*97170*/  @P1 STG.E.U8 desc[UR60][R226.64], R3 ;  /* 0x00000003e2001986 */ /* 0x0001e8000c10113c */
[----:B-1----:R-:W3:Y:S04]  /*97180*/  LDL.LU.64 R248, [R1+0x1fa8] ;  /* 0x001fa80001f87983 */ /* 0x002ee80000300a00 */
[----:B0-----:R-:W2:Y:S01]  /*97190*/  LDL.LU.64 R226, [R1+0x2d48] ;  /* 0x002d480001e27983 */ /* 0x001ea20000300a00 */
[----:B------:R-:W-:-:S02]  /*971a0*/  ISETP.LT.AND P4, PT, R14, R8, !P3 ;  /* 0x000000080e00720c */ /* 0x000fc40005f81270 */
[----:B------:R-:W-:Y:S01]  /*971b0*/  ISETP.LT.AND P3, PT, R17, R12, !P3 ;  /* 0x0000000c1100720c */ /* 0x000fe20005f61270 */
[----:B------:R-:W3:Y:S01]  /*971c0*/  LDL.LU.64 R246, [R1+0x1f10] ;  /* 0x001f100001f67983 */ /* 0x000ee20000300a00 */
[----:B------:R-:W0:Y:S01]  /*971d0*/  LDC R12, c[0x0][0x22c] ;  /* 0x00008b00ff0c7b82 */ /* 0x000e220000000800 */
[----:B------:R-:W-:Y:S02]  /*971e0*/  ISETP.GE.AND P5, PT, R2, R22, PT ;  /* 0x000000160200720c */ /* 0x000fe40003fa6270 */
[C---:B------:R-:W-:Y:S02]  /*971f0*/  PRMT R0, R222.reuse, 0x7772, RZ ;  /* 0x00007772de007816 */ /* 0x040fe400000000ff */
[----:B------:R-:W-:Y:S02]  /*97200*/  ISETP.LT.AND P1, PT, R15, R5, !P5 ;  /* 0x000000050f00720c */ /* 0x000fe40006f21270 */
[----:B------:R-:W-:Y:S01]  /*97210*/  PRMT R222, R222, 0x7773, RZ ;  /* 0x00007773dede7816 */ /* 0x000fe200000000ff */
[----:B------:R-:W-:Y:S01]  /*97220*/  VIADD R2, R10, 0xe6 ;  /* 0x000000e60a027836 */ /* 0x000fe20000000000 */
[----:B------:R-:W-:Y:S01]  /*97230*/  @P4 STG.E.U8 desc[UR60][R36.64], R0 ;  /* 0x0000000024004986 */ /* 0x000fe2000c10113c */
[----:B------:R-:W-:Y:S01]  /*97240*/  ISETP.LT.AND P4, PT, R16, R4, !P5 ;  /* 0x000000041000720c */ /* 0x000fe20006f81270 */
[----:B------:R-:W1:Y:S02]  /*97250*/  LDC R8, c[0x0][0x228] ;  /* 0x00008a00ff087b82 */ /* 0x000e640000000800 */
[----:B----4-:R4:W-:Y:S01]  /*97260*/  @P3 STG.E.U8 desc[UR60][R244.64], R222 ;  /* 0x000000def4003986 */ /* 0x0109e2000c10113c */
[----:B------:R-:W-:-:S02]  /*97270*/  ISETP.LT.AND P3, PT, R14, R6, !P5 ;  /* 0x000000060e00720c */ /* 0x000fc40006f61270 */
[----:B------:R-:W-:Y:S01]  /*97280*/  ISETP.GE.AND P2, PT, R2, R19, PT ;  /* 0x000000130200720c */ /* 0x000fe20003f46270 */
[----:B------:R-:W-:Y:S02]  /*97290*/  VIADD R2, R10, 0xe7 ;  /* 0x000000e70a027836 */ /* 0x000fe40000000000 */
[----:B------:R-:W1:Y:S01]  /*972a0*/  LDC R5, c[0x0][0x228] ;  /* 0x00008a00ff057b82 */ /* 0x000e620000000800 */
[----:B----4-:R-:W4:Y:S07]  /*972b0*/  LDL.LU.64 R244, [R1+0x1e90] ;  /* 0x001e900001f47983 */ /* 0x010f2e0000300a00 */
[----:B------:R-:W1:Y:S01]  /*972c0*/  LDC R4, c[0x0][0x228] ;  /* 0x00008a00ff047b82 */ /* 0x000e620000000800 */
[----:B------:R-:W4:Y:S04]  /*972d0*/  LDL.LU.64 R34, [R1+0x1e20] ;  /* 0x001e200001227983 */ /* 0x000f280000300a00 */
[----:B------:R-:W4:Y:S03]  /*972e0*/  LDL.LU.64 R36, [R1+0x1db0] ;  /* 0x001db00001247983 */ /* 0x000f260000300a00 */
[----:B------:R-:W1:Y:S08]  /*972f0*/  LDC R6, c[0x0][0x228] ;  /* 0x00008a00ff067b82 */ /* 0x000e700000000800 */
[----:B------:R-:W4:Y:S01]  /*97300*/  LDC R22, c[0x0][0x228] ;  /* 0x00008a00ff167b82 */ /* 0x000f220000000800 */
[----:B--2---:R-:W-:-:S02]  /*97310*/  PRMT R0, R226, 0x7770, RZ ;  /* 0x00007770e2007816 */ /* 0x004fc400000000ff */
[----:B------:R-:W-:-:S03]  /*97320*/  PRMT R3, R226, 0x7771, RZ ;  /* 0x00007771e2037816 */ /* 0x000fc600000000ff */
[----:B------:R2:W-:Y:S01]  /*97330*/  @P1 STG.E.U8 desc[UR60][R250.64], R0 ;  /* 0x00000000fa001986 */ /* 0x0005e2000c10113c */
[----:B0-----:R-:W-:Y:S02]  /*97340*/  ISETP.GE.AND P1, PT, R2, R12, PT ;  /* 0x0000000c0200720c */ /* 0x001fe40003f26270 */
[C---:B------:R-:W-:Y:S01]  /*97350*/  PRMT R2, R226.reuse, 0x7772, RZ ;  /* 0x00007772e2027816 */ /* 0x040fe200000000ff */
[----:B---3--:R0:W-:Y:S01]  /*97360*/  @P4 STG.E.U8 desc[UR60][R38.64], R3 ;  /* 0x0000000326004986 */ /* 0x0081e2000c10113c */
[----:B------:R-:W-:Y:S01]  /*97370*/  ISETP.LT.AND P5, PT, R17, R11, !P5 ;  /* 0x0000000b1100720c */ /* 0x000fe20006fa1270 */
[----:B------:R-:W3:Y:S02]  /*97380*/  LDC R12, c[0x0][0x22c] ;  /* 0x00008b00ff0c7b82 */ /* 0x000ee40000000800 */
[----:B--2---:R-:W2:Y:S06]  /*97390*/  LDL.LU.64 R250, [R1+0x1d30] ;  /* 0x001d300001fa7983 */ /* 0x004eac0000300a00 */
[----:B------:R-:W3:Y:S01]  /*973a0*/  LDC R0, c[0x0][0x228] ;  /* 0x00008a00ff007b82 */ /* 0x000ee20000000800 */
[----:B------:R0:W-:Y:S01]  /*973b0*/  @P3 STG.E.U8 desc[UR60][R248.64], R2 ;  /* 0x00000002f8003986 */ /* 0x0001e2000c10113c */
[----:B------:R-:W-:-:S02]  /*973c0*/  PRMT R226, R226, 0x7773, RZ ;  /* 0x00007773e2e27816 */ /* 0x000fc400000000ff */
[----:B-1----:R-:W-:-:S04]  /*973d0*/  ISETP.LT.AND P4, PT, R15, R8, !P2 ;  /* 0x000000080f00720c */ /* 0x002fc80005781270 */
[----:B0-----:R-:W0:Y:S01]  /*973e0*/  LDC R3, c[0x0][0x228] ;  /* 0x00008a00ff037b82 */ /* 0x001e220000000800 */
[----:B------:R-:W2:Y:S07]  /*973f0*/  LDL.LU.64 R248, [R1+0x1cb0] ;  /* 0x001cb00001f87983 */ /* 0x000eae0000300a00 */
[----:B------:R-:W1:Y:S01]  /*97400*/  LDC R2, c[0x0][0x228] ;  /* 0x00008a00ff027b82 */ /* 0x000e620000000800 */
[----:B------:R-:W-:Y:S01]  /*97410*/  ISETP.LT.AND P3, PT, R16, R5, !P2 ;  /* 0x000000051000720c */ /* 0x000fe20005761270 */
[----:B------:R1:W-:Y:S01]  /*97420*/  @P5 STG.E.U8 desc[UR60][R246.64], R226 ;  /* 0x000000e2f6005986 */ /* 0x0003e2000c10113c */
[----:B------:R-:W-:-:S02]  /*97430*/  ISETP.LT.AND P5, PT, R14, R4, !P2 ;  /* 0x000000040e00720c */ /* 0x000fc400057a1270 */
[----:B------:R-:W-:Y:S02]  /*97440*/  PRMT R5, R223, 0x7770, RZ ;  /* 0x00007770df057816 */ /* 0x000fe400000000ff */
[----:B------:R-:W-:Y:S01]  /*97450*/  ISETP.LT.AND P2, PT, R17, R6, !P2 ;  /* 0x000000061100720c */ /* 0x000fe20005741270 */
[----:B------:R-:W0:Y:S01]  /*97460*/  LDC R11, c[0x0][0x22c] ;  /* 0x00008b00ff0b7b82 */ /* 0x000e220000000800 */
[C---:B------:R-:W-:Y:S02]  /*97470*/  PRMT R8, R223.reuse, 0x7771, RZ ;  /* 0x00007771df087816 */ /* 0x040fe400000000ff */
[C---:B------:R-:W-:Y:S01]  /*97480*/  PRMT R19, R223.reuse, 0x7772, RZ ;  /* 0x00007772df137816 */ /* 0x040fe200000000ff */
[----:B----4-:R-:W-:Y:S01]  /*97490*/  @P4 STG.E.U8 desc[UR60][R244.64], R5 ;  /* 0x00000005f4004986 */ /* 0x010fe2000c10113c */
[----:B------:R-:W-:-:S03]  /*974a0*/  PRMT R223, R223, 0x7773, RZ ;  /* 0x00007773dfdf7816 */ /* 0x000fc600000000ff */
[----:B------:R4:W-:Y:S01]  /*974b0*/  @P3 STG.E.U8 desc[UR60][R34.64], R8 ;  /* 0x0000000822003986 */ /* 0x0009e2000c10113c */
[----:B---3--:R-:W-:Y:S01]  /*974c0*/  ISETP.LT.AND P3, PT, R15, R0, !P1 ;  /* 0x000000000f00720c */ /* 0x008fe20004f61270 */
[----:B------:R-:W3:Y:S02]  /*974d0*/  LDC R4, c[0x0][0x228] ;  /* 0x00008a00ff047b82 */ /* 0x000ee40000000800 */
[----:B------:R0:W-:Y:S01]  /*974e0*/  @P5 STG.E.U8 desc[UR60][R36.64], R19 ;  /* 0x0000001324005986 */ /* 0x0001e2000c10113c */
[----:B-1----:R-:W-:-:S03]  /*974f0*/  ISETP.LT.AND P5, PT, R16, R2, !P1 ;  /* 0x000000021000720c */ /* 0x002fc60004fa1270 */
[----:B------:R-:W3:Y:S01]  /*97500*/  LDL.LU.64 R246, [R1+0x1bd0] ;  /* 0x001bd00001f67983 */ /* 0x000ee20000300a00 */
[----:B------:R-:W-:Y:S01]  /*97510*/  PRMT R2, R227, 0x7770, RZ ;  /* 0x00007770e3027816 */ /* 0x000fe200000000ff */
[----:B------:R-:W-:Y:S01]  /*97520*/  VIADD R6, R10, 0xe8 ;  /* 0x000000e80a067836 */ /* 0x000fe20000000000 */
[----:B----4-:R-:W1:Y:S01]  /*97530*/  LDC R35, c[0x0][0x228] ;  /* 0x00008a00ff237b82 */ /* 0x010e620000000800 */
[----:B------:R-:W4:Y:S07]  /*97540*/  LDL.LU.64 R244, [R1+0x1b50] ;  /* 0x001b500001f47983 */ /* 0x000f2e0000300a00 */
[----:B------:R-:W1:Y:S08]  /*97550*/  LDC R0, c[0x0][0x228] ;  /* 0x00008a00ff007b82 */ /* 0x000e700000000800 */
[----:B------:R-:W1:Y:S08]  /*97560*/  LDC R8, c[0x0][0x228] ;  /* 0x00008a00ff087b82 */ /* 0x000e700000000800 */
[----:B0-----:R-:W0:Y:S08]  /*97570*/  LDC R19, c[0x0][0x228] ;  /* 0x00008a00ff137b82 */ /* 0x001e300000000800 */
[----:B------:R-:W0:Y:S01]  /*97580*/  LDC R5, c[0x0][0x22c] ;  /* 0x00008b00ff057b82 */ /* 0x000e220000000800 */
[----:B--2---:R2:W-:Y:S01]  /*97590*/  @P2 STG.E.U8 desc[UR60][R250.64], R223 ;  /* 0x000000dffa002986 */ /* 0x0045e2000c10113c */
[----:B------:R-:W-:-:S02]  /*975a0*/  ISETP.LT.AND P2, PT, R14, R3, !P1 ;  /* 0x000000030e00720c */ /* 0x000fc40004f41270 */
[----:B------:R-:W-:Y:S01]  /*975b0*/  PRMT R3, R227, 0x7771, RZ ;  /* 0x00007771e3037816 */ /* 0x000fe200000000ff */
[----:B--2---:R-:W2:Y:S04]  /*975c0*/  LDL.LU.64 R250, [R1+0x1ad0] ;  /* 0x001ad00001fa7983 */ /* 0x004ea80000300a00 */
[----:B------:R-:W-:Y:S04]  /*975d0*/  @P3 STG.E.U8 desc[UR60][R248.64], R2 ;  /* 0x00000002f8003986 */ /* 0x000fe8000c10113c */
[----:B------:R-:W2:Y:S04]  /*975e0*/  LDL.LU.64 R38, [R1+0x19f0] ;  /* 0x0019f00001267983 */ /* 0x000ea80000300a00 */
[----:B------:R1:W-:Y:S04]  /*975f0*/  @P5 STG.E.U8 desc[UR60][R228.64], R3 ;  /* 0x00000003e4005986 */ /* 0x0003e8000c10113c */
[----:B-1----:R-:W2:Y:S01]  /*97600*/  LDL.LU.64 R228, [R1+0x2d40] ;  /* 0x002d400001e47983 */ /* 0x002ea20000300a00 */
[----:B------:R-:W-:-:S02]  /*97610*/  ISETP.GE.AND P4, PT, R6, R11, PT ;  /* 0x0000000b0600720c */ /* 0x000fc40003f86270 */
[----:B------:R-:W1:Y:S01]  /*97620*/  LDC R6, c[0x0][0x228] ;  /* 0x00008a00ff067b82 */ /* 0x000e620000000800 */
[----:B---3--:R-:W-:Y:S01]  /*97630*/  ISETP.LT.AND P1, PT, R17, R4, !P1 ;  /* 0x000000041100720c */ /* 0x008fe20004f21270 */
[----:B------:R-:W3:Y:S06]  /*97640*/  LDL.LU.64 R248, [R1+0x1970] ;  /* 0x0019700001f87983 */ /* 0x000eec0000300a00 */
[----:B------:R-:W0:Y:S01]  /*97650*/  LDC R11, c[0x0][0x228] ;  /* 0x00008a00ff0b7b82 */ /* 0x000e220000000800 */
[C---:B------:R-:W-:Y:S02]  /*97660*/  PRMT R4, R227.reuse, 0x7772, RZ ;  /* 0x00007772e3047816 */ /* 0x040fe400000000ff */
[----:B------:R-:W-:-:S03]  /*97670*/  PRMT R227, R227, 0x7773, RZ ;  /* 0x00007773e3e37816 */ /* 0x000fc600000000ff */
[----:B------:R-:W-:Y:S04]  /*97680*/  @P2 STG.E.U8 desc[UR60][R246.64], R4 ;  /* 0x00000004f6002986 */ /* 0x000fe8000c10113c */
[----:B----4-:R4:W-:Y:S01]  /*97690*/  @P1 STG.E.U8 desc[UR60][R244.64], R227 ;  /* 0x000000e3f4001986 */ /* 0x0109e2000c10113c */
[----:B-1----:R-:W-:Y:S02]  /*976a0*/  ISETP.LT.AND P5, PT, R15, R6, !P4 ;  /* 0x000000060f00720c */ /* 0x002fe400067a1270 */
[----:B------:R-:W-:Y:S01]  /*976b0*/  ISETP.LT.AND P1, PT, R14, R35, !P4 ;  /* 0x000000230e00720c */ /* 0x000fe20006721270 */
[----:B------:R-:W-:Y:S01]  /*976c0*/  VIADD R37, R10, 0xe9 ;  /* 0x000000e90a257836 */ /* 0x000fe20000000000 */
[----:B------:R-:W1:Y:S01]  /*976d0*/  LDC R6, c[0x0][0x228] ;  /* 0x00008a00ff067b82 */ /* 0x000e620000000800 */
[----:B----4-:R-:W4:Y:S01]  /*976e0*/  LDL.LU.64 R244, [R1+0x18f0] ;  /* 0x0018f00001f47983 */ /* 0x010f220000300a00 */
[----:B0-----:R-:W-:-:S02]  /*976f0*/  ISETP.LT.AND P2, PT, R16, R11, !P4 ;  /* 0x0000000b1000720c */ /* 0x001fc40006741270 */
[----:B------:R-:W-:Y:S01]  /*97700*/  ISETP.LT.AND P4, PT, R17, R0, !P4 ;  /* 0x000000001100720c */ /* 0x000fe20006781270 */
[----:B------:R-:W4:Y:S03]  /*97710*/  LDL.LU.64 R42, [R1+0x1880] ;  /* 0x00188000012a7983 */ /* 0x000f260000300a00 */
[----:B------:R-:W0:Y:S08]  /*97720*/  LDC R11, c[0x0][0x228] ;  /* 0x00008a00ff0b7b82 */ /* 0x000e300000000800 */
[----:B------:R-:W1:Y:S08]  /*97730*/  LDC R4, c[0x0][0x22c] ;  /* 0x00008b00ff047b82 */ /* 0x000e700000000800 */
[----:B------:R-:W1:Y:S01]  /*97740*/  LDC R35, c[0x0][0x228] ;  /* 0x00008a00ff237b82 */ /* 0x000e620000000800 */
[----:B--2---:R-:W-:-:S02]  /*97750*/  PRMT R2, R228, 0x7770, RZ ;  /* 0x00007770e4027816 */ /* 0x004fc400000000ff */
[----:B------:R-:W-:-:S03]  /*97760*/  PRMT R0, R228, 0x7771, RZ ;  /* 0x00007771e4007816 */ /* 0x000fc600000000ff */
[----:B------:R2:W-:Y:S04]  /*97770*/  @P5 STG.E.U8 desc[UR60][R250.64], R2 ;  /* 0x00000002fa005986 */ /* 0x0005e8000c10113c */
[----:B------:R0:W-:Y:S04]  /*97780*/  @P2 STG.E.U8 desc[UR60][R232.64], R0 ;  /* 0x00000000e8002986 */ /* 0x0001e8000c10113c */
[----:B--2---:R-:W2:Y:S04]  /*97790*/  LDL.LU.64 R250, [R1+0x1820] ;  /* 0x0018200001fa7983 */ /* 0x004ea80000300a00 */
[----:B0-----:R-:W4:Y:S04]  /*977a0*/  LDL.LU.64 R232, [R1+0x2d38] ;  /* 0x002d380001e87983 */ /* 0x001f280000300a00 */
[----:B------:R-:W2:Y:S01]  /*977b0*/  LDL.LU.64 R246, [R1+0x17e0] ;  /* 0x0017e00001f67983 */ /* 0x000ea20000300a00 */
[----:B------:R-:W-:-:S02]  /*977c0*/  PRMT R3, R228, 0x7772, RZ ;  /* 0x00007772e4037816 */ /* 0x000fc400000000ff */
[----:B------:R-:W-:Y:S02]  /*977d0*/  PRMT R228, R228, 0x7773, RZ ;  /* 0x00007773e4e47816 */ /* 0x000fe400000000ff */
[----:B------:R-:W-:Y:S01]  /*977e0*/  ISETP.GE.AND P3, PT, R37, R12, PT ;  /* 0x0000000c2500720c */ /* 0x000fe20003f66270 */
[----:B------:R-:W-:Y:S03]  /*977f0*/  @P1 STG.E.U8 desc[UR60][R38.64], R3 ;  /* 0x0000000326001986 */ /* 0x000fe6000c10113c */
[----:B------:R-:W-:Y:S01]  /*97800*/  ISETP.LT.AND P2, PT, R15, R8, !P3 ;  /* 0x000000080f00720c */ /* 0x000fe20005f41270 */
[----:B---3--:R0:W-:Y:S01]  /*97810*/  @P4 STG.E.U8 desc[UR60][R248.64], R228 ;  /* 0x000000e4f8004986 */ /* 0x0081e2000c10113c */
[----:B------:R-:W-:Y:S01]  /*97820*/  ISETP.LT.AND P1, PT, R16, R19, !P3 ;  /* 0x000000131000720c */ /* 0x000fe20005f21270 */
[----:B------:R-:W-:Y:S01]  /*97830*/  VIADD R12, R10, 0xea ;  /* 0x000000ea0a0c7836 */ /* 0x000fe20000000000 */
[----:B------:R-:W-:Y:S01]  /*97840*/  ISETP.LT.AND P4, PT, R14, R11, !P3 ;  /* 0x0000000b0e00720c */ /* 0x000fe20005f81270 */
[----:B------:R-:W3:Y:S01]  /*97850*/  LDC R19, c[0x0][0x228] ;  /* 0x00008a00ff137b82 */ /* 0x000ee20000000800 */
[----:B0-----:R-:W3:Y:S07]  /*97860*/  LDL.LU.64 R248, [R1+0x1790] ;  /* 0x0017900001f87983 */ /* 0x001eee0000300a00 */
[----:B------:R-:W0:Y:S01]  /*97870*/  LDC R8, c[0x0][0x228] ;  /* 0x00008a00ff087b82 */ /* 0x000e220000000800 */
[----:B------:R-:W3:Y:S04]  /*97880*/  LDL.LU.64 R40, [R1+0x1700] ;  /* 0x0017000001287983 */ /* 0x000ee80000300a00 */
[----:B------:R-:W3:Y:S01]  /*97890*/  LDL.LU.64 R38, [R1+0x1690] ;  /* 0x0016900001267983 */ /* 0x000ee20000300a00 */
[----:B------:R-:W-:-:S02]  /*978a0*/  ISETP.GE.AND P5, PT, R12, R5, PT ;  /* 0x000000050c00720c */ /* 0x000fc40003fa6270 */
[----:B------:R-:W0:Y:S01]  /*978b0*/  LDC R12, c[0x0][0x228] ;  /* 0x00008a00ff0c7b82 */ /* 0x000e220000000800 */
[C---:B----4-:R-:W-:Y:S02]  /*978c0*/  PRMT R0, R232.reuse, 0x7770, RZ ;  /* 0x00007770e8007816 */ /* 0x050fe400000000ff */
[C---:B------:R-:W-:Y:S02]  /*978d0*/  PRMT R2, R232.reuse, 0x7771, RZ ;  /* 0x00007771e8027816 */ /* 0x040fe400000000ff */
[----:B------:R-:W-:Y:S01]  /*978e0*/  PRMT R3, R232, 0x7772, RZ ;  /* 0x00007772e8037816 */ /* 0x000fe200000000ff */
[----:B------:R4:W-:Y:S01]  /*978f0*/  @P2 STG.E.U8 desc[UR60][R244.64], R0 ;  /* 0x00000000f4002986 */ /* 0x0009e2000c10113c */
[----:B------:R-:W-:Y:S01]  /*97900*/  VIADD R11, R10, 0xeb ;  /* 0x000000eb0a0b7836 */ /* 0x000fe20000000000 */
[----:B-1----:R-:W-:Y:S01]  /*97910*/  ISETP.LT.AND P3, PT, R17, R6, !P3 ;  /* 0x000000061100720c */ /* 0x002fe20005f61270 */
[----:B------:R-:W1:Y:S01]  /*97920*/  LDC R5, c[0x0][0x22c] ;  /* 0x00008b00ff057b82 */ /* 0x000e620000000800 */
[----:B------:R-:W-:Y:S04]  /*97930*/  @P1 STG.E.U8 desc[UR60][R42.64], R2 ;  /* 0x000000022a001986 */ /* 0x000fe8000c10113c */
[----:B--2---:R2:W-:Y:S04]  /*97940*/  @P4 STG.E.U8 desc[UR60][R250.64], R3 ;  /* 0x00000003fa004986 */ /* 0x0045e8000c10113c */
[----:B----4-:R-:W4:Y:S01]  /*97950*/  LDL.LU.64 R244, [R1+0x1610] ;  /* 0x0016100001f47983 */ /* 0x010f220000300a00 */
[----:B------:R-:W-:Y:S01]  /*97960*/  ISETP.GE.AND P2, PT, R11, R4, PT ;  /* 0x000000040b00720c */ /* 0x000fe20003f46270 */
[----:B------:R-:W1:Y:S02]  /*97970*/  LDC R6, c[0x0][0x228] ;  /* 0x00008a00ff067b82 */ /* 0x000e640000000800 */
[----:B--2---:R-:W2:Y:S06]  /*97980*/  LDL.LU.64 R250, [R1+0x1588] ;  /* 0x0015880001fa7983 */ /* 0x004eac0000300a00 */
[----:B------:R-:W1:Y:S01]  /*97990*/  LDC R11, c[0x0][0x228] ;  /* 0x00008a00ff0b7b82 */ /* 0x000e620000000800 */
[----:B------:R-:W-:-:S02]  /*979a0*/  PRMT R232, R232, 0x7773, RZ ;  /* 0x00007773e8e87816 */ /* 0x000fc400000000ff */
[----:B0-----:R-:W-:Y:S02]  /*979b0*/  ISETP.LT.AND P1, PT, R15, R12, !P5 ;  /* 0x0000000c0f00720c */ /* 0x001fe40006f21270 */
[----:B------:R-:W-:Y:S01]  /*979c0*/  ISETP.LT.AND P4, PT, R16, R35, !P5 ;  /* 0x000000231000720c */ /* 0x000fe20006f81270 */
[----:B------:R0:W-:Y:S01]  /*979d0*/  @P3 STG.E.U8 desc[UR60][R246.64], R232 ;  /* 0x000000e8f6003986 */ /* 0x0001e2000c10113c */
[----:B---3--:R-:W-:Y:S01]  /*979e0*/  ISETP.LT.AND P3, PT, R14, R19, !P5 ;  /* 0x000000130e00720c */ /* 0x008fe20006f61270 */
[----:B------:R-:W3:Y:S01]  /*979f0*/  LDC R35, c[0x0][0x228] ;  /* 0x00008a00ff237b82 */ /* 0x000ee20000000800 */
[C---:B------:R-:W-:Y:S02]  /*97a00*/  PRMT R0, R229.reuse, 0x7770, RZ ;  /* 0x00007770e5007816 */ /* 0x040fe400000000ff */
[C---:B------:R-:W-:Y:S02]  /*97a10*/  PRMT R2, R229.reuse, 0x7771, RZ ;  /* 0x00007771e5027816 */ /* 0x040fe400000000ff */
[----:B------:R-:W-:-:S02]  /*97a20*/  PRMT R3, R229, 0x7772, RZ ;  /* 0x00007772e5037816 */ /* 0x000fc400000000ff */
[----:B------:R-:W-:Y:S01]  /*97a30*/  ISETP.LT.AND P5, PT, R17, R8, !P5 ;  /* 0x000000081100720c */ /* 0x000fe20006fa1270 */
[----:B------:R0:W-:Y:S01]  /*97a40*/  @P1 STG.E.U8 desc[UR60][R248.64], R0 ;  /* 0x00000000f8001986 */ /* 0x0001e2000c10113c */
[----:B------:R-:W3:Y:S03]  /*97a50*/  LDC R12, c[0x0][0x228] ;  /* 0x00008a00ff0c7b82 */ /* 0x000ee60000000800 */
[----:B------:R0:W-:Y:S01]  /*97a60*/  @P4 STG.E.U8 desc[UR60][R40.64], R2 ;  /* 0x0000000228004986 */ /* 0x0001e2000c10113c */
[----:B-1----:R-:W-:-:S03]  /*97a70*/  ISETP.LT.AND P4, PT, R15, R6, !P2 ;  /* 0x000000060f00720c */ /* 0x002fc60005781270 */
[----:B------:R1:W-:Y:S01]  /*97a80*/  @P3 STG.E.U8 desc[UR60][R38.64], R3 ;  /* 0x0000000326003986 */ /* 0x0003e2000c10113c */
[----:B------:R-:W-:Y:S01]  /*97a90*/  ISETP.LT.AND P3, PT, R16, R11, !P2 ;  /* 0x0000000b1000720c */ /* 0x000fe20005761270 */
[----:B------:R-:W3:Y:S01]  /*97aa0*/  LDC R19, c[0x0][0x228] ;  /* 0x00008a00ff137b82 */ /* 0x000ee20000000800 */
[----:B------:R-:W-:Y:S01]  /*97ab0*/  PRMT R229, R229, 0x7773, RZ ;  /* 0x00007773e5e57816 */ /* 0x000fe200000000ff */
[----:B0-----:R-:W3:Y:S01]  /*97ac0*/  LDL.LU.64 R246, [R1+0x14a8] ;  /* 0x0014a80001f67983 */ /* 0x001ee20000300a00 */
[C---:B------:R-:W-:Y:S02]  /*97ad0*/  PRMT R0, R233.reuse, 0x7770, RZ ;  /* 0x00007770e9007816 */ /* 0x040fe400000000ff */
[C---:B------:R-:W-:Y:S01]  /*97ae0*/  PRMT R2, R233.reuse, 0x7771, RZ ;  /* 0x00007771e9027816 */ /* 0x040fe200000000ff */
[----:B------:R-:W3:Y:S01]  /*97af0*/  LDL.LU.64 R248, [R1+0x1458] ;  /* 0x0014580001f87983 */ /* 0x000ee20000300a00 */
[----:B------:R-:W-:Y:S01]  /*97b00*/  VIADD R8, R10, 0xec ;  /* 0x000000ec0a087836 */ /* 0x000fe20000000000 */
[----:B------:R-:W0:Y:S01]  /*97b10*/  LDC R4, c[0x0][0x22c] ;  /* 0x00008b00ff047b82 */ /* 0x000e220000000800 */
[----:B-1----:R-:W-:-:S07]  /*97b20*/  PRMT R3, R233, 0x7772, RZ ;  /* 0x00007772e9037816 */ /* 0x002fce00000000ff */
[----:B------:R-:W1:Y:S08]  /*97b30*/  LDC R11, c[0x0][0x228] ;  /* 0x00008a00ff0b7b82 */ /* 0x000e700000000800 */
[----:B------:R-:W1:Y:S01]  /*97b40*/  LDC R6, c[0x0][0x228] ;  /* 0x00008a00ff067b82 */ /* 0x000e620000000800 */
[----:B----4-:R4:W-:Y:S04]  /*97b50*/  @P5 STG.E.U8 desc[UR60][R244.64], R229 ;  /* 0x000000e5f4005986 */ /* 0x0109e8000c10113c */
[----:B--2---:R-:W-:Y:S04]  /*97b60*/  @P4 STG.E.U8 desc[UR60][R250.64], R0 ;  /* 0x00000000fa004986 */ /* 0x004fe8000c10113c */
[----:B----4-:R-:W2:Y:S04]  /*97b70*/  LDL.LU.64 R244, [R1+0x1418] ;  /* 0x0014180001f47983 */ /* 0x010ea80000300a00 */
[----:B------:R-:W4:Y:S04]  /*97b80*/  LDL.LU.64 R40, [R1+0x1130] ;  /* 0x0011300001287983 */ /* 0x000f280000300a00 */
[----:B------:R0:W-:Y:S04]  /*97b90*/  @P3 STG.E.U8 desc[UR60][R230.64], R2 ;  /* 0x00000002e6003986 */ /* 0x0001e8000c10113c */
[----:B0-----:R-:W2:Y:S01]  /*97ba0*/  LDL.LU.64 R230, [R1+0x2d30] ;  /* 0x002d300001e67983 */ /* 0x001ea20000300a00 */
[----:B------:R-:W-:-:S02]  /*97bb0*/  ISETP.GE.AND P1, PT, R8, R5, PT ;  /* 0x000000050800720c */ /* 0x000fc40003f26270 */
[----:B------:R-:W0:Y:S01]  /*97bc0*/  LDC R8, c[0x0][0x228] ;  /* 0x00008a00ff087b82 */ /* 0x000e220000000800 */
[----:B---3--:R-:W-:Y:S01]  /*97bd0*/  ISETP.LT.AND P5, PT, R14, R35, !P2 ;  /* 0x000000230e00720c */ /* 0x008fe200057a1270 */
[----:B------:R-:W3:Y:S01]  /*97be0*/  LDL.LU.64 R250, [R1+0xef0] ;  /* 0x000ef00001fa7983 */ /* 0x000ee20000300a00 */
[----:B------:R-:W-:Y:S02]  /*97bf0*/  ISETP.LT.AND P2, PT, R17, R12, !P2 ;  /* 0x0000000c1100720c */ /* 0x000fe40005741270 */
[----:B------:R-:W-:-:S03]  /*97c00*/  PRMT R233, R233, 0x7773, RZ ;  /* 0x00007773e9e97816 */ /* 0x000fc600000000ff */
[----:B------:R-:W1:Y:S06]  /*97c10*/  LDC R12, c[0x0][0x228] ;  /* 0x00008a00ff0c7b82 */ /* 0x000e6c0000000800 */
[----:B------:R-:W-:Y:S01]  /*97c20*/  @P5 STG.E.U8 desc[UR60][R246.64], R3 ;  /* 0x00000003f6005986 */ /* 0x000fe2000c10113c */
[----:B------:R-:W-:Y:S01]  /*97c30*/  ISETP.LT.AND P5, PT, R16, R19, !P1 ;  /* 0x000000131000720c */ /* 0x000fe20004fa1270 */
[----:B------:R-:W3:Y:S01]  /*97c40*/  LDC R5, c[0x0][0x22c] ;  /* 0x00008b00ff057b82 */ /* 0x000ee20000000800 */
[----:B0-----:R-:W-:Y:S01]  /*97c50*/  ISETP.LT.AND P3, PT, R15, R8, !P1 ;  /* 0x000000080f00720c */ /* 0x001fe20004f61270 */
[----:B------:R0:W-:Y:S01]  /*97c60*/  @P2 STG.E.U8 desc[UR60][R248.64], R233 ;  /* 0x000000e9f8002986 */ /* 0x0001e2000c10113c */
[----:B--2---:R-:W-:-:S03]  /*97c70*/  PRMT R0, R230, 0x7770, RZ ;  /* 0x00007770e6007816 */ /* 0x004fc600000000ff */
[----:B0-----:R-:W2:Y:S01]  /*97c80*/  LDL.LU.64 R248, [R1+0xc68] ;  /* 0x000c680001f87983 */ /* 0x001ea20000300a00 */
[----:B------:R-:W-:Y:S01]  /*97c90*/  PRMT R2, R230, 0x7771, RZ ;  /* 0x00007771e6027816 */ /* 0x000fe200000000ff */
[----:B------:R-:W-:Y:S01]  /*97ca0*/  VIADD R35, R10, 0xed ;  /* 0x000000ed0a237836 */ /* 0x000fe20000000000 */
[----:B------:R-:W0:Y:S01]  /*97cb0*/  LDC R19, c[0x0][0x228] ;  /* 0x00008a00ff137b82 */ /* 0x000e220000000800 */
[----:B------:R-:W2:Y:S04]  /*97cc0*/  LDL.LU.64 R38, [R1+0xb20] ;  /* 0x000b200001267983 */ /* 0x000ea80000300a00 */
[----:B------:R-:W-:Y:S01]  /*97cd0*/  @P3 STG.E.U8 desc[UR60][R244.64], R0 ;  /* 0x00000000f4003986 */ /* 0x000fe2000c10113c */
[----:B------:R-:W-:Y:S02]  /*97ce0*/  PRMT R3, R230, 0x7772, RZ ;  /* 0x00007772e6037816 */ /* 0x000fe400000000ff */
[----:B------:R-:W2:Y:S01]  /*97cf0*/  LDC R8, c[0x0][0x228] ;  /* 0x00008a00ff087b82 */ /* 0x000ea20000000800 */
[----:B------:R-:W2:Y:S04]  /*97d00*/  LDL.LU.64 R246, [R1+0x9f8] ;  /* 0x0009f80001f67983 */ /* 0x000ea80000300a00 */
[----:B------:R1:W-:Y:S04]  /*97d10*/  @P5 STG.E.U8 desc[UR60][R234.64], R2 ;  /* 0x00000002ea005986 */ /* 0x0003e8000c10113c */
[----:B-1----:R-:W2:Y:S01]  /*97d20*/  LDL.LU.64 R234, [R1+0x2d28] ;  /* 0x002d280001ea7983 */ /* 0x002ea20000300a00 */
[----:B------:R-:W-:-:S02]  /*97d30*/  ISETP.GE.AND P4, PT, R35, R4, PT ;  /* 0x000000042300720c */ /* 0x000fc40003f86270 */
[----:B------:R-:W1:Y:S01]  /*97d40*/  LDC R35, c[0x0][0x228] ;  /* 0x00008a00ff237b82 */ /* 0x000e620000000800 */
[----:B------:R-:W-:Y:S01]  /*97d50*/  ISETP.LT.AND P2, PT, R14, R11, !P1 ;  /* 0x0000000b0e00720c */ /* 0x000fe20004f41270 */
[----:B------:R-:W2:Y:S01]  /*97d60*/  LDL.LU.64 R244, [R1+0x868] ;  /* 0x0008680001f47983 */ /* 0x000ea20000300a00 */
[----:B------:R-:W-:Y:S02]  /*97d70*/  ISETP.LT.AND P1, PT, R17, R6, !P1 ;  /* 0x000000061100720c */ /* 0x000fe40004f21270 */
[----:B------:R-:W-:Y:S02]  /*97d80*/  ISETP.LT.AND P5, PT, R15, R12, !P4 ;  /* 0x0000000c0f00720c */ /* 0x000fe400067a1270 */
[----:B------:R-:W-:Y:S01]  /*97d90*/  PRMT R230, R230, 0x7773, RZ ;  /* 0x00007773e6e67816 */ /* 0x000fe200000000ff */
[----:B------:R-:W2:Y:S06]  /*97da0*/  LDC R4, c[0x0][0x22c] ;  /* 0x00008b00ff047b82 */ /* 0x000eac0000000800 */
[----:B----4-:R-:W-:Y:S01]  /*97db0*/  @P2 STG.E.U8 desc[UR60][R40.64], R3 ;  /* 0x0000000328002986 */ /* 0x010fe2000c10113c */
[----:B------:R-:W-:Y:S01]  /*97dc0*/  VIADD R6, R10, 0xee ;  /* 0x000000ee0a067836 */ /* 0x000fe20000000000 */
[----:B------:R-:W4:Y:S02]  /*97dd0*/  LDC R11, c[0x0][0x228] ;  /* 0x00008a00ff0b7b82 */ /* 0x000f240000000800 */
[----:B---3--:R3:W-:Y:S01]  /*97de0*/  @P1 STG.E.U8 desc[UR60][R250.64], R230 ;  /* 0x000000e6fa001986 */ /* 0x0087e2000c10113c */
[----:B0-----:R-:W-:-:S02]  /*97df0*/  ISETP.LT.AND P1, PT, R14, R19, !P4 ;  /* 0x000000130e00720c */ /* 0x001fc40006721270 */
[----:B-1----:R-:W-:-:S03]  /*97e00*/  ISETP.LT.AND P2, PT, R16, R35, !P4 ;  /* 0x000000231000720c */ /* 0x002fc60006741270 */
[----:B------:R-:W0:Y:S01]  /*97e10*/  LDC R12, c[0x0][0x228] ;  /* 0x00008a00ff0c7b82 */ /* 0x000e220000000800 */
[----:B---3--:R-:W3:Y:S01]  /*97e20*/  LDL.LU.64 R250, [R1+0x720] ;  /* 0x0007200001fa7983 */ /* 0x008ee20000300a00 */
[----:B------:R-:W-:-:S06]  /*97e30*/  ISETP.GE.AND P3, PT, R6, R5, PT ;  /* 0x000000050600720c */ /* 0x000fcc0003f66270 */
[----:B------:R-:W1:Y:S01]  /*97e40*/  LDC R6, c[0x0][0x228] ;  /* 0x00008a00ff067b82 */ /* 0x000e620000000800 */
[----:B------:R-:W3:Y:S07]  /*97e50*/  LDL.LU.64 R40, [R1+0x5d8] ;  /* 0x0005d80001287983 */ /* 0x000eee0000300a00 */
[----:B------:R-:W0:Y:S01]  /*97e60*/  LDC R35, c[0x0][0x228] ;  /* 0x00008a00ff237b82 */ /* 0x000e220000000800 */
[C---:B--2---:R-:W-:Y:S02]  /*97e70*/  PRMT R0, R234.reuse, 0x7770, RZ ;  /* 0x00007770ea007816 */ /* 0x044fe400000000ff */
[----:B------:R-:W-:-:S02]  /*97e80*/  PRMT R2, R234, 0x7771, RZ ;  /* 0x00007771ea027816 */ /* 0x000fc400000000ff */
[----:B------:R-:W-:Y:S01]  /*97e90*/  PRMT R3, R234, 0x7772, RZ ;  /* 0x00007772ea037816 */ /* 0x000fe200000000ff */
[----:B------:R2:W-:Y:S01]  /*97ea0*/  @P5 STG.E.U8 desc[UR60][R248.64], R0 ;  /* 0x00000000f8005986 */ /* 0x0005e2000c10113c */
[----:B------:R-:W-:Y:S01]  /*97eb0*/  VIADD R19, R10, 0xef ;  /* 0x000000ef0a137836 */ /* 0x000fe20000000000 */
[----:B------:R-:W-:Y:S01]  /*97ec0*/  ISETP.LT.AND P4, PT, R17, R8, !P4 ;  /* 0x000000081100720c */ /* 0x000fe20006781270 */
[----:B------:R-:W3:Y:S01]  /*97ed0*/  LDC R5, c[0x0][0x22c] ;  /* 0x00008b00ff057b82 */ /* 0x000ee20000000800 */
[----:B--2---:R-:W2:Y:S04]  /*97ee0*/  LDL.LU.64 R248, [R1+0x490] ;  /* 0x0004900001f87983 */ /* 0x004ea80000300a00 */
[----:B------:R4:W-:Y:S01]  /*97ef0*/  @P2 STG.E.U8 desc[UR60][R38.64], R2 ;  /* 0x0000000226002986 */ /* 0x0009e2000c10113c */
[----:B------:R-:W-:-:S02]  /*97f00*/  ISETP.GE.AND P5, PT, R19, R4, PT ;  /* 0x000000041300720c */ /* 0x000fc40003fa6270 */
[----:B------:R-:W3:Y:S01]  /*97f10*/  LDC R8, c[0x0][0x228] ;  /* 0x00008a00ff087b82 */ /* 0x000ee20000000800 */
[----:B------:R1:W-:Y:S01]  /*97f20*/  @P1 STG.E.U8 desc[UR60][R246.64], R3 ;  /* 0x00000003f6001986 */ /* 0x0003e2000c10113c */
[----:B------:R-:W-:-:S06]  /*97f30*/  PRMT R234, R234, 0x7773, RZ ;  /* 0x00007773eaea7816 */ /* 0x000fcc00000000ff */
[----:B------:R-:W2:Y:S01]  /*97f40*/  LDC R19, c[0x0][0x228] ;  /* 0x00008a00ff137b82 */ /* 0x000ea20000000800 */
[----:B----4-:R-:W4:Y:S04]  /*97f50*/  LDL.LU.64 R38, [R1+0x2f0] ;  /* 0x0002f00001267983 */ /* 0x010f280000300a00 */
[----:B-1----:R-:W4:Y:S01]  /*97f60*/  LDL.LU.64 R246, [R1+0x260] ;  /* 0x0002600001f67983 */ /* 0x002f220000300a00 */
[----:B------:R-:W-:Y:S02]  /*97f70*/  ISETP.LT.AND P2, PT, R15, R6, !P3 ;  /* 0x000000060f00720c */ /* 0x000fe40005f41270 */
[----:B------:R-:W1:Y:S01]  /*97f80*/  LDC R4, c[0x0][0x22c] ;  /* 0x00008b00ff047b82 */ /* 0x000e620000000800 */
[----:B------:R-:W-:Y:S01]  /*97f90*/  ISETP.LT.AND P1, PT, R16, R11, !P3 ;  /* 0x0000000b1000720c */ /* 0x000fe20005f21270 */
[----:B------:R3:W-:Y:S01]  /*97fa0*/  @P4 STG.E.U8 desc[UR60][R244.64], R234 ;  /* 0x000000eaf4004986 */ /* 0x0007e2000c10113c */
[----:B0-----:R-:W-:-:S02]  /*97fb0*/  ISETP.LT.AND P4, PT, R14, R35, !P3 ;  /* 0x000000230e00720c */ /* 0x001fc40005f81270 */
[C---:B------:R-:W-:Y:S02]  /*97fc0*/  PRMT R0, R231.reuse, 0x7770, RZ ;  /* 0x00007770e7007816 */ /* 0x040fe400000000ff */
[C---:B------:R-:W-:Y:S01]  /*97fd0*/  PRMT R2, R231.reuse, 0x7771, RZ ;  /* 0x00007771e7027816 */ /* 0x040fe200000000ff */
[----:B------:R-:W0:Y:S01]  /*97fe0*/  LDC R11, c[0x0][0x228] ;  /* 0x00008a00ff0b7b82 */ /* 0x000e220000000800 */
[----:B------:R-:W-:Y:S02]  /*97ff0*/  PRMT R3, R231, 0x7772, RZ ;  /* 0x00007772e7037816 */ /* 0x000fe400000000ff */
[----:B------:R-:W-:Y:S01]  /*98000*/  ISETP.LT.AND P3, PT, R17, R12, !P3 ;  /* 0x0000000c1100720c */ /* 0x000fe20005f61270 */
[----:B---3--:R3:W-:Y:S04]  /*98010*/  @P2 STG.E.U8 desc[UR60][R250.64], R0 ;  /* 0x00000000fa002986 */ /* 0x0087e8000c10113c */
[----:B------:R3:W-:Y:S01]  /*98020*/  @P1 STG.E.U8 desc[UR60][R40.64], R2 ;  /* 0x0000000228001986 */ /* 0x0007e2000c10113c */
[----:B------:R-:W-:Y:S01]  /*98030*/  ISETP.LT.AND P1, PT, R15, R8, !P5 ;  /* 0x000000080f00720c */ /* 0x000fe20006f21270 */
[----:B------:R-:W1:Y:S01]  /*98040*/  LDC R6, c[0x0][0x228] ;  /* 0x00008a00ff067b82 */ /* 0x000e620000000800 */
[----:B------:R-:W-:Y:S01]  /*98050*/  PRMT R231, R231, 0x7773, RZ ;  /* 0x00007773e7e77816 */ /* 0x000fe200000000ff */
[----:B------:R-:W4:Y:S01]  /*98060*/  LDL.LU.64 R244, [R1+0x250] ;  /* 0x0002500001f47983 */ /* 0x000f220000300a00 */
[----:B---3--:R-:W-:-:S03]  /*98070*/  PRMT R0, R235, 0x7770, RZ ;  /* 0x00007770eb007816 */ /* 0x008fc600000000ff */
[----:B------:R-:W3:Y:S01]  /*98080*/  LDL.LU.64 R250, [R1+0x248] ;  /* 0x0002480001fa7983 */ /* 0x000ee20000300a00 */
[----:B------:R-:W-:Y:S01]  /*98090*/  VIADD R12, R10, 0xf0 ;  /* 0x000000f00a0c7836 */ /* 0x000fe20000000000 */
[----:B------:R-:W1:Y:S01]  /*980a0*/  LDC R35, c[0x0][0x228] ;  /* 0x00008a00ff237b82 */ /* 0x000e620000000800 */
[----:B------:R-:W-:Y:S01]  /*980b0*/  PRMT R2, R235, 0x7771, RZ ;  /* 0x00007771eb027816 */ /* 0x000fe200000000ff */
[----:B--2---:R2:W-:Y:S01]  /*980c0*/  @P4 STG.E.U8 desc[UR60][R248.64], R3 ;  /* 0x00000003f8004986 */ /* 0x0045e2000c10113c */
[----:B------:R-:W-:-:S05]  /*980d0*/  ISETP.LT.AND P4, PT, R16, R19, !P5 ;  /* 0x000000131000720c */ /* 0x000fca0006f81270 */
[----:B------:R-:W3:Y:S01]  /*980e0*/  LDC R8, c[0x0][0x228] ;  /* 0x00008a00ff087b82 */ /* 0x000ee20000000800 */
[----:B------:R-:W-:-:S07]  /*980f0*/  ISETP.GE.AND P2, PT, R12, R5, PT ;  /* 0x000000050c00720c */ /* 0x000fce0003f46270 */
[----:B------:R-:W3:Y:S01]  /*98100*/  LDC R12, c[0x0][0x228] ;  /* 0x00008a00ff0c7b82 */ /* 0x000ee20000000800 */
[----:B--2---:R-:W2:Y:S04]  /*98110*/  LDL.LU.64 R248, [R1+0x240] ;  /* 0x0002400001f87983 */ /* 0x004ea80000300a00 */
[----:B----4-:R4:W-:Y:S01]  /*98120*/  @P3 STG.E.U8 desc[UR60][R38.64], R231 ;  /* 0x000000e726003986 */ /* 0x0109e2000c10113c */
[----:B------:R-:W-:Y:S02]  /*98130*/  PRMT R3, R235, 0x7772, RZ ;  /* 0x00007772eb037816 */ /* 0x000fe400000000ff */
[----:B------:R-:W2:Y:S01]  /*98140*/  LDC R19, c[0x0][0x228] ;  /* 0x00008a00ff137b82 */ /* 0x000ea20000000800 */
[----:B------:R-:W-:Y:S04]  /*98150*/  @P1 STG.E.U8 desc[UR60][R246.64], R0 ;  /* 0x00000000f6001986 */ /* 0x000fe8000c10113c */
[----:B------:R0:W-:Y:S03]  /*98160*/  @P4 STG.E.U8 desc[UR60][R236.64], R2 ;  /* 0x00000002ec004986 */ /* 0x0001e6000c10113c */
[----:B------:R-:W2:Y:S01]  /*98170*/  LDC R5, c[0x0][0x22c] ;  /* 0x00008b00ff057b82 */ /* 0x000ea20000000800 */
[----:B----4-:R-:W4:Y:S04]  /*98180*/  LDL.LU.64 R38, [R1+0x230] ;  /* 0x0002300001267983 */ /* 0x010f280000300a00 */
[----:B0-----:R-:W2:Y:S01]  /*98190*/  LDL.LU.64 R236, [R1+0x2d20] ;  /* 0x002d200001ec7983 */ /* 0x001ea20000300a00 */
[----:B------:R-:W-:-:S02]  /*981a0*/  ISETP.LT.AND P3, PT, R14, R11, !P5 ;  /* 0x0000000b0e00720c */ /* 0x000fc40006f61270 */
[----:B-1----:R-:W-:Y:S01]  /*981b0*/  ISETP.LT.AND P5, PT, R17, R6, !P5 ;  /* 0x000000061100720c */ /* 0x002fe20006fa1270 */
[----:B------:R-:W4:Y:S01]  /*981c0*/  LDL.LU.64 R246, [R1+0x228] ;  /* 0x0002280001f67983 */ /* 0x000f220000300a00 */
[----:B---3--:R-:W-:Y:S02]  /*981d0*/  ISETP.LT.AND P4, PT, R15, R12, !P2 ;  /* 0x0000000c0f00720c */ /* 0x008fe40005781270 */
[----:B------:R-:W-:Y:S01]  /*981e0*/  PRMT R235, R235, 0x7773, RZ ;  /* 0x00007773ebeb7816 */ /* 0x000fe200000000ff */
[----:B------:R-:W-:Y:S01]  /*981f0*/  VIADD R11, R10, 0xf1 ;  /* 0x000000f10a0b7836 */ /* 0x000fe20000000000 */
[----:B------:R-:W0:Y:S05]  /*98200*/  LDC R6, c[0x0][0x228] ;  /* 0x00008a00ff067b82 */ /* 0x000e2a0000000800 */
[----:B------:R1:W-:Y:S01]  /*98210*/  @P3 STG.E.U8 desc[UR60][R244.64], R3 ;  /* 0x00000003f4003986 */ /* 0x0003e2000c10113c */
[----:B------:R-:W-:-:S02]  /*98220*/  ISETP.LT.AND P3, PT, R16, R35, !P2 ;  /* 0x000000231000720c */ /* 0x000fc40005761270 */
[----:B------:R-:W-:Y:S01]  /*98230*/  ISETP.GE.AND P1, PT, R11, R4, PT ;  /* 0x000000040b00720c */ /* 0x000fe20003f26270 */
[----:B------:R3:W-:Y:S01]  /*98240*/  @P5 STG.E.U8 desc[UR60][R250.64], R235 ;  /* 0x000000ebfa005986 */ /* 0x0007e2000c10113c */
[----:B------:R-:W4:Y:S03]  /*98250*/  LDC R11, c[0x0][0x228] ;  /* 0x00008a00ff0b7b82 */ /* 0x000f260000000800 */
[----:B-1----:R-:W4:Y:S05]  /*98260*/  LDL.LU.64 R244, [R1+0x220] ;  /* 0x0002200001f47983 */ /* 0x002f2a0000300a00 */
[----:B------:R-:W1:Y:S01]  /*98270*/  LDC R12, c[0x0][0x228] ;  /* 0x00008a00ff0c7b82 */ /* 0x000e620000000800 */
[----:B------:R-:W4:Y:S04]  /*98280*/  LDL.LU.64 R42, [R1+0x218] ;  /* 0x00021800012a7983 */ /* 0x000f280000300a00 */
[----:B---3--:R-:W3:Y:S01]  /*98290*/  LDL.LU.64 R250, [R1+0x210] ;  /* 0x0002100001fa7983 */ /* 0x008ee20000300a00 */
[----:B--2---:R-:W-:-:S02]  /*982a0*/  PRMT R0, R236, 0x7770, RZ ;  /* 0x00007770ec007816 */ /* 0x004fc400000000ff */
[----:B------:R-:W2:Y:S01]  /*982b0*/  LDC R4, c[0x0][0x22c] ;  /* 0x00008b00ff047b82 */ /* 0x000ea20000000800 */
[C---:B------:R-:W-:Y:S02]  /*982c0*/  PRMT R2, R236.reuse, 0x7771, RZ ;  /* 0x00007771ec027816 */ /* 0x040fe400000000ff */
[----:B------:R-:W-:Y:S04]  /*982d0*/  @P4 STG.E.U8 desc[UR60][R248.64], R0 ;  /* 0x00000000f8004986 */ /* 0x000fe8000c10113c */
[----:B------:R0:W-:Y:S01]  /*982e0*/  @P3 STG.E.U8 desc[UR60][R240.64], R2 ;  /* 0x00000002f0003986 */ /* 0x0001e2000c10113c */
[----:B------:R-:W-:Y:S01]  /*982f0*/  PRMT R3, R236, 0x7772, RZ ;  /* 0x00007772ec037816 */ /* 0x000fe200000000ff */
[----:B------:R-:W2:Y:S02]  /*98300*/  LDC R35, c[0x0][0x228] ;  /* 0x00008a00ff237b82 */ /* 0x000ea40000000800 */
[----:B0-----:R-:W3:Y:S01]  /*98310*/  LDL.LU.64 R240, [R1+0x2d18] ;  /* 0x002d180001f07983 */ /* 0x001ee20000300a00 */
[----:B------:R-:W-:-:S05]  /*98320*/  ISETP.LT.AND P5, PT, R14, R19, !P2 ;  /* 0x000000130e00720c */ /* 0x000fca00057a1270 */
[----:B------:R-:W0:Y:S01]  /*98330*/  LDC R19, c[0x0][0x228] ;  /* 0x00008a00ff137b82 */ /* 0x000e220000000800 */
[----:B------:R-:W-:Y:S01]  /*98340*/  ISETP.LT.AND P2, PT, R17, R8, !P2 ;  /* 0x000000081100720c */ /* 0x000fe20005741270 */
[----:B------:R-:W2:Y:S01]  /*98350*/  LDL.LU.64 R248, [R1+0x208] ;  /* 0x0002080001f87983 */ /* 0x000ea20000300a00 */
[----:B------:R-:W-:Y:S02]  /*98360*/  PRMT R236, R236, 0x7773, RZ ;  /* 0x00007773ecec7816 */ /* 0x000fe400000000ff */
[----:B------:R-:W-:-:S03]  /*98370*/  ISETP.LT.AND P3, PT, R15, R6, !P1 ;  /* 0x000000060f00720c */ /* 0x000fc60004f61270 */
[----:B----4-:R4:W-:Y:S01]  /*98380*/  @P5 STG.E.U8 desc[UR60][R38.64], R3 ;  /* 0x0000000326005986 */ /* 0x0109e2000c10113c */
[----:B------:R-:W-:Y:S01]  /*98390*/  ISETP.LT.AND P5, PT, R16, R11, !P1 ;  /* 0x0000000b1000720c */ /* 0x000fe20004fa1270 */
[----:B------:R-:W-:Y:S01]  /*983a0*/  VIADD R8, R10, 0xf2 ;  /* 0x000000f20a087836 */ /* 0x000fe20000000000 */
[----:B------:R-:W2:Y:S03]  /*983b0*/  LDC R11, c[0x0][0x228] ;  /* 0x00008a00ff0b7b82 */ /* 0x000ea60000000800 */
[----:B------:R1:W-:Y:S05]  /*983c0*/  @P2 STG.E.U8 desc[UR60][R246.64], R236 ;  /* 0x000000ecf6002986 */ /* 0x0003ea000c10113c */
[----:B------:R-:W2:Y:S01]  /*983d0*/  LDC R6, c[0x0][0x228] ;  /* 0x00008a00ff067b82 */ /* 0x000ea20000000800 */
[----:B----4-:R-:W4:Y:S01]  /*983e0*/  LDL.LU.64 R38, [R1+0x200] ;  /* 0x0002000001267983 */ /* 0x010f220000300a00 */
[----:B0-----:R-:W-:-:S03]  /*983f0*/  ISETP.LT.AND P2, PT, R14, R19, !P1 ;  /* 0x000000130e00720c */ /* 0x001fc60004f41270 */
[----:B------:R-:W4:Y:S04]  /*98400*/  LDL.LU.64 R40, [R1+0x1f8] ;  /* 0x0001f80001287983 */ /* 0x000f280000300a00 */
[----:B-1----:R-:W4:Y:S01]  /*98410*/  LDL.LU.64 R246, [R1+0x1f0] ;  /* 0x0001f00001f67983 */ /* 0x002f220000300a00 */
[----:B------:R-:W-:Y:S02]  /*98420*/  ISETP.GE.AND P4, PT, R8, R5, PT ;  /* 0x000000050800720c */ /* 0x000fe40003f86270 */
[----:B------:R-:W0:Y:S01]  /*98430*/  LDC R8, c[0x0][0x228] ;  /* 0x00008a00ff087b82 */ /* 0x000e220000000800 */
[C---:B---3--:R-:W-:Y:S02]  /*98440*/  PRMT R0, R240.reuse, 0x7770, RZ ;  /* 0x00007770f0007816 */ /* 0x048fe400000000ff */
[----:B------:R-:W-:-:S02]  /*98450*/  PRMT R2, R240, 0x7771, RZ ;  /* 0x00007771f0027816 */ /* 0x000fc400000000ff */
[----:B------:R-:W-:Y:S01]  /*98460*/  PRMT R3, R240, 0x7772, RZ ;  /* 0x00007772f0037816 */ /* 0x000fe200000000ff */
[----:B------:R1:W-:Y:S01]  /*98470*/  @P3 STG.E.U8 desc[UR60][R244.64], R0 ;  /* 0x00000000f4003986 */ /* 0x0003e2000c10113c */
[----:B------:R-:W-:Y:S01]  /*98480*/  VIADD R19, R10, 0xf3 ;  /* 0x000000f30a137836 */ /* 0x000fe20000000000 */
[----:B------:R-:W-:Y:S01]  /*98490*/  ISETP.LT.AND P1, PT, R17, R12, !P1 ;  /* 0x0000000c1100720c */ /* 0x000fe20004f21270 */
[----:B------:R-:W3:Y:S01]  /*984a0*/  LDC R5, c[0x0][0x22c] ;  /* 0x00008b00ff057b82 */ /* 0x000ee20000000800 */
[----:B------:R-:W-:Y:S04]  /*984b0*/  @P5 STG.E.U8 desc[UR60][R42.64], R2 ;  /* 0x000000022a005986 */ /* 0x000fe8000c10113c */
[----:B------:R0:W-:Y:S04]  /*984c0*/  @P2 STG.E.U8 desc[UR60][R250.64], R3 ;  /* 0x00000003fa002986 */ /* 0x0001e8000c10113c */
[----:B-1----:R-:W3:Y:S04]  /*984d0*/  LDL.LU.64 R244, [R1+0x1e8] ;  /* 0x0001e80001f47983 */ /* 0x002ee80000300a00 */
[----:B0-----:R-:W3:Y:S01]  /*984e0*/  LDL.LU.64 R250, [R1+0x1e0] ;  /* 0x0001e00001fa7983 */ /* 0x001ee20000300a00 */
[----:B--2---:R-:W-:-:S02]  /*984f0*/  ISETP.GE.AND P3, PT, R19, R4, PT ;  /* 0x000000041300720c */ /* 0x004fc40003f66270 */
[----:B------:R-:W0:Y:S01]  /*98500*/  LDC R4, c[0x0][0x228] ;  /* 0x00008a00ff047b82 */ /* 0x000e220000000800 */
[----:B------:R-:W-:-:S07]  /*98510*/  PRMT R240, R240, 0x7773, RZ ;  /* 0x00007773f0f07816 */ /* 0x000fce00000000ff */
[----:B------:R-:W1:Y:S01]  /*98520*/  LDC R19, c[0x0][0x228] ;  /* 0x00008a00ff137b82 */ /* 0x000e620000000800 */
[----:B------:R-:W-:Y:S01]  /*98530*/  ISETP.LT.AND P5, PT, R15, R8, !P4 ;  /* 0x000000080f00720c */ /* 0x000fe200067a1270 */
[----:B------:R2:W-:Y:S01]  /*98540*/  @P1 STG.E.U8 desc[UR60][R248.64], R240 ;  /* 0x000000f0f8001986 */ /* 0x0005e2000c10113c */
[----:B------:R-:W-:Y:S02]  /*98550*/  ISETP.LT.AND P2, PT, R16, R35, !P4 ;  /* 0x000000231000720c */ /* 0x000fe40006741270 */
[----:B------:R-:W-:Y:S02]  /*98560*/  ISETP.LT.AND P1, PT, R14, R11, !P4 ;  /* 0x0000000b0e00720c */ /* 0x000fe40006721270 */
[C---:B------:R-:W-:Y:S01]  /*98570*/  PRMT R0, R237.reuse, 0x7770, RZ ;  /* 0x00007770ed007816 */ /* 0x040fe200000000ff */
[----:B------:R-:W3:Y:S01]  /*98580*/  LDC R35, c[0x0][0x228] ;  /* 0x00008a00ff237b82 */ /* 0x000ee20000000800 */
[C---:B------:R-:W-:Y:S02]  /*98590*/  PRMT R2, R237.reuse, 0x7771, RZ ;  /* 0x00007771ed027816 */ /* 0x040fe400000000ff */
[----:B------:R-:W-:-:S02]  /*985a0*/  PRMT R3, R237, 0x7772, RZ ;  /* 0x00007772ed037816 */ /* 0x000fc400000000ff */
[----:B------:R-:W-:Y:S01]  /*985b0*/  ISETP.LT.AND P4, PT, R17, R6, !P4 ;  /* 0x000000061100720c */ /* 0x000fe20006781270 */
[----:B----4-:R4:W-:Y:S01]  /*985c0*/  @P5 STG.E.U8 desc[UR60][R38.64], R0 ;  /* 0x0000000026005986 */ /* 0x0109e2000c10113c */
[----:B------:R-:W-:Y:S01]  /*985d0*/  PRMT R237, R237, 0x7773, RZ ;  /* 0x00007773eded7816 */ /* 0x000fe200000000ff */
[----:B------:R-:W-:Y:S01]  /*985e0*/  VIADD R12, R10, 0xf4 ;  /* 0x000000f40a0c7836 */ /* 0x000fe20000000000 */
[----:B------:R-:W3:Y:S01]  /*985f0*/  LDC R8, c[0x0][0x228] ;  /* 0x00008a00ff087b82 */ /* 0x000ee20000000800 */
[----:B------:R4:W-:Y:S01]  /*98600*/  @P2 STG.E.U8 desc[UR60][R40.64], R2 ;  /* 0x0000000228002986 */ /* 0x0009e2000c10113c */
[----:B0-----:R-:W-:-:S03]  /*98610*/  ISETP.LT.AND P2, PT, R15, R4, !P3 ;  /* 0x000000040f00720c */ /* 0x001fc60005f41270 */
[----:B------:R0:W-:Y:S01]  /*98620*/  @P1 STG.E.U8 desc[UR60][R246.64], R3 ;  /* 0x00000003f6001986 */ /* 0x0001e2000c10113c */
[----:B-1----:R-:W-:Y:S02]  /*98630*/  ISETP.LT.AND P1, PT, R16, R19, !P3 ;  /* 0x000000131000720c */ /* 0x002fe40005f21270 */
[----:B------:R-:W1:Y:S01]  /*98640*/  LDC R6, c[0x0][0x228] ;  /* 0x00008a00ff067b82 */ /* 0x000e620000000800 */
[----:B--2---:R-:W2:Y:S01]  /*98650*/  LDL.LU.64 R248, [R1+0x1d0] ;  /* 0x0001d00001f87983 */ /* 0x004ea20000300a00 */
[C---:B----4-:R-:W-:Y:S02]  /*98660*/  PRMT R0, R241.reuse, 0x7770, RZ ;  /* 0x00007770f1007816 */ /* 0x050fe400000000ff */
[C---:B------:R-:W-:Y:S01]  /*98670*/  PRMT R2, R241.reuse, 0x7771, RZ ;  /* 0x00007771f1027816 */ /* 0x040fe200000000ff */
[----:B------:R-:W4:Y:S01]  /*98680*/  LDL.LU.64 R38, [R1+0x1c8] ;  /* 0x0001c80001267983 */ /* 0x000f220000300a00 */
[----:B---3--:R-:W-:Y:S02]  /*98690*/  ISETP.GE.AND P5, PT, R12, R5, PT ;  /* 0x000000050c00720c */ /* 0x008fe40003fa6270 */
[----:B------:R-:W3:Y:S01]  /*986a0*/  LDC R11, c[0x0][0x228] ;  /* 0x00008a00ff0b7b82 */ /* 0x000ee20000000800 */
[----:B0-----:R-:W4:Y:S07]  /*986b0*/  LDL.LU.64 R246, [R1+0x1c0] ;  /* 0x0001c00001f67983 */ /* 0x001f2e0000300a00 */
[----:B------:R-:W0:Y:S01]  /*986c0*/  LDC R5, c[0x0][0x228] ;  /* 0x00008a00ff057b82 */ /* 0x000e220000000800 */
[----:B------:R-:W-:-:S07]  /*986d0*/  PRMT R3, R241, 0x7772, RZ ;  /* 0x00007772f1037816 */ /* 0x000fce00000000ff */
[----:B------:R-:W4:Y:S01]  /*986e0*/  LDC R4, c[0x0][0x228] ;  /* 0x00008a00ff047b82 */ /* 0x000f220000000800 */
[----:B------:R1:W-:Y:S07]  /*986f0*/  @P4 STG.E.U8 desc[UR60][R244.64], R237 ;  /* 0x000000edf4004986 */ /* 0x0003ee000c10113c */
[----:B------:R-:W4:Y:S01]  /*98700*/  LDC R19, c[0x0][0x228] ;  /* 0x00008a00ff137b82 */ /* 0x000f220000000800 */
[----:B------:R-:W-:Y:S04]  /*98710*/  @P2 STG.E.U8 desc[UR60][R250.64], R0 ;  /* 0x00000000fa002986 */ /* 0x000fe8000c10113c */
[----:B-1----:R-:W4:Y:S04]  /*98720*/  LDL.LU.64 R244, [R1+0x1b8] ;  /* 0x0001b80001f47983 */ /* 0x002f280000300a00 */
[----:B------:R1:W-:Y:S04]  /*98730*/  @P1 STG.E.U8 desc[UR60][R238.64], R2 ;  /* 0x00000002ee001986 */ /* 0x0003e8000c10113c */
[----:B-1----:R-:W4:Y:S01]  /*98740*/  LDL.LU.64 R238, [R1+0x2d10] ;  /* 0x002d100001ee7983 */ /* 0x002f220000300a00 */
[----:B------:R-:W-:-:S02]  /*98750*/  ISETP.LT.AND P4, PT, R14, R35, !P3 ;  /* 0x000000230e00720c */ /* 0x000fc40005f81270 */
[----:B------:R-:W-:Y:S01]  /*98760*/  ISETP.LT.AND P3, PT, R17, R8, !P3 ;  /* 0x000000081100720c */ /* 0x000fe20005f61270 */
[----:B------:R-:W4:Y:S01]  /*98770*/  LDL.LU.64 R250, [R1+0x1a8] ;  /* 0x0001a80001fa7983 */ /* 0x000f220000300a00 */
[----:B------:R-:W-:Y:S01]  /*98780*/  ISETP.LT.AND P2, PT, R15, R6, !P5 ;  /* 0x000000060f00720c */ /* 0x000fe20006f41270 */
[----:B------:R-:W1:Y:S01]  /*98790*/  LDC R8, c[0x0][0x228] ;  /* 0x00008a00ff087b82 */ /* 0x000e620000000800 */
[----:B0-----:R-:W-:Y:S02]  /*987a0*/  ISETP.LT.AND P1, PT, R16, R5, !P5 ;  /* 0x000000051000720c */ /* 0x001fe40006f21270 */
[----:B------:R-:W-:-:S05]  /*987b0*/  PRMT R241, R241, 0x7773, RZ ;  /* 0x00007773f1f17816 */ /* 0x000fca00000000ff */
[----:B------:R-:W0:Y:S01]  /*987c0*/  LDC R35, c[0x0][0x228] ;  /* 0x00008a00ff237b82 */ /* 0x000e220000000800 */
[----:B--2---:R2:W-:Y:S01]  /*987d0*/  @P4 STG.E.U8 desc[UR60][R248.64], R3 ;  /* 0x00000003f8004986 */ /* 0x0045e2000c10113c */
[----:B---3--:R-:W-:-:S03]  /*987e0*/  ISETP.LT.AND P4, PT, R14, R11, !P5 ;  /* 0x0000000b0e00720c */ /* 0x008fc60006f81270 */
[----:B----4-:R-:W-:Y:S03]  /*987f0*/  @P3 STG.E.U8 desc[UR60][R38.64], R241 ;  /* 0x000000f126003986 */ /* 0x010fe6000c10113c */
[----:B------:R-:W3:Y:S01]  /*98800*/  LDC R6, c[0x0][0x228] ;  /* 0x00008a00ff067b82 */ /* 0x000ee20000000800 */
[----:B--2---:R-:W2:Y:S07]  /*98810*/  LDL.LU.64 R248, [R1+0x1a0] ;  /* 0x0001a00001f87983 */ /* 0x004eae0000300a00 */
[----:B------:R-:W4:Y:S01]  /*98820*/  LDC R5, c[0x0][0x228] ;  /* 0x00008a00ff057b82 */ /* 0x000f220000000800 */
[----:B------:R-:W4:Y:S04]  /*98830*/  LDL.LU.64 R42, [R1+0x198] ;  /* 0x00019800012a7983 */ /* 0x000f280000300a00 */
[----:B------:R-:W4:Y:S01]  /*98840*/  LDL.LU.64 R40, [R1+0x190] ;  /* 0x0001900001287983 */ /* 0x000f220000300a00 */
[----:B------:R-:W-:-:S02]  /*98850*/  PRMT R0, R238, 0x7770, RZ ;  /* 0x00007770ee007816 */ /* 0x000fc400000000ff */
[----:B------:R-:W4:Y:S01]  /*98860*/  LDC R11, c[0x0][0x228] ;  /* 0x00008a00ff0b7b82 */ /* 0x000f220000000800 */
[C---:B------:R-:W-:Y:S02]  /*98870*/  PRMT R2, R238.reuse, 0x7771, RZ ;  /* 0x00007771ee027816 */ /* 0x040fe400000000ff */
[----:B------:R-:W-:Y:S01]  /*98880*/  PRMT R3, R238, 0x7772, RZ ;  /* 0x00007772ee037816 */ /* 0x000fe200000000ff */
[----:B------:R1:W-:Y:S04]  /*98890*/  @P2 STG.E.U8 desc[UR60][R246.64], R0 ;  /* 0x00000000f6002986 */ /* 0x0003e8000c10113c */
[----:B------:R-:W-:Y:S04]  /*988a0*/  @P1 STG.E.U8 desc[UR60][R244.64], R2 ;  /* 0x00000002f4001986 */ /* 0x000fe8000c10113c */
[----:B------:R0:W-:Y:S04]  /*988b0*/  @P4 STG.E.U8 desc[UR60][R242.64], R3 ;  /* 0x00000003f2004986 */ /* 0x0001e8000c10113c */
[----:B-1----:R-:W4:Y:S04]  /*988c0*/  LDL.LU.64 R246, [R1+0x188] ;  /* 0x0001880001f67983 */ /* 0x002f280000300a00 */
[----:B0-----:R-:W3:Y:S01]  /*988d0*/  LDL.LU.64 R242, [R1+0x2d08] ;  /* 0x002d080001f27983 */ /* 0x001ee20000300a00 */
[----:B------:R-:W-:-:S02]  /*988e0*/  ISETP.LT.AND P5, PT, R17, R4, !P5 ;  /* 0x000000041100720c */ /* 0x000fc40006fa1270 */
[----:B------:R-:W-:Y:S01]  /*988f0*/  ISETP.LT.AND P2, PT, R15, R8, !P6 ;  /* 0x000000080f00720c */ /* 0x000fe20007741270 */
[----:B------:R-:W4:Y:S01]  /*98900*/  LDL.LU.64 R244, [R1+0x180] ;  /* 0x0001800001f47983 */ /* 0x000f220000300a00 */
[----:B------:R-:W-:Y:S01]  /*98910*/  PRMT R238, R238, 0x7773, RZ ;  /* 0x00007773eeee7816 */ /* 0x000fe200000000ff */
[----:B------:R-:W0:Y:S02]  /*98920*/  LDC R4, c[0x0][0x228] ;  /* 0x00008a00ff047b82 */ /* 0x000e240000000800 */
[----:B------:R-:W4:Y:S06]  /*98930*/  LDL.LU.64 R38, [R1+0x178] ;  /* 0x0001780001267983 */ /* 0x000f2c0000300a00 */
[----:B------:R1:W-:Y:S01]  /*98940*/  @P5 STG.E.U8 desc[UR60][R250.64], R238 ;  /* 0x000000eefa005986 */ /* 0x0003e2000c10113c */
[----:B------:R-:W0:Y:S03]  /*98950*/  LDC R8, c[0x0][0x228] ;  /* 0x00008a00ff087b82 */ /* 0x000e260000000800 */
[----:B-1----:R-:W4:Y:S01]  /*98960*/  LDL.LU.64 R250, [R1+0x170] ;  /* 0x0001700001fa7983 */ /* 0x002f220000300a00 */
[----:B------:R-:W-:-:S02]  /*98970*/  ISETP.LT.AND P1, PT, R16, R19, !P6 ;  /* 0x000000131000720c */ /* 0x000fc40007721270 */
[----:B------:R-:W-:Y:S01]  /*98980*/  ISETP.LT.AND P4, PT, R14, R35, !P6 ;  /* 0x000000230e00720c */ /* 0x000fe20007781270 */
[----:B------:R-:W-:Y:S01]  /*98990*/  VIADD R12, R10, 0xf7 ;  /* 0x000000f70a0c7836 */ /* 0x000fe20000000000 */
[----:B---3--:R-:W-:Y:S01]  /*989a0*/  PRMT R0, R242, 0x7770, RZ ;  /* 0x00007770f2007816 */ /* 0x008fe200000000ff */
[----:B------:R-:W1:Y:S04]  /*989b0*/  LDC R19, c[0x0][0x228] ;  /* 0x00008a00ff137b82 */ /* 0x000e680000000800 */
[----:B--2---:R2:W-:Y:S04]  /*989c0*/  @P2 STG.E.U8 desc[UR60][R248.64], R0 ;  /* 0x00000000f8002986 */ /* 0x0045e8000c10113c */
[----:B--2---:R-:W2:Y:S01]  /*989d0*/  LDL.LU.64 R248, [R1+0x168] ;  /* 0x0001680001f87983 */ /* 0x004ea20000300a00 */
[----:B------:R-:W-:-:S02]  /*989e0*/  ISETP.LT.AND P6, PT, R17, R6, !P6 ;  /* 0x000000061100720c */ /* 0x000fc400077c1270 */
[C---:B------:R-:W-:Y:S02]  /*989f0*/  PRMT R2, R242.reuse, 0x7771, RZ ;  /* 0x00007771f2027816 */ /* 0x040fe400000000ff */
[----:B------:R-:W-:-:S03]  /*98a00*/  PRMT R3, R242, 0x7772, RZ ;  /* 0x00007772f2037816 */ /* 0x000fc600000000ff */
[----:B----4-:R3:W-:Y:S01]  /*98a10*/  @P1 STG.E.U8 desc[UR60][R42.64], R2 ;  /* 0x000000022a001986 */ /* 0x0107e2000c10113c */
[----:B0-----:R-:W-:Y:S02]  /*98a20*/  ISETP.LT.AND P1, PT, R15, R4, !P0 ;  /* 0x000000040f00720c */ /* 0x001fe40004721270 */
[----:B------:R-:W-:Y:S01]  /*98a30*/  PRMT R242, R242, 0x7773, RZ ;  /* 0x00007773f2f27816 */ /* 0x000fe200000000ff */
[----:B------:R-:W-:Y:S01]  /*98a40*/  @P4 STG.E.U8 desc[UR60][R40.64], R3 ;  /* 0x0000000328004986 */ /* 0x000fe2000c10113c */
[----:B------:R-:W-:Y:S01]  /*98a50*/  ISETP.LT.AND P4, PT, R16, R5, !P0 ;  /* 0x000000051000720c */ /* 0x000fe20004781270 */
[----:B------:R-:W0:Y:S01]  /*98a60*/  LDC R4, c[0x0][0x228] ;  /* 0x00008a00ff047b82 */ /* 0x000e220000000800 */
[----:B------:R-:W-:Y:S01]  /*98a70*/  PRMT R0, R239, 0x7770, RZ ;  /* 0x00007770ef007816 */ /* 0x000fe200000000ff */
[----:B------:R4:W-:Y:S01]  /*98a80*/  @P6 STG.E.U8 desc[UR60][R246.64], R242 ;  /* 0x000000f2f6006986 */ /* 0x0009e2000c10113c */
[----:B------:R-:W-:Y:S02]  /*98a90*/  ISETP.LT.AND P6, PT, R14, R11, !P0 ;  /* 0x0000000b0e00720c */ /* 0x000fe400047c1270 */
[----:B------:R-:W-:Y:S01]  /*98aa0*/  ISETP.LT.AND P0, PT, R17, R8, !P0 ;  /* 0x000000081100720c */ /* 0x000fe20004701270 */
[----:B---3--:R-:W-:-:S02]  /*98ab0*/  VIADD R2, R10, 0xfa ;  /* 0x000000fa0a027836 */ /* 0x008fc40000000000 */
[----:B------:R3:W-:Y:S01]  /*98ac0*/  @P1 STG.E.U8 desc[UR60][R244.64], R0 ;  /* 0x00000000f4001986 */ /* 0x0007e2000c10113c */
[----:B------:R-:W-:Y:S01]  /*98ad0*/  ISETP.GE.AND P3, PT, R12, R13, PT ;  /* 0x0000000d0c00720c */ /* 0x000fe20003f66270 */
[----:B------:R-:W-:Y:S02]  /*98ae0*/  VIADD R6, R10, 0xf9 ;  /* 0x000000f90a067836 */ /* 0x000fe40000000000 */
[----:B----4-:R-:W4:Y:S01]  /*98af0*/  LDL.LU.64 R246, [R1+0x160] ;  /* 0x0001600001f67983 */ /* 0x010f220000300a00 */
[----:B------:R-:W-:Y:S02]  /*98b00*/  ISETP.GE.AND P1, PT, R2, R23, PT ;  /* 0x000000170200720c */ /* 0x000fe40003f26270 */
[C---:B------:R-:W-:Y:S01]  /*98b10*/  PRMT R3, R239.reuse, 0x7772, RZ ;  /* 0x00007772ef037816 */ /* 0x040fe200000000ff */
[----:B------:R-:W4:Y:S01]  /*98b20*/  LDL.LU.64 R40, [R1+0x158] ;  /* 0x0001580001287983 */ /* 0x000f220000300a00 */
[C---:B------:R-:W-:Y:S01]  /*98b30*/  PRMT R2, R239.reuse, 0x7771, RZ ;  /* 0x00007771ef027816 */ /* 0x040fe200000000ff */
[----:B------:R-:W-:Y:S01]  /*98b40*/  VIADD R12, R10, 0xf8 ;  /* 0x000000f80a0c7836 */ /* 0x000fe20000000000 */
[----:B------:R-:W-:Y:S01]  /*98b50*/  PRMT R239, R239, 0x7773, RZ ;  /* 0x00007773efef7816 */ /* 0x000fe200000000ff */
[----:B---3--:R-:W3:Y:S01]  /*98b60*/  LDL.LU.64 R244, [R1+0x150] ;  /* 0x0001500001f47983 */ /* 0x008ee20000300a00 */
[----:B------:R-:W-:Y:S01]  /*98b70*/  ISETP.GE.AND P2, PT, R6, R9, PT ;  /* 0x000000090600720c */ /* 0x000fe20003f46270 */
[----:B------:R-:W1:Y:S02]  /*98b80*/  LDC R11, c[0x0][0x228] ;  /* 0x00008a00ff0b7b82 */ /* 0x000e640000000800 */
[----:B------:R-:W3:Y:S04]  /*98b90*/  LDL.LU R36, [R1] ;  /* 0x0000000001247983 */ /* 0x000ee80000300800 */
[----:B------:R-:W-:Y:S01]  /*98ba0*/  @P4 STG.E.U8 desc[UR60][R38.64], R2 ;  /* 0x0000000226004986 */ /* 0x000fe2000c10113c */
[----:B------:R-:W-:Y:S01]  /*98bb0*/  ISETP.GE.AND P5, PT, R12, R7, PT ;  /* 0x000000070c00720c */ /* 0x000fe20003fa6270 */
[----:B------:R-:W1:Y:S02]  /*98bc0*/  LDC R9, c[0x0][0x228] ;  /* 0x00008a00ff097b82 */ /* 0x000e640000000800 */
[----:B------:R-:W3:Y:S04]  /*98bd0*/  LDL.LU.64 R42, [R1+0x148] ;  /* 0x00014800012a7983 */ /* 0x000ee80000300a00 */
[----:B------:R0:W-:Y:S02]  /*98be0*/  @P6 STG.E.U8 desc[UR60][R250.64], R3 ;  /* 0x00000003fa006986 */ /* 0x0001e4000c10113c */
[----:B------:R-:W1:Y:S08]  /*98bf0*/  LDC R7, c[0x0][0x228] ;  /* 0x00008a00ff077b82 */ /* 0x000e700000000800 */
[----:B------:R-:W1:Y:S01]  /*98c00*/  LDC R12, c[0x0][0x228] ;  /* 0x00008a00ff0c7b82 */ /* 0x000e620000000800 */
[----:B0-----:R-:W3:Y:S01]  /*98c10*/  LDL.LU.64 R250, [R1+0x140] ;  /* 0x0001400001fa7983 */ /* 0x001ee20000300a00 */
[----:B------:R-:W-:-:S02]  /*98c20*/  PRMT R0, R243, 0x7770, RZ ;  /* 0x00007770f3007816 */ /* 0x000fc400000000ff */
[----:B------:R-:W-:-:S04]  /*98c30*/  PRMT R8, R243, 0x7771, RZ ;  /* 0x00007771f3087816 */ /* 0x000fc800000000ff */
[----:B------:R-:W0:Y:S08]  /*98c40*/  LDC R13, c[0x0][0x228] ;  /* 0x00008a00ff0d7b82 */ /* 0x000e300000000800 */
[----:B------:R-:W0:Y:S01]  /*98c50*/  LDC R23, c[0x0][0x228] ;  /* 0x00008a00ff177b82 */ /* 0x000e220000000800 */
[----:B--2---:R2:W-:Y:S04]  /*98c60*/  @P0 STG.E.U8 desc[UR60][R248.64], R239 ;  /* 0x000000eff8000986 */ /* 0x0045e8000c10113c */
[----:B--2---:R-:W2:Y:S01]  /*98c70*/  LDL.LU.64 R248, [R1+0x138] ;  /* 0x0001380001f87983 */ /* 0x004ea20000300a00 */
[----:B------:R-:W-:-:S02]  /*98c80*/  ISETP.LT.AND P6, PT, R15, R4, !P3 ;  /* 0x000000040f00720c */ /* 0x000fc40005fc1270 */
[----:B-1----:R-:W-:Y:S01]  /*98c90*/  ISETP.LT.AND P4, PT, R16, R7, !P3 ;  /* 0x000000071000720c */ /* 0x002fe20005f81270 */
[----:B------:R-:W2:Y:S01]  /*98ca0*/  LDL.LU.64 R38, [R1+0x130] ;  /* 0x0001300001267983 */ /* 0x000ea20000300a00 */
[----:B------:R-:W-:Y:S02]  /*98cb0*/  ISETP.LT.AND P0, PT, R14, R9, !P3 ;  /* 0x000000090e00720c */ /* 0x000fe40005f01270 */
[----:B------:R-:W-:Y:S01]  /*98cc0*/  ISETP.LT.AND P3, PT, R17, R12, !P3 ;  /* 0x0000000c1100720c */ /* 0x000fe20005f61270 */
[----:B------:R-:W1:Y:S01]  /*98cd0*/  LDC R9, c[0x0][0x228] ;  /* 0x00008a00ff097b82 */ /* 0x000e620000000800 */
[----:B------:R-:W-:Y:S01]  /*98ce0*/  PRMT R2, R243, 0x7772, RZ ;  /* 0x00007772f3027816 */ /* 0x000fe200000000ff */
[----:B------:R0:W1:Y:S04]  /*98cf0*/  LDS.128 R4, [R18] ;  /* 0x0000000012047984 */ /* 0x0000680000000c00 */
[----:B----4-:R4:W-:Y:S01]  /*98d00*/  @P6 STG.E.U8 desc[UR60][R246.64], R0 ;  /* 0x00000000f6006986 */ /* 0x0109e2000c10113c */
[----:B------:R-:W-:Y:S01]  /*98d10*/  ISETP.LT.AND P6, PT, R15, R22, !P5 ;  /* 0x000000160f00720c */ /* 0x000fe20006fc1270 */
[----:B------:R-:W1:Y:S02]  /*98d20*/  LDC R12, c[0x0][0x228] ;  /* 0x00008a00ff0c7b82 */ /* 0x000e640000000800 */
[----:B------:R3:W-:Y:S01]  /*98d30*/  @P4 STG.E.U8 desc[UR60][R40.64], R8 ;  /* 0x0000000828004986 */ /* 0x0007e2000c10113c */
[----:B------:R-:W-:-:S02]  /*98d40*/  ISETP.LT.AND P4, PT, R16, R11, !P5 ;  /* 0x0000000b1000720c */ /* 0x000fc40006f81270 */
[----:B------:R-:W-:-:S03]  /*98d50*/  PRMT R243, R243, 0x7773, RZ ;  /* 0x00007773f3f37816 */ /* 0x000fc600000000ff */
[----:B0-----:R-:W0:Y:S01]  /*98d60*/  LDC R18, c[0x0][0x228] ;  /* 0x00008a00ff127b82 */ /* 0x001e220000000800 */
[----:B----4-:R-:W4:Y:S01]  /*98d70*/  LDL.LU.64 R246, [R1+0x128] ;  /* 0x0001280001f67983 */ /* 0x010f220000300a00 */
[C---:B---3--:R-:W-:Y:S02]  /*98d80*/  PRMT R3, R36.reuse, 0x7770, RZ ;  /* 0x0000777024037816 */ /* 0x048fe400000000ff */
[----:B------:R-:W-:Y:S01]  /*98d90*/  PRMT R0, R36, 0x7771, RZ ;  /* 0x0000777124007816 */ /* 0x000fe200000000ff */
[----:B------:R3:W-:Y:S03]  /*98da0*/  @P0 STG.E.U8 desc[UR60][R244.64], R2 ;  /* 0x00000002f4000986 */ /* 0x0007e6000c10113c */
[----:B------:R-:W0:Y:S01]  /*98db0*/  LDC R11, c[0x0][0x228] ;  /* 0x00008a00ff0b7b82 */ /* 0x000e220000000800 */
[----:B------:R-:W4:Y:S04]  /*98dc0*/  LDL.LU.64 R40, [R1+0x120] ;  /* 0x0001200001287983 */ /* 0x000f280000300a00 */
[----:B------:R-:W-:Y:S04]  /*98dd0*/  @P3 STG.E.U8 desc[UR60][R42.64], R243 ;  /* 0x000000f32a003986 */ /* 0x000fe8000c10113c */
[----:B---3--:R-:W3:Y:S04]  /*98de0*/  LDL.LU.64 R244, [R1+0x118] ;  /* 0x0001180001f47983 */ /* 0x008ee80000300a00 */
[----:B------:R1:W-:Y:S04]  /*98df0*/  @P6 STG.E.U8 desc[UR60][R250.64], R3 ;  /* 0x00000003fa006986 */ /* 0x0003e8000c10113c */
[----:B-1----:R-:W3:Y:S04]  /*98e00*/  LDL.LU.64 R250, [R1+0x110] ;  /* 0x0001100001fa7983 */ /* 0x002ee80000300a00 */
[----:B--2---:R1:W-:Y:S04]  /*98e10*/  @P4 STG.E.U8 desc[UR60][R248.64], R0 ;  /* 0x00000000f8004986 */ /* 0x0043e8000c10113c */
[----:B-1----:R-:W2:Y:S01]  /*98e20*/  LDL.LU.64 R248, [R1+0x108] ;  /* 0x0001080001f87983 */ /* 0x002ea20000300a00 */
[----:B------:R-:W-:-:S02]  /*98e30*/  ISETP.LT.AND P3, PT, R14, R9, !P5 ;  /* 0x000000090e00720c */ /* 0x000fc40006f61270 */
[----:B------:R-:W-:Y:S01]  /*98e40*/  ISETP.LT.AND P5, PT, R17, R24, !P5 ;  /* 0x000000181100720c */ /* 0x000fe20006fa1270 */
[----:B------:R-:W2:Y:S01]  /*98e50*/  LDL.LU R252, [R1+0x4] ;  /* 0x0000040001fc7983 */ /* 0x000ea20000300800 */
[C---:B------:R-:W-:Y:S01]  /*98e60*/  PRMT R2, R36.reuse, 0x7772, RZ ;  /* 0x0000777224027816 */ /* 0x040fe200000000ff */
[----:B------:R-:W1:Y:S01]  /*98e70*/  LDC R9, c[0x0][0x228] ;  /* 0x00008a00ff097b82 */ /* 0x000e620000000800 */
[----:B------:R-:W-:Y:S02]  /*98e80*/  PRMT R8, R36, 0x7773, RZ ;  /* 0x0000777324087816 */ /* 0x000fe400000000ff */
[----:B------:R-:W-:Y:S02]  /*98e90*/  ISETP.LT.AND P6, PT, R15, R12, !P2 ;  /* 0x0000000c0f00720c */ /* 0x000fe400057c1270 */
[----:B------:R-:W-:-:S03]  /*98ea0*/  ISETP.LT.AND P4, PT, R16, R13, !P2 ;  /* 0x0000000d1000720c */ /* 0x000fc60005781270 */
[----:B------:R0:W-:Y:S01]  /*98eb0*/  @P3 STG.E.U8 desc[UR60][R38.64], R2 ;  /* 0x0000000226003986 */ /* 0x0001e2000c10113c */
[----:B------:R-:W-:Y:S01]  /*98ec0*/  PRMT R0, R4, 0x7770, RZ ;  /* 0x0000777004007816 */ /* 0x000fe200000000ff */
[----:B------:R-:W1:Y:S02]  /*98ed0*/  LDC R12, c[0x0][0x228] ;  /* 0x00008a00ff0c7b82 */ /* 0x000e640000000800 */
[----:B----4-:R4:W-:Y:S01]  /*98ee0*/  @P5 STG.E.U8 desc[UR60][R246.64], R8 ;  /* 0x00000008f6005986 */ /* 0x0109e2000c10113c */
[----:B0-----:R-:W-:Y:S02]  /*98ef0*/  ISETP.LT.AND P5, PT, R14, R11, !P2 ;  /* 0x0000000b0e00720c */ /* 0x001fe400057a1270 */
[----:B------:R-:W-:Y:S02]  /*98f00*/  ISETP.LT.AND P2, PT, R17, R18, !P2 ;  /* 0x000000121100720c */ /* 0x000fe40005741270 */
[C---:B------:R-:W-:Y:S01]  /*98f10*/  PRMT R3, R4.reuse, 0x7771, RZ ;  /* 0x0000777104037816 */ /* 0x040fe200000000ff */
[----:B------:R-:W0:Y:S01]  /*98f20*/  LDC R13, c[0x0][0x228] ;  /* 0x00008a00ff0d7b82 */ /* 0x000e220000000800 */
[----:B------:R-:W2:Y:S04]  /*98f30*/  LDL.LU.64 R38, [R1+0x100] ;  /* 0x0001000001267983 */ /* 0x000ea80000300a00 */
[----:B------:R-:W2:Y:S01]  /*98f40*/  LDL.LU.64 R42, [R1+0xf8] ;  /* 0x0000f800012a7983 */ /* 0x000ea20000300a00 */
[----:B------:R-:W-:Y:S01]  /*98f50*/  PRMT R2, R4, 0x7772, RZ ;  /* 0x0000777204027816 */ /* 0x000fe200000000ff */
[----:B------:R-:W-:Y:S01]  /*98f60*/  VIADD R22, R10, 0xfb ;  /* 0x000000fb0a167836 */ /* 0x000fe20000000000 */
[----:B------:R-:W0:Y:S01]  /*98f70*/  LDC R18, c[0x0][0x228] ;  /* 0x00008a00ff127b82 */ /* 0x000e220000000800 */
[----:B----4-:R-:W4:Y:S01]  /*98f80*/  LDL.LU.64 R246, [R1+0xf0] ;  /* 0x0000f00001f67983 */ /* 0x010f220000300a00 */
[----:B------:R-:W-:-:S03]  /*98f90*/  PRMT R4, R4, 0x7773, RZ ;  /* 0x0000777304047816 */ /* 0x000fc600000000ff */
[----:B------:R-:W-:Y:S03]  /*98fa0*/  @P6 STG.E.U8 desc[UR60][R40.64], R0 ;  /* 0x0000000028006986 */ /* 0x000fe6000c10113c */
[----:B------:R-:W0:Y:S01]  /*98fb0*/  LDC R11, c[0x0][0x228] ;  /* 0x00008a00ff0b7b82 */ /* 0x000e220000000800 */
[----:B---3--:R3:W-:Y:S07]  /*98fc0*/  @P4 STG.E.U8 desc[UR60][R244.64], R3 ;  /* 0x00000003f4004986 */ /* 0x0087ee000c10113c */
[----:B------:R-:W4:Y:S01]  /*98fd0*/  LDC R8, c[0x0][0x228] ;  /* 0x00008a00ff087b82 */ /* 0x000f220000000800 */
[----:B------:R1:W-:Y:S04]  /*98fe0*/  @P5 STG.E.U8 desc[UR60][R250.64], R2 ;  /* 0x00000002fa005986 */ /* 0x0003e8000c10113c */
[----:B---3--:R-:W3:Y:S03]  /*98ff0*/  LDL.LU.64 R244, [R1+0xe8] ;  /* 0x0000e80001f47983 */ /* 0x008ee60000300a00 */
[----:B------:R-:W3:Y:S01]  /*99000*/  LDC R24, c[0x0][0x228] ;  /* 0x00008a00ff187b82 */ /* 0x000ee20000000800 */
[----:B-1----:R-:W3:Y:S04]  /*99010*/  LDL.LU.64 R250, [R1+0xe0] ;  /* 0x0000e00001fa7983 */ /* 0x002ee80000300a00 */
[----:B--2---:R1:W-:Y:S04]  /*99020*/  @P2 STG.E.U8 desc[UR60][R248.64], R4 ;  /* 0x00000004f8002986 */ /* 0x0043e8000c10113c */
[----:B-1----:R-:W2:Y:S01]  /*99030*/  LDL.LU.64 R248, [R1+0xd8] ;  /* 0x0000d80001f87983 */ /* 0x002ea20000300a00 */
[----:B------:R-:W-:Y:S01]  /*99040*/  ISETP.GE.AND P0, PT, R22, R25, PT ;  /* 0x000000191600720c */ /* 0x000fe20003f06270 */
[----:B------:R-:W-:Y:S01]  /*99050*/  VIADD R22, R10, 0xfc ;  /* 0x000000fc0a167836 */ /* 0x000fe20000000000 */
[----:B------:R-:W-:Y:S01]  /*99060*/  ISETP.LT.AND P4, PT, R15, R12, !P1 ;  /* 0x0000000c0f00720c */ /* 0x000fe20004f81270 */
[----:B------:R-:W2:Y:S01]  /*99070*/  LDL.LU.64 R40, [R1+0xd0] ;  /* 0x0000d00001287983 */ /* 0x000ea20000300a00 */
[----:B------:R-:W-:Y:S01]  /*99080*/  ISETP.LT.AND P5, PT, R16, R9, !P1 ;  /* 0x000000091000720c */ /* 0x000fe20004fa1270 */
[----:B------:R-:W1:Y:S01]  /*99090*/  LDC R25, c[0x0][0x228] ;  /* 0x00008a00ff197b82 */ /* 0x000e620000000800 */
[----:B------:R-:W-:-:S07]  /*990a0*/  ISETP.GE.AND P3, PT, R22, R27, PT ;  /* 0x0000001b1600720c */ /* 0x000fce0003f66270 */
[----:B------:R-:W3:Y:S01]  /*990b0*/  LDC R22, c[0x0][0x228] ;  /* 0x00008a00ff167b82 */ /* 0x000ee20000000800 */
[----:B0-----:R-:W-:Y:S02]  /*990c0*/  ISETP.LT.AND P6, PT, R14, R13, !P1 ;  /* 0x0000000d0e00720c */ /* 0x001fe40004fc1270 */
[C---:B------:R-:W-:Y:S02]  /*990d0*/  PRMT R0, R252.reuse, 0x7770, RZ ;  /* 0x00007770fc007816 */ /* 0x040fe400000000ff */
[C---:B------:R-:W-:Y:S02]  /*990e0*/  PRMT R3, R252.reuse, 0x7771, RZ ;  /* 0x00007771fc037816 */ /* 0x040fe400000000ff */
[C---:B------:R-:W-:Y:S01]  /*990f0*/  PRMT R2, R252.reuse, 0x7772, RZ ;  /* 0x00007772fc027816 */ /* 0x040fe200000000ff */
[----:B------:R0:W-:Y:S01]  /*99100*/  @P4 STG.E.U8 desc[UR60][R38.64], R0 ;  /* 0x0000000026004986 */ /* 0x0001e2000c10113c */
[----:B------:R-:W-:Y:S01]  /*99110*/  PRMT R4, R252, 0x7773, RZ ;  /* 0x00007773fc047816 */ /* 0x000fe200000000ff */
[----:B------:R-:W1:Y:S02]  /*99120*/  LDC R9, c[0x0][0x228] ;  /* 0x00008a00ff097b82 */ /* 0x000e640000000800 */
[----:B------:R-:W-:Y:S01]  /*99130*/  @P5 STG.E.U8 desc[UR60][R42.64], R3 ;  /* 0x000000032a005986 */ /* 0x000fe2000c10113c */
[----:B------:R-:W-:-:S03]  /*99140*/  ISETP.LT.AND P5, PT, R16, R11, !P0 ;  /* 0x0000000b1000720c */ /* 0x000fc600047a1270 */
[----:B----4-:R4:W-:Y:S01]  /*99150*/  @P6 STG.E.U8 desc[UR60][R246.64], R2 ;  /* 0x00000002f6006986 */ /* 0x0109e2000c10113c */
[----:B------:R-:W-:Y:S01]  /*99160*/  ISETP.LT.AND P6, PT, R15, R18, !P0 ;  /* 0x000000120f00720c */ /* 0x000fe200047c1270 */
[----:B------:R-:W-:Y:S01]  /*99170*/  VIADD R12, R10, 0xfd ;  /* 0x000000fd0a0c7836 */ /* 0x000fe20000000000 */
[----:B------:R-:W1:Y:S01]  /*99180*/  LDC R11, c[0x0][0x228] ;  /* 0x00008a00ff0b7b82 */ /* 0x000e620000000800 */
[----:B0-----:R-:W2:Y:S01]  /*99190*/  LDL.LU.64 R38, [R1+0xc8] ;  /* 0x0000c80001267983 */ /* 0x001ea20000300a00 */
[----:B---3--:R-:W-:Y:S02]  /*991a0*/  ISETP.LT.AND P1, PT, R17, R22, !P1 ;  /* 0x000000161100720c */ /* 0x008fe40004f21270 */
[----:B------:R-:W-:-:S04]  /*991b0*/  PRMT R0, R5, 0x7770, RZ ;  /* 0x0000777005007816 */ /* 0x000fc800000000ff */
[----:B------:R-:W0:Y:S01]  /*991c0*/  LDC R13, c[0x0][0x228] ;  /* 0x00008a00ff0d7b82 */ /* 0x000e220000000800 */
[----:B----4-:R-:W3:Y:S01]  /*991d0*/  LDL.LU R246, [R1+0x8] ;  /* 0x0000080001f67983 */ /* 0x010ee20000300800 */
[----:B------:R-:W-:-:S03]  /*991e0*/  PRMT R2, R5, 0x7771, RZ ;  /* 0x0000777105027816 */ /* 0x000fc600000000ff */
[----:B------:R-:W4:Y:S01]  /*991f0*/  LDL.LU R252, [R1+0xc] ;  /* 0x00000c0001fc7983 */ /* 0x000f220000300800 */
[----:B------:R-:W-:Y:S02]  /*99200*/  ISETP.GE.AND P2, PT, R12, R29, PT ;  /* 0x0000001d0c00720c */ /* 0x000fe40003f46270 */
[----:B------:R-:W0:Y:S01]  /*99210*/  LDC R12, c[0x0][0x228] ;  /* 0x00008a00ff0c7b82 */ /* 0x000e220000000800 */
[----:B------:R1:W-:Y:S04]  /*99220*/  @P1 STG.E.U8 desc[UR60][R244.64], R4 ;  /* 0x00000004f4001986 */ /* 0x0003e8000c10113c */
[----:B------:R1:W-:Y:S01]  /*99230*/  @P6 STG.E.U8 desc[UR60][R250.64], R0 ;  /* 0x00000000fa006986 */ /* 0x0003e2000c10113c */
[----:B------:R-:W-:Y:S01]  /*99240*/  PRMT R3, R5, 0x7772, RZ ;  /* 0x0000777205037816 */ /* 0x000fe200000000ff */
[----:B------:R-:W-:Y:S01]  /*99250*/  VIADD R18, R10, 0xfe ;  /* 0x000000fe0a127836 */ /* 0x000fe20000000000 */
[----:B------:R-:W4:Y:S01]  /*99260*/  LDC R22, c[0x0][0x228] ;  /* 0x00008a00ff167b82 */ /* 0x000f220000000800 */
[----:B-1----:R-:W4:Y:S04]  /*99270*/  LDL.LU.64 R244, [R1+0xc0] ;  /* 0x0000c00001f47983 */ /* 0x002f280000300a00 */
[----:B------:R-:W4:Y:S04]  /*99280*/  LDL.LU.64 R250, [R1+0xb8] ;  /* 0x0000b80001fa7983 */ /* 0x000f280000300a00 */
[----:B--2---:R1:W-:Y:S04]  /*99290*/  @P5 STG.E.U8 desc[UR60][R248.64], R2 ;  /* 0x00000002f8005986 */ /* 0x0043e8000c10113c */
[----:B-1----:R-:W2:Y:S01]  /*992a0*/  LDL.LU.64 R248, [R1+0xb0] ;  /* 0x0000b00001f87983 */ /* 0x002ea20000300a00 */
[----:B------:R-:W-:-:S02]  /*992b0*/  ISETP.LT.AND P1, PT, R14, R9, !P0 ;  /* 0x000000090e00720c */ /* 0x000fc40004721270 */
[----:B------:R-:W-:Y:S01]  /*992c0*/  ISETP.LT.AND P0, PT, R17, R8, !P0 ;  /* 0x000000081100720c */ /* 0x000fe20004701270 */
[----:B------:R-:W2:Y:S04]  /*992d0*/  LDL.LU.64 R52, [R1+0xa8] ;  /* 0x0000a80001347983 */ /* 0x000ea80000300a00 */
[----:B------:R-:W2:Y:S01]  /*992e0*/  LDL.LU.64 R50, [R1+0x98] ;  /* 0x0000980001327983 */ /* 0x000ea20000300a00 */
[----:B------:R-:W-:-:S03]  /*992f0*/  PRMT R5, R5, 0x7773, RZ ;  /* 0x0000777305057816 */ /* 0x000fc600000000ff */
[----:B------:R-:W2:Y:S01]  /*99300*/  LDL.LU.64 R46, [R1+0x90] ;  /* 0x00009000012e7983 */ /* 0x000ea20000300a00 */
[----:B0-----:R-:W-:Y:S02]  /*99310*/  ISETP.LT.AND P5, PT, R15, R12, !P3 ;  /* 0x0000000c0f00720c */ /* 0x001fe40005fa1270 */
[C---:B---3--:R-:W-:Y:S01]  /*99320*/  PRMT R0, R246.reuse, 0x7770, RZ ;  /* 0x00007770f6007816 */ /* 0x048fe200000000ff */
[----:B------:R-:W3:Y:S01]  /*99330*/  LDL.LU.64 R48, [R1+0x58] ;  /* 0x0000580001307983 */ /* 0x000ee20000300a00 */
[----:B------:R-:W-:Y:S01]  /*99340*/  PRMT R2, R246, 0x7771, RZ ;  /* 0x00007771f6027816 */ /* 0x000fe200000000ff */
[----:B------:R-:W0:Y:S02]  /*99350*/  LDC R12, c[0x0][0x228] ;  /* 0x00008a00ff0c7b82 */ /* 0x000e240000000800 */
[----:B------:R-:W3:Y:S04]  /*99360*/  LDL.LU.64 R44, [R1+0x50] ;  /* 0x00005000012c7983 */ /* 0x000ee80000300a00 */
[----:B------:R1:W-:Y:S01]  /*99370*/  @P1 STG.E.U8 desc[UR60][R40.64], R3 ;  /* 0x0000000328001986 */ /* 0x0003e2000c10113c */
[----:B------:R-:W-:-:S02]  /*99380*/  ISETP.LT.AND P1, PT, R16, R11, !P3 ;  /* 0x0000000b1000720c */ /* 0x000fc40005f21270 */
[----:B------:R-:W-:Y:S01]  /*99390*/  PRMT R4, R246, 0x7773, RZ ;  /* 0x00007773f6047816 */ /* 0x000fe200000000ff */
[----:B------:R4:W-:Y:S01]  /*993a0*/  @P0 STG.E.U8 desc[UR60][R38.64], R5 ;  /* 0x0000000526000986 */ /* 0x0009e2000c10113c */
[----:B------:R-:W-:Y:S01]  /*993b0*/  ISETP.LT.AND P0, PT, R14, R13, !P3 ;  /* 0x0000000d0e00720c */ /* 0x000fe20005f01270 */
[----:B------:R-:W0:Y:S02]  /*993c0*/  LDC R11, c[0x0][0x228] ;  /* 0x00008a00ff0b7b82 */ /* 0x000e240000000800 */
[----:B------:R-:W3:Y:S01]  /*993d0*/  LDL.LU.64 R42, [R1+0x48] ;  /* 0x00004800012a7983 */ /* 0x000ee20000300a00 */
[----:B-1----:R-:W-:-:S03]  /*993e0*/  PRMT R3, R246, 0x7772, RZ ;  /* 0x00007772f6037816 */ /* 0x002fc600000000ff */
[----:B------:R-:W3:Y:S01]  /*993f0*/  LDL.LU.64 R40, [R1+0x40] ;  /* 0x0000400001287983 */ /* 0x000ee20000300a00 */
[----:B------:R-:W-:Y:S01]  /*99400*/  ISETP.GE.AND P4, PT, R18, R31, PT ;  /* 0x0000001f1200720c */ /* 0x000fe20003f86270 */
[----:B------:R-:W1:Y:S02]  /*99410*/  LDC R13, c[0x0][0x228] ;  /* 0x00008a00ff0d7b82 */ /* 0x000e640000000800 */
[----:B----4-:R-:W4:Y:S04]  /*99420*/  LDL.LU.64 R38, [R1+0x38] ;  /* 0x0000380001267983 */ /* 0x010f280000300a00 */
[----:B------:R0:W-:Y:S02]  /*99430*/  @P5 STG.E.U8 desc[UR60][R244.64], R0 ;  /* 0x00000000f4005986 */ /* 0x0001e4000c10113c */
[----:B------:R-:W1:Y:S02]  /*99440*/  LDC R18, c[0x0][0x228] ;  /* 0x00008a00ff127b82 */ /* 0x000e640000000800 */
[----:B------:R-:W4:Y:S04]  /*99450*/  LDL.LU.64 R246, [R1+0x30] ;  /* 0x0000300001f67983 */ /* 0x000f280000300a00 */
[----:B------:R0:W-:Y:S04]  /*99460*/  @P1 STG.E.U8 desc[UR60][R250.64], R2 ;  /* 0x00000002fa001986 */ /* 0x0001e8000c10113c */
[----:B0-----:R-:W4:Y:S04]  /*99470*/  LDL.LU.64 R244, [R1+0x28] ;  /* 0x0000280001f47983 */ /* 0x001f280000300a00 */
[----:B------:R-:W4:Y:S04]  /*99480*/  LDL.LU.64 R250, [R1+0x20] ;  /* 0x0000200001fa7983 */ /* 0x000f280000300a00 */
[----:B--2---:R0:W-:Y:S04]  /*99490*/  @P0 STG.E.U8 desc[UR60][R248.64], R3 ;  /* 0x00000003f8000986 */ /* 0x0041e8000c10113c */
[----:B0-----:R-:W2:Y:S01]  /*994a0*/  LDL.LU.64 R248, [R1+0x18] ;  /* 0x0000180001f87983 */ /* 0x001ea20000300a00 */
[----:B-1----:R-:W-:-:S02]  /*994b0*/  ISETP.LT.AND P5, PT, R17, R18, !P3 ;  /* 0x000000121100720c */ /* 0x002fc40005fa1270 */
[----:B------:R-:W-:Y:S01]  /*994c0*/  ISETP.LT.AND P3, PT, R15, R22, !P2 ;  /* 0x000000160f00720c */ /* 0x000fe20005761270 */
[----:B------:R-:W0:Y:S01]  /*994d0*/  LDC R18, c[0x0][0x228] ;  /* 0x00008a00ff127b82 */ /* 0x000e220000000800 */
[----:B------:R-:W-:Y:S02]  /*994e0*/  ISETP.LT.AND P0, PT, R16, R11, !P2 ;  /* 0x0000000b1000720c */ /* 0x000fe40005701270 */
[----:B------:R-:W-:-:S05]  /*994f0*/  PRMT R0, R6, 0x7770, RZ ;  /* 0x0000777006007816 */ /* 0x000fca00000000ff */
[----:B------:R-:W1:Y:S01]  /*99500*/  LDC R11, c[0x0][0x228] ;  /* 0x00008a00ff0b7b82 */ /* 0x000e620000000800 */
[----:B------:R-:W-:Y:S02]  /*99510*/  ISETP.LT.AND P1, PT, R14, R13, !P2 ;  /* 0x0000000d0e00720c */ /* 0x000fe40005721270 */
[----:B------:R-:W-:Y:S01]  /*99520*/  ISETP.LT.AND P2, PT, R17, R12, !P2 ;  /* 0x0000000c1100720c */ /* 0x000fe20005741270 */
[----:B------:R-:W-:Y:S01]  /*99530*/  @P5 STG.E.U8 desc[UR60][R52.64], R4 ;  /* 0x0000000434005986 */ /* 0x000fe2000c10113c */
[----:B------:R-:W-:-:S03]  /*99540*/  PRMT R2, R6, 0x7771, RZ ;  /* 0x0000777106027816 */ /* 0x000fc600000000ff */
[----:B------:R1:W-:Y:S01]  /*99550*/  @P3 STG.E.U8 desc[UR60][R50.64], R0 ;  /* 0x0000000032003986 */ /* 0x0003e2000c10113c */
[----:B------:R-:W-:Y:S01]  /*99560*/  ISETP.LT.AND P3, PT, R15, R24, !P4 ;  /* 0x000000180f00720c */ /* 0x000fe20006761270 */
[----:B------:R-:W-:Y:S01]  /*99570*/  VIADD R10, R10, 0xff ;  /* 0x000000ff0a0a7836 */ /* 0x000fe20000000000 */
[C---:B------:R-:W-:Y:S02]  /*99580*/  PRMT R3, R6.reuse, 0x7772, RZ ;  /* 0x0000777206037816 */ /* 0x040fe400000000ff */
[----:B------:R-:W-:Y:S01]  /*99590*/  PRMT R6, R6, 0x7773, RZ ;  /* 0x0000777306067816 */ /* 0x000fe200000000ff */
[----:B------:R1:W-:Y:S01]  /*995a0*/  @P0 STG.E.U8 desc[UR60][R46.64], R2 ;  /* 0x000000022e000986 */ /* 0x0003e2000c10113c */
[----:B------:R-:W-:Y:S02]  /*995b0*/  ISETP.GE.AND P6, PT, R10, R33, PT ;  /* 0x000000210a00720c */ /* 0x000fe40003fc6270 */
[----:B------:R-:W-:Y:S01]  /*995c0*/  PRMT R5, R252, 0x7770, RZ ;  /* 0x00007770fc057816 */ /* 0x000fe200000000ff */
[----:B---3--:R3:W-:Y:S01]  /*995d0*/  @P1 STG.E.U8 desc[UR60][R48.64], R3 ;  /* 0x0000000330001986 */ /* 0x0087e2000c10113c */
[----:B------:R-:W-:-:S03]  /*995e0*/  ISETP.LT.AND P0, PT, R16, R19, !P4 ;  /* 0x000000131000720c */ /* 0x000fc60006701270 */
[----:B------:R1:W-:Y:S01]  /*995f0*/  @P2 STG.E.U8 desc[UR60][R44.64], R6 ;  /* 0x000000062c002986 */ /* 0x0003e2000c10113c */
[----:B------:R-:W-:Y:S02]  /*99600*/  ISETP.LT.AND P2, PT, R14, R23, !P4 ;  /* 0x000000170e00720c */ /* 0x000fe40006741270 */
[----:B0-----:R-:W-:Y:S01]  /*99610*/  ISETP.LT.AND P4, PT, R17, R18, !P4 ;  /* 0x000000121100720c */ /* 0x001fe20006781270 */
[----:B------:R0:W-:Y:S01]  /*99620*/  @P3 STG.E.U8 desc[UR60][R42.64], R5 ;  /* 0x000000052a003986 */ /* 0x0001e2000c10113c */
[----:B------:R-:W-:Y:S02]  /*99630*/  ISETP.LT.AND P5, PT, R15, R26, !P6 ;  /* 0x0000001a0f00720c */ /* 0x000fe400077a1270 */
[----:B------:R-:W-:Y:S02]  /*99640*/  ISETP.LT.AND P1, PT, R16, R25, !P6 ;  /* 0x000000191000720c */ /* 0x000fe40007721270 */
[-C--:B-1----:R-:W-:Y:S02]  /*99650*/  ISETP.LT.AND P3, PT, R14, R11.reuse, !P6 ;  /* 0x0000000b0e00720c */ /* 0x082fe40007761270 */
[----:B------:R-:W-:-:S02]  /*99660*/  ISETP.LT.AND P6, PT, R17, R11, !P6 ;  /* 0x0000000b1100720c */ /* 0x000fc400077c1270 */
[C---:B------:R-:W-:Y:S02]  /*99670*/  PRMT R8, R252.reuse, 0x7771, RZ ;  /* 0x00007771fc087816 */ /* 0x040fe400000000ff */
[C---:B------:R-:W-:Y:S02]  /*99680*/  PRMT R9, R252.reuse, 0x7772, RZ ;  /* 0x00007772fc097816 */ /* 0x040fe400000000ff */
[----:B------:R-:W-:Y:S02]  /*99690*/  PRMT R10, R252, 0x7773, RZ ;  /* 0x00007773fc0a7816 */ /* 0x000fe400000000ff */
[C---:B------:R-:W-:Y:S01]  /*996a0*/  PRMT R0, R7.reuse, 0x7770, RZ ;  /* 0x0000777007007816 */ /* 0x040fe200000000ff */
[----:B------:R0:W-:Y:S01]  /*996b0*/  @P0 STG.E.U8 desc[UR60][R40.64], R8 ;  /* 0x0000000828000986 */ /* 0x0001e2000c10113c */
[C---:B------:R-:W-:Y:S02]  /*996c0*/  PRMT R2, R7.reuse, 0x7771, RZ ;  /* 0x0000777107027816 */ /* 0x040fe400000000ff */
[C---:B---3--:R-:W-:Y:S01]  /*996d0*/  PRMT R3, R7.reuse, 0x7772, RZ ;  /* 0x0000777207037816 */ /* 0x048fe200000000ff */
[----:B----4-:R0:W-:Y:S04]  /*996e0*/  @P2 STG.E.U8 desc[UR60][R38.64], R9 ;  /* 0x0000000926002986 */ /* 0x0101e8000c10113c */
[----:B------:R0:W-:Y:S04]  /*996f0*/  @P4 STG.E.U8 desc[UR60][R246.64], R10 ;  /* 0x0000000af6004986 */ /* 0x0001e8000c10113c */
[----:B------:R0:W-:Y:S04]  /*99700*/  @P5 STG.E.U8 desc[UR60][R244.64], R0 ;  /* 0x00000000f4005986 */ /* 0x0001e8000c10113c */
[----:B------:R0:W-:Y:S01]  /*99710*/  @P1 STG.E.U8 desc[UR60][R250.64], R2 ;  /* 0x00000002fa001986 */ /* 0x0001e2000c10113c */
[----:B------:R-:W-:-:S03]  /*99720*/  PRMT R7, R7, 0x7773, RZ ;  /* 0x0000777307077816 */ /* 0x000fc600000000ff */
[----:B--2---:R0:W-:Y:S01]  /*99730*/  @P3 STG.E.U8 desc[UR60][R248.64], R3 ;  /* 0x00000003f8003986 */ /* 0x0041e2000c10113c */
[----:B------:R-:W-:Y:S05]  /*99740*/  @!P6 EXIT ;  /* 0x000000000000e94d */ /* 0x000fea0003800000 */
[----:B------:R-:W-:Y:S01]  /*99750*/  STG.E.U8 desc[UR60][R20.64], R7 ;  /* 0x0000000714007986 */ /* 0x000fe2000c10113c */
[----:B------:R-:W-:Y:S05]  /*99760*/  EXIT ;  /* 0x000000000000794d */ /* 0x000fea0003800000 */
.L_x_3:
[----:B------:R-:W-:-:S00]  /*99770*/  BRA `(.L_x_3) ;  /* 0xfffffffc00fc7947 */ /* 0x000fc0000383ffff */
[----:B------:R-:W-:-:S00]  /*99780*/  NOP ;  /* 0x0000000000007918 */ /* 0x000fc00000000000 */
[----:B------:R-:W-:-:S00]  /*99790*/  NOP ;  /* 0x0000000000007918 */ /* 0x000fc00000000000 */
[----:B------:R-:W-:-:S00]  /*997a0*/  NOP ;  /* 0x0000000000007918 */ /* 0x000fc00000000000 */
[----:B------:R-:W-:-:S00]  /*997b0*/  NOP ;  /* 0x0000000000007918 */ /* 0x000fc00000000000 */
[----:B------:R-:W-:-:S00]  /*997c0*/  NOP ;  /* 0x0000000000007918 */ /* 0x000fc00000000000 */
[----:B------:R-:W-:-:S00]  /*997d0*/  NOP ;  /* 0x0000000000007918 */ /* 0x000fc00000000000 */
[----:B------:R-:W-:-:S00]  /*997e0*/  NOP ;  /* 0x0000000000007918 */ /* 0x000fc00000000000 */
[----:B------:R-:W-:-:S00]  /*997f0*/  NOP ;  /* 0x0000000000007918 */ /* 0x000fc00000000000 */
.L_x_4:


//--------------------- .nv.shared.matmul_kernel  --------------------------
	.section	.nv.shared.matmul_kernel,"aw",@nobits
	.sectionflags	@""
	.align	16
	.zero		1024


//--------------------- .nv.shared.reserved.0     --------------------------
	.section	.nv.shared.reserved.0,"aw",@nobits
	.weak		__nv_reservedSMEM_offset_0_alias
	.size		__nv_reservedSMEM_offset_0_alias, 0, 0
	.other		__nv_reservedSMEM_offset_0_alias,@"STO_CUDA_RESERVED_SHARED STV_DEFAULT"
__nv_reservedSMEM_offset_0_alias:
	.zero		0


//--------------------- .nv.constant0.matmul_kernel --------------------------
	.section	.nv.constant0.matmul_kernel,"a",@progbits
	.sectionflags	@""
	.align	4
.nv.constant0.matmul_kernel:
	.zero		608


//--------------------- SYMBOLS --------------------------

	.type		.nv.reservedSmem.offset0,@object
	.size		.nv.reservedSmem.offset0,0x4
